def matmul_kernel(
    a_ptr,
    b_ptr,
    c_ptr,
    M,
    N,
    K,
    stride_am,
    stride_ak,
    stride_bk,
    stride_bn,
    stride_cm,
    stride_cn,
    BLOCK_M: tl.constexpr,
    BLOCK_N: tl.constexpr,
    BLOCK_K: tl.constexpr,
    GROUP_M: tl.constexpr,
):
    pid = tl.program_id(axis=0)
    num_pid_m = tl.cdiv(M, BLOCK_M)
    num_pid_n = tl.cdiv(N, BLOCK_N)
    num_pid_in_group = GROUP_M * num_pid_n
    group_id = pid // num_pid_in_group
    first_pid_m = group_id * GROUP_M
    group_size_m = min(num_pid_m - first_pid_m, GROUP_M)
    pid_m = first_pid_m + ((pid % num_pid_in_group) % group_size_m)
    pid_n = (pid % num_pid_in_group) // group_size_m

    offs_am = (pid_m * BLOCK_M + tl.arange(0, BLOCK_M)) % M
    offs_bn = (pid_n * BLOCK_N + tl.arange(0, BLOCK_N)) % N
    offs_k = tl.arange(0, BLOCK_K)
    a_ptrs = a_ptr + offs_am[:, None] * stride_am + offs_k[None, :] * stride_ak
    b_ptrs = b_ptr + offs_k[:, None] * stride_bk + offs_bn[None, :] * stride_bn

    acc = tl.zeros((BLOCK_M, BLOCK_N), dtype=tl.float32)
    for kk in range(0, tl.cdiv(K, BLOCK_K)):
        a = tl.load(a_ptrs, mask=offs_k[None, :] < K - kk * BLOCK_K, other=0.0)
        b = tl.load(b_ptrs, mask=offs_k[:, None] < K - kk * BLOCK_K, other=0.0)
        acc = tl.dot(a, b, acc)
        a_ptrs += BLOCK_K * stride_ak
        b_ptrs += BLOCK_K * stride_bk

    c = acc.to(c_ptr.dtype.element_ty)
    offs_cm = pid_m * BLOCK_M + tl.arange(0, BLOCK_M)
    offs_cn = pid_n * BLOCK_N + tl.arange(0, BLOCK_N)
    c_ptrs = c_ptr + offs_cm[:, None] * stride_cm + offs_cn[None, :] * stride_cn
    mask = (offs_cm[:, None] < M) & (offs_cn[None, :] < N)
    tl.store(c_ptrs, c, mask=mask)

# config = {"BLOCK_K": 256, "BLOCK_M": 256, "BLOCK_N": 256, "GROUP_M": 8, "arch": "sm_90", "dtype": "fp16", "num_ctas": 1, "num_stages": 3, "num_warps": 4}
# arch = sm_90


// ===== COMPILED SASS (sm_90a) =====

	.target	sm_90a

	.elftype	@"ET_EXEC"


//--------------------- .note.nv.tkinfo           --------------------------
	.section	.note.nv.tkinfo,"",@"SHT_NOTE"
	.sectionflags	@"SHF_NOTE_NV_TKINFO"
	.tkinfo
        /*0018*/ 	.word	0x00000002
        /*0030*/ 	.string	""
        /*0030*/ 	.string	"ptxas"
        /*0030*/ 	.string	"Cuda compilation tools, release 13.0, V13.0.88"
        /*0030*/ 	.string	"Build cuda_13.0.r13.0/compiler.36424714_0"
        /*0030*/ 	.string	"-v  -suppress-debug-info  -lineinfo  -arch sm_90a "



//--------------------- .note.nv.cuinfo           --------------------------
	.section	.note.nv.cuinfo,"",@"SHT_NOTE"
	.sectionflags	@"SHF_NOTE_NV_CUINFO"
        /*0018*/ 	.short	0x0002
        /*001a*/ 	.short	0x005a
        /*001c*/ 	.short	0x0082
	.zero		2


//--------------------- .nv.info                  --------------------------
	.section	.nv.info,"",@"SHT_CUDA_INFO"
	.align	4


	//----- nvinfo : EIATTR_REGCOUNT
	.align		4
        /*0000*/ 	.byte	0x04, 0x2f
        /*0002*/ 	.short	(.L_1 - .L_0)
	.align		4
.L_0:
        /*0004*/ 	.word	index@(matmul_kernel)
        /*0008*/ 	.word	0x000000ff


	//----- nvinfo : EIATTR_FRAME_SIZE
	.align		4
.L_1:
        /*000c*/ 	.byte	0x04, 0x11
        /*000e*/ 	.short	(.L_3 - .L_2)
	.align		4
.L_2:
        /*0010*/ 	.word	index@(matmul_kernel)
        /*0014*/ 	.word	0x00003a68


	//----- nvinfo : EIATTR_MIN_STACK_SIZE
	.align		4
.L_3:
        /*0018*/ 	.byte	0x04, 0x12
        /*001a*/ 	.short	(.L_5 - .L_4)
	.align		4
.L_4:
        /*001c*/ 	.word	index@(matmul_kernel)
        /*0020*/ 	.word	0x00003a68
.L_5:


//--------------------- .nv.compat                --------------------------
	.section	.nv.compat,"",@"SHT_CUDA_COMPAT_INFO"
	.align	4
        /*0000*/ 	.byte	0x02, 0x09, 0x01, 0x00, 0x02, 0x02, 0x04, 0x00, 0x02, 0x05, 0x05, 0x00, 0x03, 0x07, 0x01, 0x01
        /*0010*/ 	.byte	0x02, 0x03, 0x00, 0x00, 0x02, 0x06, 0x01, 0x00, 0x04, 0x0b, 0x08, 0x00, 0x00, 0x00, 0x00, 0x00
        /*0020*/ 	.byte	0x00, 0x00, 0x00, 0x00


//--------------------- .nv.info.matmul_kernel    --------------------------
	.section	.nv.info.matmul_kernel,"",@"SHT_CUDA_INFO"
	.sectionflags	@""
	.align	4


	//----- nvinfo : EIATTR_CUDA_API_VERSION
	.align		4
        /*0000*/ 	.byte	0x04, 0x37
        /*0002*/ 	.short	(.L_7 - .L_6)
.L_6:
        /*0004*/ 	.word	0x00000082


	//----- nvinfo : EIATTR_KPARAM_INFO
	.align		4
.L_7:
        /*0008*/ 	.byte	0x04, 0x17
        /*000a*/ 	.short	(.L_9 - .L_8)
.L_8:
        /*000c*/ 	.word	0x00000000
        /*0010*/ 	.short	0x000d
        /*0012*/ 	.short	0x0048
        /*0014*/ 	.byte	0x00, 0xf4, 0x21, 0x00


	//----- nvinfo : EIATTR_KPARAM_INFO
	.align		4
.L_9:
        /*0018*/ 	.byte	0x04, 0x17
        /*001a*/ 	.short	(.L_11 - .L_10)
.L_10:
        /*001c*/ 	.word	0x00000000
        /*0020*/ 	.short	0x000c
        /*0022*/ 	.short	0x0040
        /*0024*/ 	.byte	0x00, 0xf4, 0x21, 0x00


	//----- nvinfo : EIATTR_KPARAM_INFO
	.align		4
.L_11:
        /*0028*/ 	.byte	0x04, 0x17
        /*002a*/ 	.short	(.L_13 - .L_12)
.L_12:
        /*002c*/ 	.word	0x00000000
        /*0030*/ 	.short	0x000b
        /*0032*/ 	.short	0x0038
        /*0034*/ 	.byte	0x00, 0xf0, 0x11, 0x00


	//----- nvinfo : EIATTR_KPARAM_INFO
	.align		4
.L_13:
        /*0038*/ 	.byte	0x04, 0x17
        /*003a*/ 	.short	(.L_15 - .L_14)
.L_14:
        /*003c*/ 	.word	0x00000000
        /*0040*/ 	.short	0x000a
        /*0042*/ 	.short	0x0034
        /*0044*/ 	.byte	0x00, 0xf0, 0x11, 0x00


	//----- nvinfo : EIATTR_KPARAM_INFO
	.align		4
.L_15:
        /*0048*/ 	.byte	0x04, 0x17
        /*004a*/ 	.short	(.L_17 - .L_16)
.L_16:
        /*004c*/ 	.word	0x00000000
        /*0050*/ 	.short	0x0009
        /*0052*/ 	.short	0x0030
        /*0054*/ 	.byte	0x00, 0xf0, 0x11, 0x00


	//----- nvinfo : EIATTR_KPARAM_INFO
	.align		4
.L_17:
        /*0058*/ 	.byte	0x04, 0x17
        /*005a*/ 	.short	(.L_19 - .L_18)
.L_18:
        /*005c*/ 	.word	0x00000000
        /*0060*/ 	.short	0x0008
        /*0062*/ 	.short	0x002c
        /*0064*/ 	.byte	0x00, 0xf0, 0x11, 0x00


	//----- nvinfo : EIATTR_KPARAM_INFO
	.align		4
.L_19:
        /*0068*/ 	.byte	0x04, 0x17
        /*006a*/ 	.short	(.L_21 - .L_20)
.L_20:
        /*006c*/ 	.word	0x00000000
        /*0070*/ 	.short	0x0007
        /*0072*/ 	.short	0x0028
        /*0074*/ 	.byte	0x00, 0xf0, 0x11, 0x00


	//----- nvinfo : EIATTR_KPARAM_INFO
	.align		4
.L_21:
        /*0078*/ 	.byte	0x04, 0x17
        /*007a*/ 	.short	(.L_23 - .L_22)
.L_22:
        /*007c*/ 	.word	0x00000000
        /*0080*/ 	.short	0x0006
        /*0082*/ 	.short	0x0024
        /*0084*/ 	.byte	0x00, 0xf0, 0x11, 0x00


	//----- nvinfo : EIATTR_KPARAM_INFO
	.align		4
.L_23:
        /*0088*/ 	.byte	0x04, 0x17
        /*008a*/ 	.short	(.L_25 - .L_24)
.L_24:
        /*008c*/ 	.word	0x00000000
        /*0090*/ 	.short	0x0005
        /*0092*/ 	.short	0x0020
        /*0094*/ 	.byte	0x00, 0xf0, 0x11, 0x00


	//----- nvinfo : EIATTR_KPARAM_INFO
	.align		4
.L_25:
        /*0098*/ 	.byte	0x04, 0x17
        /*009a*/ 	.short	(.L_27 - .L_26)
.L_26:
        /*009c*/ 	.word	0x00000000
        /*00a0*/ 	.short	0x0004
        /*00a2*/ 	.short	0x001c
        /*00a4*/ 	.byte	0x00, 0xf0, 0x11, 0x00


	//----- nvinfo : EIATTR_KPARAM_INFO
	.align		4
.L_27:
        /*00a8*/ 	.byte	0x04, 0x17
        /*00aa*/ 	.short	(.L_29 - .L_28)
.L_28:
        /*00ac*/ 	.word	0x00000000
        /*00b0*/ 	.short	0x0003
        /*00b2*/ 	.short	0x0018
        /*00b4*/ 	.byte	0x00, 0xf0, 0x11, 0x00


	//----- nvinfo : EIATTR_KPARAM_INFO
	.align		4
.L_29:
        /*00b8*/ 	.byte	0x04, 0x17
        /*00ba*/ 	.short	(.L_31 - .L_30)
.L_30:
        /*00bc*/ 	.word	0x00000000
        /*00c0*/ 	.short	0x0002
        /*00c2*/ 	.short	0x0010
        /*00c4*/ 	.byte	0x00, 0xf4, 0x21, 0x00


	//----- nvinfo : EIATTR_KPARAM_INFO
	.align		4
.L_31:
        /*00c8*/ 	.byte	0x04, 0x17
        /*00ca*/ 	.short	(.L_33 - .L_32)
.L_32:
        /*00cc*/ 	.word	0x00000000
        /*00d0*/ 	.short	0x0001
        /*00d2*/ 	.short	0x0008
        /*00d4*/ 	.byte	0x00, 0xf4, 0x21, 0x00


	//----- nvinfo : EIATTR_KPARAM_INFO
	.align		4
.L_33:
        /*00d8*/ 	.byte	0x04, 0x17
        /*00da*/ 	.short	(.L_35 - .L_34)
.L_34:
        /*00dc*/ 	.word	0x00000000
        /*00e0*/ 	.short	0x0000
        /*00e2*/ 	.short	0x0000
        /*00e4*/ 	.byte	0x00, 0xf4, 0x21, 0x00


	//----- nvinfo : EIATTR_SPARSE_MMA_MASK
	.align		4
.L_35:
        /*00e8*/ 	.byte	0x03, 0x50
        /*00ea*/ 	.short	0x0000


	//----- nvinfo : EIATTR_MAXREG_COUNT
	.align		4
        /*00ec*/ 	.byte	0x03, 0x1b
        /*00ee*/ 	.short	0x00ff


	//----- nvinfo : EIATTR_NUM_BARRIERS
	.align		4
        /*00f0*/ 	.byte	0x02, 0x4c
        /*00f2*/ 	.byte	0x01
	.zero		1


	//----- nvinfo : EIATTR_ANNOTATIONS
	.align		4
        /*00f4*/ 	.byte	0x04, 0x55
        /*00f6*/ 	.short	(.L_37 - .L_36)


	//   ....[0]....
.L_36:
        /*00f8*/ 	.word	0x00000001
        /*00fc*/ 	.byte	0x80, 0x0b, 0x00, 0x00, 0x01, 0x00, 0x00, 0x00, 0xb0, 0x0b, 0x00, 0x00, 0x01, 0x00, 0x00, 0x00
        /* <DEDUP_REMOVED lines=2696> */
        /*a98c*/ 	.byte	0x60, 0x25, 0x03, 0x00, 0x01, 0x00, 0x00, 0x00, 0x70, 0x25, 0x03, 0x00


	//----- nvinfo : EIATTR_MERCURY_ISA_VERSION
	.align		4
.L_37:
        /*a998*/ 	.byte	0x03, 0x5f
        /*a99a*/ 	.short	0x0101


	//----- nvinfo : EIATTR_EXIT_INSTR_OFFSETS
	.align		4
        /*a99c*/ 	.byte	0x04, 0x1c
        /*a99e*/ 	.short	(.L_39 - .L_38)


	//   ....[0]....
.L_38:
        /*a9a0*/ 	.word	0x00080f50


	//   ....[1]....
        /*a9a4*/ 	.word	0x00080f80


	//----- nvinfo : EIATTR_REQNTID
	.align		4
.L_39:
        /*a9a8*/ 	.byte	0x04, 0x10
        /*a9aa*/ 	.short	(.L_41 - .L_40)
.L_40:
        /*a9ac*/ 	.word	0x00000080
        /*a9b0*/ 	.word	0x00000001
        /*a9b4*/ 	.word	0x00000001


	//----- nvinfo : EIATTR_CBANK_PARAM_SIZE
	.align		4
.L_41:
        /*a9b8*/ 	.byte	0x03, 0x19
        /*a9ba*/ 	.short	0x0050


	//----- nvinfo : EIATTR_PARAM_CBANK
	.align		4
        /*a9bc*/ 	.byte	0x04, 0x0a
        /*a9be*/ 	.short	(.L_43 - .L_42)
	.align		4
.L_42:
        /*a9c0*/ 	.word	index@(.nv.constant0.matmul_kernel)
        /*a9c4*/ 	.short	0x0210
        /*a9c6*/ 	.short	0x0050


	//----- nvinfo : EIATTR_SW_WAR
	.align		4
.L_43:
        /*a9c8*/ 	.byte	0x04, 0x36
        /*a9ca*/ 	.short	(.L_45 - .L_44)
.L_44:
        /*a9cc*/ 	.word	0x00000008
.L_45:


//--------------------- .nv.callgraph             --------------------------
	.section	.nv.callgraph,"",@"SHT_CUDA_CALLGRAPH"
	.align	4
	.sectionentsize	8
	.align		4
        /*0000*/ 	.word	0x00000000
	.align		4
        /*0004*/ 	.word	0xffffffff
	.align		4
        /*0008*/ 	.word	0x00000000
	.align		4
        /*000c*/ 	.word	0xfffffffe
	.align		4
        /*0010*/ 	.word	0x00000000
	.align		4
        /*0014*/ 	.word	0xfffffffd
	.align		4
        /*0018*/ 	.word	0x00000000
	.align		4
        /*001c*/ 	.word	0xfffffffc


//--------------------- .text.matmul_kernel       --------------------------
	.section	.text.matmul_kernel,"ax",@progbits
	.align	128
        .global         matmul_kernel
        .type           matmul_kernel,@function
        .size           matmul_kernel,(.L_x_3 - matmul_kernel)
        .other          matmul_kernel,@"STO_CUDA_ENTRY STV_DEFAULT"
matmul_kernel:
.text.matmul_kernel:
[----:B------:R-:W0:Y:S08]  /*0000*/  LDC R1, c[0x0][0x28] ;  /* 0x00000a00ff017b82 */ /* 0x000e300000000800 */
[----:B------:R-:W1:Y:S01]  /*0010*/  LDC.64 R2, c[0x0][0x228] ;  /* 0x00008a00ff027b82 */ /* 0x000e620000000a00 */
[----:B------:R-:W2:Y:S01]  /*0020*/  S2R R7, SR_CTAID.X ;  /* 0x0000000000077919 */ /* 0x000ea20000002500 */
[----:B0-----:R-:W-:Y:S01]  /*0030*/  VIADD R1, R1, 0xffffc598 ;  /* 0xffffc59801017836 */ /* 0x001fe20000000000 */
[----:B------:R-:W-:Y:S01]  /*0040*/  ULDC.64 UR60, c[0x0][0x208] ;  /* 0x00008200003c7ab9 */ /* 0x000fe20000000a00 */
[----:B------:R-:W-:Y:S01]  /*0050*/  CS2R R24, SRZ ;  /* 0x0000000000187805 */ /* 0x000fe2000001ff00 */
[----:B------:R-:W0:Y:S01]  /*0060*/  S2R R17, SR_TID.X ;  /* 0x0000000000117919 */ /* 0x000e220000002100 */
[----:B------:R-:W-:-:S02]  /*0070*/  CS2R R26, SRZ ;  /* 0x00000000001a7805 */ /* 0x000fc4000001ff00 */
[----:B------:R-:W-:Y:S02]  /*0080*/  CS2R R104, SRZ ;  /* 0x0000000000687805 */ /* 0x000fe4000001ff00 */
[----:B------:R-:W-:Y:S02]  /*0090*/  CS2R R106, SRZ ;  /* 0x00000000006a7805 */ /* 0x000fe4000001ff00 */
[----:B------:R-:W-:Y:S02]  /*00a0*/  CS2R R28, SRZ ;  /* 0x00000000001c7805 */ /* 0x000fe4000001ff00 */
[----:B------:R-:W-:Y:S02]  /*00b0*/  CS2R R30, SRZ ;  /* 0x00000000001e7805 */ /* 0x000fe4000001ff00 */
[----:B------:R-:W-:Y:S02]  /*00c0*/  CS2R R100, SRZ ;  /* 0x0000000000647805 */ /* 0x000fe4000001ff00 */
        /* <DEDUP_REMOVED lines=11> */
[----:B------:R-:W-:Y:S01]  /*0180*/  CS2R R52, SRZ ;  /* 0x0000000000347805 */ /* 0x000fe2000001ff00 */
[----:B-1----:R-:W-:Y:S01]  /*0190*/  VIADD R0, R3, 0xff ;  /* 0x000000ff03007836 */ /* 0x002fe20000000000 */
[----:B------:R-:W-:-:S02]  /*01a0*/  CS2R R54, SRZ ;  /* 0x0000000000367805 */ /* 0x000fc4000001ff00 */
[----:B------:R-:W-:Y:S02]  /*01b0*/  CS2R R44, SRZ ;  /* 0x00000000002c7805 */ /* 0x000fe4000001ff00 */
[----:B------:R-:W-:Y:S02]  /*01c0*/  CS2R R46, SRZ ;  /* 0x00000000002e7805 */ /* 0x000fe4000001ff00 */
[----:B------:R-:W-:Y:S02]  /*01d0*/  CS2R R144, SRZ ;  /* 0x0000000000907805 */ /* 0x000fe4000001ff00 */
[----:B------:R-:W-:Y:S02]  /*01e0*/  SHF.R.S32.HI R5, RZ, 0x1f, R0 ;  /* 0x0000001fff057819 */ /* 0x000fe40000011400 */
[----:B------:R-:W-:Y:S02]  /*01f0*/  CS2R R146, SRZ ;  /* 0x0000000000927805 */ /* 0x000fe4000001ff00 */
[----:B------:R-:W-:-:S02]  /*0200*/  CS2R R132, SRZ ;  /* 0x0000000000847805 */ /* 0x000fc4000001ff00 */
[----:B------:R-:W-:Y:S02]  /*0210*/  CS2R R134, SRZ ;  /* 0x0000000000867805 */ /* 0x000fe4000001ff00 */
[----:B------:R-:W-:Y:S02]  /*0220*/  LEA.HI R5, R5, R0, RZ, 0x8 ;  /* 0x0000000005057211 */ /* 0x000fe400078f40ff */
[----:B------:R-:W-:Y:S02]  /*0230*/  CS2R R124, SRZ ;  /* 0x00000000007c7805 */ /* 0x000fe4000001ff00 */
[----:B--2---:R-:W-:Y:S02]  /*0240*/  IABS R10, R7 ;  /* 0x00000007000a7213 */ /* 0x004fe40000000000 */
[----:B------:R-:W-:Y:S02]  /*0250*/  CS2R R126, SRZ ;  /* 0x00000000007e7805 */ /* 0x000fe4000001ff00 */
[----:B------:R-:W-:-:S02]  /*0260*/  SHF.R.S32.HI R5, RZ, 0x8, R5 ;  /* 0x00000008ff057819 */ /* 0x000fc40000011405 */
[----:B------:R-:W-:Y:S02]  /*0270*/  CS2R R120, SRZ ;  /* 0x0000000000787805 */ /* 0x000fe4000001ff00 */
[----:B------:R-:W-:Y:S02]  /*0280*/  CS2R R122, SRZ ;  /* 0x00000000007a7805 */ /* 0x000fe4000001ff00 */
[----:B------:R-:W-:Y:S02]  /*0290*/  CS2R R112, SRZ ;  /* 0x0000000000707805 */ /* 0x000fe4000001ff00 */
[----:B------:R-:W-:Y:S01]  /*02a0*/  CS2R R114, SRZ ;  /* 0x0000000000727805 */ /* 0x000fe2000001ff00 */
[----:B------:R-:W-:Y:S01]  /*02b0*/  IMAD.SHL.U32 R6, R5, 0x8, RZ ;  /* 0x0000000805067824 */ /* 0x000fe200078e00ff */
[----:B------:R-:W-:Y:S02]  /*02c0*/  CS2R R56, SRZ ;  /* 0x0000000000387805 */ /* 0x000fe4000001ff00 */
[----:B------:R-:W-:-:S02]  /*02d0*/  CS2R R58, SRZ ;  /* 0x00000000003a7805 */ /* 0x000fc4000001ff00 */
[----:B------:R-:W-:Y:S02]  /*02e0*/  CS2R R92, SRZ ;  /* 0x00000000005c7805 */ /* 0x000fe4000001ff00 */
[----:B------:R-:W-:Y:S02]  /*02f0*/  CS2R R94, SRZ ;  /* 0x00000000005e7805 */ /* 0x000fe4000001ff00 */
[-C--:B------:R-:W-:Y:S02]  /*0300*/  IABS R9, R6.reuse ;  /* 0x0000000600097213 */ /* 0x080fe40000000000 */
[----:B------:R-:W-:Y:S02]  /*0310*/  CS2R R60, SRZ ;  /* 0x00000000003c7805 */ /* 0x000fe4000001ff00 */
[----:B------:R-:W-:Y:S02]  /*0320*/  IABS R12, R6 ;  /* 0x00000006000c7213 */ /* 0x000fe40000000000 */
[----:B------:R-:W-:Y:S01]  /*0330*/  CS2R R62, SRZ ;  /* 0x00000000003e7805 */ /* 0x000fe2000001ff00 */
[----:B------:R-:W1:Y:S01]  /*0340*/  I2F.RP R0, R9 ;  /* 0x0000000900007306 */ /* 0x000e620000209400 */
        /* <DEDUP_REMOVED lines=13> */
[----:B------:R-:W-:Y:S01]  /*0420*/  CS2R R78, SRZ ;  /* 0x00000000004e7805 */ /* 0x000fe2000001ff00 */
[----:B-1----:R-:W1:Y:S01]  /*0430*/  MUFU.RCP R0, R0 ;  /* 0x0000000000007308 */ /* 0x002e620000001000 */
        /* <DEDUP_REMOVED lines=17> */
[----:B------:R-:W-:Y:S01]  /*0550*/  CS2R R158, SRZ ;  /* 0x00000000009e7805 */ /* 0x000fe2000001ff00 */
[----:B------:R-:W-:Y:S01]  /*0560*/  IMAD.MOV R0, RZ, RZ, -R12 ;  /* 0x000000ffff007224 */ /* 0x000fe200078e0a0c */
[----:B------:R-:W-:Y:S01]  /*0570*/  CS2R R160, SRZ ;  /* 0x0000000000a07805 */ /* 0x000fe2000001ff00 */
[----:B------:R1:W2:Y:S01]  /*0580*/  F2I.FTZ.U32.TRUNC.NTZ R5, R4 ;  /* 0x0000000400057305 */ /* 0x0002a2000021f000 */
        /* <DEDUP_REMOVED lines=8> */
[----:B-1----:R-:W-:Y:S01]  /*0610*/  IMAD.MOV.U32 R4, RZ, RZ, RZ ;  /* 0x000000ffff047224 */ /* 0x002fe200078e00ff */
[----:B------:R-:W-:Y:S02]  /*0620*/  CS2R R178, SRZ ;  /* 0x0000000000b27805 */ /* 0x000fe4000001ff00 */
[----:B------:R-:W-:Y:S02]  /*0630*/  CS2R R180, SRZ ;  /* 0x0000000000b47805 */ /* 0x000fe4000001ff00 */
[----:B------:R-:W-:Y:S02]  /*0640*/  CS2R R182, SRZ ;  /* 0x0000000000b67805 */ /* 0x000fe4000001ff00 */
[----:B------:R-:W-:Y:S02]  /*0650*/  CS2R R184, SRZ ;  /* 0x0000000000b87805 */ /* 0x000fe4000001ff00 */
[----:B------:R-:W-:Y:S01]  /*0660*/  CS2R R186, SRZ ;  /* 0x0000000000ba7805 */ /* 0x000fe2000001ff00 */
[----:B--2---:R-:W-:Y:S01]  /*0670*/  IMAD.MOV R8, RZ, RZ, -R5 ;  /* 0x000000ffff087224 */ /* 0x004fe200078e0a05 */
[----:B------:R-:W-:-:S02]  /*0680*/  CS2R R188, SRZ ;  /* 0x0000000000bc7805 */ /* 0x000fc4000001ff00 */
[----:B------:R-:W-:Y:S02]  /*0690*/  CS2R R190, SRZ ;  /* 0x0000000000be7805 */ /* 0x000fe4000001ff00 */
[----:B------:R-:W-:Y:S01]  /*06a0*/  CS2R R192, SRZ ;  /* 0x0000000000c07805 */ /* 0x000fe2000001ff00 */
[----:B------:R-:W-:Y:S01]  /*06b0*/  IMAD R11, R8, R9, RZ ;  /* 0x00000009080b7224 */ /* 0x000fe200078e02ff */
[----:B------:R-:W-:Y:S01]  /*06c0*/  CS2R R194, SRZ ;  /* 0x0000000000c27805 */ /* 0x000fe2000001ff00 */
[----:B------:R-:W-:Y:S01]  /*06d0*/  IMAD.MOV.U32 R8, RZ, RZ, R10 ;  /* 0x000000ffff087224 */ /* 0x000fe200078e000a */
[----:B------:R-:W-:Y:S01]  /*06e0*/  CS2R R196, SRZ ;  /* 0x0000000000c47805 */ /* 0x000fe2000001ff00 */
[----:B------:R-:W-:Y:S01]  /*06f0*/  IMAD.HI.U32 R5, R5, R11, R4 ;  /* 0x0000000b05057227 */ /* 0x000fe200078e0004 */
[----:B------:R-:W-:Y:S02]  /*0700*/  CS2R R198, SRZ ;  /* 0x0000000000c67805 */ /* 0x000fe4000001ff00 */
[----:B------:R-:W-:-:S02]  /*0710*/  CS2R R200, SRZ ;  /* 0x0000000000c87805 */ /* 0x000fc4000001ff00 */
[----:B------:R-:W-:Y:S02]  /*0720*/  CS2R R202, SRZ ;  /* 0x0000000000ca7805 */ /* 0x000fe4000001ff00 */
[----:B------:R-:W-:Y:S02]  /*0730*/  CS2R R204, SRZ ;  /* 0x0000000000cc7805 */ /* 0x000fe4000001ff00 */
[----:B------:R-:W-:Y:S01]  /*0740*/  CS2R R206, SRZ ;  /* 0x0000000000ce7805 */ /* 0x000fe2000001ff00 */
[----:B------:R-:W-:Y:S01]  /*0750*/  IMAD.HI.U32 R5, R5, R8, RZ ;  /* 0x0000000805057227 */ /* 0x000fe200078e00ff */
[----:B------:R-:W-:Y:S02]  /*0760*/  CS2R R208, SRZ ;  /* 0x0000000000d07805 */ /* 0x000fe4000001ff00 */
[----:B------:R-:W-:Y:S02]  /*0770*/  CS2R R210, SRZ ;  /* 0x0000000000d27805 */ /* 0x000fe4000001ff00 */
[----:B------:R-:W-:Y:S01]  /*0780*/  CS2R R212, SRZ ;  /* 0x0000000000d47805 */ /* 0x000fe2000001ff00 */
[----:B------:R-:W-:Y:S01]  /*0790*/  IMAD R0, R5, R0, R8 ;  /* 0x0000000005007224 */ /* 0x000fe200078e0208 */
[----:B------:R-:W-:-:S02]  /*07a0*/  CS2R R214, SRZ ;  /* 0x0000000000d67805 */ /* 0x000fc4000001ff00 */
[----:B------:R-:W-:Y:S02]  /*07b0*/  CS2R R216, SRZ ;  /* 0x0000000000d87805 */ /* 0x000fe4000001ff00 */
[----:B------:R-:W-:Y:S02]  /*07c0*/  CS2R R218, SRZ ;  /* 0x0000000000da7805 */ /* 0x000fe4000001ff00 */
[----:B------:R-:W-:Y:S02]  /*07d0*/  CS2R R220, SRZ ;  /* 0x0000000000dc7805 */ /* 0x000fe4000001ff00 */
[----:B------:R-:W-:Y:S02]  /*07e0*/  ISETP.GT.U32.AND P1, PT, R9, R0, PT ;  /* 0x000000000900720c */ /* 0x000fe40003f24070 */
        /* <DEDUP_REMOVED lines=10> */
[----:B------:R-:W-:Y:S01]  /*0890*/  CS2R R242, SRZ ;  /* 0x0000000000f27805 */ /* 0x000fe2000001ff00 */
[----:B------:R-:W-:Y:S02]  /*08a0*/  @!P1 IMAD.IADD R0, R0, 0x1, -R9 ;  /* 0x0000000100009824 */ /* 0x000fe400078e0a09 */
[----:B------:R-:W-:Y:S01]  /*08b0*/  @!P1 VIADD R5, R5, 0x1 ;  /* 0x0000000105059836 */ /* 0x000fe20000000000 */
[----:B------:R-:W-:Y:S02]  /*08c0*/  ISETP.NE.AND P1, PT, R6, RZ, PT ;  /* 0x000000ff0600720c */ /* 0x000fe40003f25270 */
[----:B------:R-:W-:-:S02]  /*08d0*/  ISETP.GE.U32.AND P0, PT, R0, R9, PT ;  /* 0x000000090000720c */ /* 0x000fc40003f06070 */
[----:B------:R-:W-:-:S04]  /*08e0*/  LOP3.LUT R0, R7, R6, RZ, 0x3c, !PT ;  /* 0x0000000607007212 */ /* 0x000fc800078e3cff */
[----:B------:R-:W-:Y:S01]  /*08f0*/  ISETP.GE.AND P2, PT, R0, RZ, PT ;  /* 0x000000ff0000720c */ /* 0x000fe20003f46270 */
[----:B------:R-:W-:-:S06]  /*0900*/  VIADD R0, R2, 0xff ;  /* 0x000000ff02007836 */ /* 0x000fcc0000000000 */
[----:B------:R-:W-:-:S04]  /*0910*/  @P0 VIADD R5, R5, 0x1 ;  /* 0x0000000105050836 */ /* 0x000fc80000000000 */
[----:B------:R-:W-:Y:S01]  /*0920*/  IMAD.MOV.U32 R4, RZ, RZ, R5 ;  /* 0x000000ffff047224 */ /* 0x000fe200078e0005 */
[----:B------:R-:W-:-:S03]  /*0930*/  SHF.R.S32.HI R5, RZ, 0x1f, R0 ;  /* 0x0000001fff057819 */ /* 0x000fc60000011400 */
[----:B------:R-:W-:Y:S01]  /*0940*/  @!P2 IMAD.MOV R4, RZ, RZ, -R4 ;  /* 0x000000ffff04a224 */ /* 0x000fe200078e0a04 */
[----:B------:R-:W-:Y:S02]  /*0950*/  @!P1 LOP3.LUT R4, RZ, R6, RZ, 0x33, !PT ;  /* 0x00000006ff049212 */ /* 0x000fe400078e33ff */
[----:B------:R-:W-:-:S03]  /*0960*/  LEA.HI R5, R5, R0, RZ, 0x8 ;  /* 0x0000000005057211 */ /* 0x000fc600078f40ff */
[----:B------:R-:W-:Y:S02]  /*0970*/  IMAD.SHL.U32 R8, R4, 0x8, RZ ;  /* 0x0000000804087824 */ /* 0x000fe400078e00ff */
[----:B------:R-:W-:-:S03]  /*0980*/  IMAD.MOV R4, RZ, RZ, -R4 ;  /* 0x000000ffff047224 */ /* 0x000fc600078e0a04 */
[----:B------:R-:W-:Y:S01]  /*0990*/  LEA.HI.SX32 R5, R5, -R8, 0x18 ;  /* 0x8000000805057211 */ /* 0x000fe200078fc2ff */
[----:B------:R-:W-:-:S03]  /*09a0*/  IMAD R13, R6, R4, R7 ;  /* 0x00000004060d7224 */ /* 0x000fc600078e0207 */
[----:B------:R-:W-:-:S04]  /*09b0*/  VIMNMX R10, R5, 0x8, PT ;  /* 0x00000008050a7848 */ /* 0x000fc80003fe0100 */
[-C--:B------:R-:W-:Y:S02]  /*09c0*/  IABS R9, R10.reuse ;  /* 0x0000000a00097213 */ /* 0x080fe40000000000 */
[----:B------:R-:W-:Y:S02]  /*09d0*/  IABS R6, R10 ;  /* 0x0000000a00067213 */ /* 0x000fe40000000000 */
[----:B------:R-:W1:Y:S08]  /*09e0*/  I2F.RP R0, R9 ;  /* 0x0000000900007306 */ /* 0x000e700000209400 */
[----:B-1----:R-:W1:Y:S02]  /*09f0*/  MUFU.RCP R0, R0 ;  /* 0x0000000000007308 */ /* 0x002e640000001000 */
[----:B-1----:R-:W-:-:S02]  /*0a00*/  VIADD R5, R0, 0xffffffe ;  /* 0x0ffffffe00057836 */ /* 0x002fc40000000000 */
[----:B------:R-:W-:-:S04]  /*0a10*/  IMAD.MOV R0, RZ, RZ, -R6 ;  /* 0x000000ffff007224 */ /* 0x000fc800078e0a06 */
[----:B------:R-:W1:Y:S02]  /*0a20*/  F2I.FTZ.U32.TRUNC.NTZ R5, R5 ;  /* 0x0000000500057305 */ /* 0x000e64000021f000 */
[----:B-1----:R-:W-:-:S04]  /*0a30*/  IMAD.MOV R11, RZ, RZ, -R5 ;  /* 0x000000ffff0b7224 */ /* 0x002fc800078e0a05 */
[----:B------:R-:W-:Y:S01]  /*0a40*/  IMAD.MOV.U32 R4, RZ, RZ, R11 ;  /* 0x000000ffff047224 */ /* 0x000fe200078e000b */
[----:B------:R-:W-:-:S03]  /*0a50*/  IABS R11, R13 ;  /* 0x0000000d000b7213 */ /* 0x000fc60000000000 */
[----:B------:R-:W-:Y:S02]  /*0a60*/  IMAD R7, R4, R9, RZ ;  /* 0x0000000904077224 */ /* 0x000fe400078e02ff */
[----:B------:R-:W-:-:S04]  /*0a70*/  IMAD.MOV.U32 R4, RZ, RZ, RZ ;  /* 0x000000ffff047224 */ /* 0x000fc800078e00ff */
[----:B------:R-:W-:Y:S01]  /*0a80*/  IMAD.HI.U32 R4, R5, R7, R4 ;  /* 0x0000000705047227 */ /* 0x000fe200078e0004 */
[----:B------:R-:W-:Y:S01]  /*0a90*/  CS2R R6, SRZ ;  /* 0x0000000000067805 */ /* 0x000fe2000001ff00 */
[----:B------:R-:W1:Y:S04]  /*0aa0*/  S2R R5, SR_CgaCtaId ;  /* 0x0000000000057919 */ /* 0x000e680000008800 */
[----:B------:R-:W-:-:S04]  /*0ab0*/  IMAD.HI.U32 R18, R4, R11, RZ ;  /* 0x0000000b04127227 */ /* 0x000fc800078e00ff */
[----:B------:R-:W-:-:S05]  /*0ac0*/  IMAD R0, R18, R0, R11 ;  /* 0x0000000012007224 */ /* 0x000fca00078e020b */
[----:B------:R-:W-:-:S13]  /*0ad0*/  ISETP.GT.U32.AND P1, PT, R9, R0, PT ;  /* 0x000000000900720c */ /* 0x000fda0003f24070 */
[----:B------:R-:W-:Y:S02]  /*0ae0*/  @!P1 IMAD.IADD R0, R0, 0x1, -R9 ;  /* 0x0000000100009824 */ /* 0x000fe400078e0a09 */
[----:B------:R-:W-:Y:S01]  /*0af0*/  @!P1 VIADD R18, R18, 0x1 ;  /* 0x0000000112129836 */ /* 0x000fe20000000000 */
[----:B------:R-:W-:Y:S02]  /*0b00*/  ISETP.NE.AND P1, PT, R10, RZ, PT ;  /* 0x000000ff0a00720c */ /* 0x000fe40003f25270 */
[----:B------:R-:W-:Y:S02]  /*0b10*/  ISETP.GE.U32.AND P0, PT, R0, R9, PT ;  /* 0x000000090000720c */ /* 0x000fe40003f06070 */
[----:B------:R-:W-:-:S04]  /*0b20*/  LOP3.LUT R0, R13, R10, RZ, 0x3c, !PT ;  /* 0x0000000a0d007212 */ /* 0x000fc800078e3cff */
[----:B------:R-:W-:Y:S02]  /*0b30*/  ISETP.GE.AND P2, PT, R0, RZ, PT ;  /* 0x000000ff0000720c */ /* 0x000fe40003f46270 */
[----:B------:R-:W-:-:S04]  /*0b40*/  MOV R0, 0x400 ;  /* 0x0000040000007802 */ /* 0x000fc80000000f00 */
[----:B-1----:R-:W-:Y:S01]  /*0b50*/  LEA R4, R5, R0, 0x18 ;  /* 0x0000000005047211 */ /* 0x002fe200078ec0ff */
[----:B------:R-:W-:Y:S01]  /*0b60*/  @P0 VIADD R18, R18, 0x1 ;  /* 0x0000000112120836 */ /* 0x000fe20000000000 */
[----:B------:R-:W1:Y:S03]  /*0b70*/  LDC R0, c[0x0][0x230] ;  /* 0x00008c00ff007b82 */ /* 0x000e660000000800 */
[----:B------:R2:W-:Y:S02]  /*0b80*/  STL [R1+0x2e20], R4 ;  /* 0x002e200401007387 */ /* 0x0005e40000100800 */
[----:B------:R-:W-:Y:S01]  /*0b90*/  @!P2 IMAD.MOV R18, RZ, RZ, -R18 ;  /* 0x000000ffff12a224 */ /* 0x000fe200078e0a12 */
[----:B------:R-:W-:Y:S01]  /*0ba0*/  @!P1 LOP3.LUT R18, RZ, R10, RZ, 0x33, !PT ;  /* 0x0000000aff129212 */ /* 0x000fe200078e33ff */
[----:B------:R-:W-:Y:S04]  /*0bb0*/  STL [R1+0x1e0], RZ ;  /* 0x0001e0ff01007387 */ /* 0x000fe80000100800 */
[----:B------:R-:W-:Y:S01]  /*0bc0*/  STL [R1+0x1e4], RZ ;  /* 0x0001e4ff01007387 */ /* 0x000fe20000100800 */
[----:B------:R-:W-:Y:S01]  /*0bd0*/  IMAD.MOV R23, RZ, RZ, -R18 ;  /* 0x000000ffff177224 */ /* 0x000fe200078e0a12 */
[----:B--2---:R-:W-:Y:S01]  /*0be0*/  CS2R R4, SRZ ;  /* 0x0000000000047805 */ /* 0x004fe2000001ff00 */
[----:B------:R-:W-:Y:S01]  /*0bf0*/  IMAD.SHL.U32 R18, R18, 0x100, RZ ;  /* 0x0000010012127824 */ /* 0x000fe200078e00ff */
[----:B------:R-:W-:Y:S01]  /*0c00*/  STL [R1+0x1e8], RZ ;  /* 0x0001e8ff01007387 */ /* 0x000fe20000100800 */
[----:B------:R-:W-:Y:S01]  /*0c10*/  IMAD R23, R10, R23, R13 ;  /* 0x000000170a177224 */ /* 0x000fe200078e020d */
[----:B------:R-:W-:Y:S01]  /*0c20*/  CS2R R12, SRZ ;  /* 0x00000000000c7805 */ /* 0x000fe2000001ff00 */
[----:B------:R-:W-:Y:S01]  /*0c30*/  VIADD R19, R18, 0x3 ;  /* 0x0000000312137836 */ /* 0x000fe20000000000 */
[----:B------:R-:W-:Y:S01]  /*0c40*/  STL [R1+0x1ec], RZ ;  /* 0x0001ecff01007387 */ /* 0x000fe20000100800 */
[----:B------:R-:W-:Y:S01]  /*0c50*/  IMAD.IADD R23, R8, 0x1, R23 ;  /* 0x0000000108177824 */ /* 0x000fe200078e0217 */
[----:B------:R-:W-:-:S02]  /*0c60*/  CS2R R8, SRZ ;  /* 0x0000000000087805 */ /* 0x000fc4000001ff00 */
[----:B------:R-:W-:Y:S01]  /*0c70*/  CS2R R10, SRZ ;  /* 0x00000000000a7805 */ /* 0x000fe2000001ff00 */
[----:B------:R-:W-:Y:S01]  /*0c80*/  STL [R1+0x1f0], RZ ;  /* 0x0001f0ff01007387 */ /* 0x000fe20000100800 */
[----:B-1----:R-:W-:Y:S01]  /*0c90*/  VIADD R16, R0, 0xff ;  /* 0x000000ff00107836 */ /* 0x002fe20000000000 */
[----:B0-----:R-:W-:Y:S01]  /*0ca0*/  LOP3.LUT R0, R17, 0x7f, RZ, 0xc0, !PT ;  /* 0x0000007f11007812 */ /* 0x001fe200078ec0ff */
[C---:B------:R-:W-:Y:S01]  /*0cb0*/  VIADD R17, R18.reuse, 0x1 ;  /* 0x0000000112117836 */ /* 0x040fe20000000000 */
[----:B------:R-:W-:Y:S01]  /*0cc0*/  STL [R1+0x1f4], RZ ;  /* 0x0001f4ff01007387 */ /* 0x000fe20000100800 */
[----:B------:R-:W-:Y:S01]  /*0cd0*/  VIADD R252, R18, 0xf2 ;  /* 0x000000f212fc7836 */ /* 0x000fe20000000000 */
[----:B------:R-:W-:Y:S01]  /*0ce0*/  ISETP.GE.AND P0, PT, R16, 0x100, PT ;  /* 0x000001001000780c */ /* 0x000fe20003f06270 */
[C---:B------:R-:W-:Y:S01]  /*0cf0*/  VIADD R16, R18.reuse, 0x2 ;  /* 0x0000000212107836 */ /* 0x040fe20000000000 */
[----:B------:R-:W-:Y:S01]  /*0d00*/  STL [R1+0x1f8], RZ ;  /* 0x0001f8ff01007387 */ /* 0x000fe20000100800 */
[----:B------:R-:W-:-:S02]  /*0d10*/  VIADD R251, R18, 0xf3 ;  /* 0x000000f312fb7836 */ /* 0x000fc40000000000 */
[C---:B------:R-:W-:Y:S01]  /*0d20*/  VIADD R250, R18.reuse, 0xf4 ;  /* 0x000000f412fa7836 */ /* 0x040fe20000000000 */
[----:B------:R-:W-:Y:S01]  /*0d30*/  STL [R1+0x1fc], RZ ;  /* 0x0001fcff01007387 */ /* 0x000fe20000100800 */
[C---:B------:R-:W-:Y:S02]  /*0d40*/  VIADD R249, R18.reuse, 0xf5 ;  /* 0x000000f512f97836 */ /* 0x040fe40000000000 */
[C---:B------:R-:W-:Y:S01]  /*0d50*/  VIADD R248, R18.reuse, 0xf6 ;  /* 0x000000f612f87836 */ /* 0x040fe20000000000 */
[----:B------:R-:W-:Y:S01]  /*0d60*/  STL [R1+0x3e0], RZ ;  /* 0x0003e0ff01007387 */ /* 0x000fe20000100800 */
[C---:B------:R-:W-:Y:S02]  /*0d70*/  VIADD R247, R18.reuse, 0xf7 ;  /* 0x000000f712f77836 */ /* 0x040fe40000000000 */
        /* <DEDUP_REMOVED lines=8> */
[----:B------:R-:W-:-:S03]  /*0e00*/  VIADD R20, R18, 0xfd ;  /* 0x000000fd12147836 */ /* 0x000fc60000000000 */
[----:B------:R-:W-:Y:S04]  /*0e10*/  STL [R1+0x3f0], RZ ;  /* 0x0003f0ff01007387 */ /* 0x000fe80000100800 */
        /* <DEDUP_REMOVED lines=11> */
[----:B------:R0:W-:Y:S04]  /*0ed0*/  STL [R1+0x430], R17 ;  /* 0x0004301101007387 */ /* 0x0001e80000100800 */
[----:B------:R1:W-:Y:S04]  /*0ee0*/  STL [R1+0x42c], R16 ;  /* 0x00042c1001007387 */ /* 0x0003e80000100800 */
[----:B------:R2:W-:Y:S01]  /*0ef0*/  STL [R1+0x428], R19 ;  /* 0x0004281301007387 */ /* 0x0005e20000100800 */
[----:B0-----:R-:W-:-:S02]  /*0f00*/  VIADD R17, R18, 0x4 ;  /* 0x0000000412117836 */ /* 0x001fc40000000000 */
[----:B-1----:R-:W-:-:S03]  /*0f10*/  VIADD R16, R18, 0x5 ;  /* 0x0000000512107836 */ /* 0x002fc60000000000 */
[----:B------:R0:W-:Y:S01]  /*0f20*/  STL [R1+0x424], R17 ;  /* 0x0004241101007387 */ /* 0x0001e20000100800 */
[----:B--2---:R-:W-:-:S03]  /*0f30*/  VIADD R19, R18, 0x6 ;  /* 0x0000000612137836 */ /* 0x004fc60000000000 */
[----:B------:R1:W-:Y:S04]  /*0f40*/  STL [R1+0x420], R16 ;  /* 0x0004201001007387 */ /* 0x0003e80000100800 */
[----:B------:R2:W-:Y:S01]  /*0f50*/  STL [R1+0x41c], R19 ;  /* 0x00041c1301007387 */ /* 0x0005e20000100800 */
[C---:B0-----:R-:W-:Y:S02]  /*0f60*/  VIADD R17, R18.reuse, 0x7 ;  /* 0x0000000712117836 */ /* 0x041fe40000000000 */
        /* <DEDUP_REMOVED lines=30> */
[C---:B------:R-:W-:Y:S02]  /*1150*/  VIADD R17, R18.reuse, 0x19 ;  /* 0x0000001912117836 */ /* 0x040fe40000000000 */
[C---:B-1----:R-:W-:Y:S02]  /*1160*/  VIADD R16, R18.reuse, 0x17 ;  /* 0x0000001712107836 */ /* 0x042fe40000000000 */
[----:B------:R-:W-:-:S02]  /*1170*/  VIADD R16, R18, 0x1a ;  /* 0x0000001a12107836 */ /* 0x000fc40000000000 */
[C---:B--2---:R-:W-:Y:S02]  /*1180*/  VIADD R19, R18.reuse, 0x18 ;  /* 0x0000001812137836 */ /* 0x044fe40000000000 */
[----:B------:R-:W-:-:S03]  /*1190*/  VIADD R16, R18, 0x1d ;  /* 0x0000001d12107836 */ /* 0x000fc60000000000 */
[----:B------:R0:W-:Y:S04]  /*11a0*/  STL [R1+0x3b4], R19 ;  /* 0x0003b41301007387 */ /* 0x0001e80000100800 */
[----:B------:R1:W-:Y:S01]  /*11b0*/  STL [R1+0x3b0], R17 ;  /* 0x0003b01101007387 */ /* 0x0003e20000100800 */
[C---:B0-----:R-:W-:Y:S02]  /*11c0*/  VIADD R19, R18.reuse, 0x1b ;  /* 0x0000001b12137836 */ /* 0x041fe40000000000 */
[----:B-1----:R-:W-:-:S03]  /*11d0*/  VIADD R17, R18, 0x1c ;  /* 0x0000001c12117836 */ /* 0x002fc60000000000 */
[----:B------:R0:W-:Y:S04]  /*11e0*/  STL [R1+0x3a8], R19 ;  /* 0x0003a81301007387 */ /* 0x0001e80000100800 */
[----:B------:R1:W-:Y:S04]  /*11f0*/  STL [R1+0x3a4], R17 ;  /* 0x0003a41101007387 */ /* 0x0003e80000100800 */
[----:B------:R2:W-:Y:S01]  /*1200*/  STL [R1+0x3a0], R16 ;  /* 0x0003a01001007387 */ /* 0x0005e20000100800 */
[C---:B0-----:R-:W-:Y:S02]  /*1210*/  VIADD R19, R18.reuse, 0x1e ;  /* 0x0000001e12137836 */ /* 0x041fe40000000000 */
[----:B------:R-:W-:-:S02]  /*1220*/  VIADD R19, R18, 0x21 ;  /* 0x0000002112137836 */ /* 0x000fc40000000000 */
[C---:B-1----:R-:W-:Y:S02]  /*1230*/  VIADD R17, R18.reuse, 0x1f ;  /* 0x0000001f12117836 */ /* 0x042fe40000000000 */
[----:B--2---:R-:W-:-:S03]  /*1240*/  VIADD R16, R18, 0x20 ;  /* 0x0000002012107836 */ /* 0x004fc60000000000 */
[----:B------:R0:W-:Y:S04]  /*1250*/  STL [R1+0x398], R17 ;  /* 0x0003981101007387 */ /* 0x0001e80000100800 */
[----:B------:R1:W-:Y:S04]  /*1260*/  STL [R1+0x394], R16 ;  /* 0x0003941001007387 */ /* 0x0003e80000100800 */
[----:B------:R2:W-:Y:S01]  /*1270*/  STL [R1+0x390], R19 ;  /* 0x0003901301007387 */ /* 0x0005e20000100800 */
[C---:B0-----:R-:W-:Y:S02]  /*1280*/  VIADD R17, R18.reuse, 0x22 ;  /* 0x0000002212117836 */ /* 0x041fe40000000000 */
[----:B------:R-:W-:-:S02]  /*1290*/  VIADD R17, R18, 0x25 ;  /* 0x0000002512117836 */ /* 0x000fc40000000000 */
[C---:B-1----:R-:W-:Y:S02]  /*12a0*/  VIADD R16, R18.reuse, 0x23 ;  /* 0x0000002312107836 */ /* 0x042fe40000000000 */
[C---:B------:R-:W-:Y:S02]  /*12b0*/  VIADD R16, R18.reuse, 0x26 ;  /* 0x0000002612107836 */ /* 0x040fe40000000000 */
[C---:B--2---:R-:W-:Y:S02]  /*12c0*/  VIADD R19, R18.reuse, 0x24 ;  /* 0x0000002412137836 */ /* 0x044fe40000000000 */
[C---:B------:R-:W-:Y:S02]  /*12d0*/  VIADD R19, R18.reuse, 0x27 ;  /* 0x0000002712137836 */ /* 0x040fe40000000000 */
[C---:B------:R-:W-:Y:S02]  /*12e0*/  VIADD R19, R18.reuse, 0x2a ;  /* 0x0000002a12137836 */ /* 0x040fe40000000000 */
[----:B------:R-:W-:-:S02]  /*12f0*/  VIADD R19, R18, 0x2d ;  /* 0x0000002d12137836 */ /* 0x000fc40000000000 */
[C---:B------:R-:W-:Y:S02]  /*1300*/  VIADD R19, R18.reuse, 0x30 ;  /* 0x0000003012137836 */ /* 0x040fe40000000000 */
[C---:B------:R-:W-:Y:S02]  /*1310*/  VIADD R17, R18.reuse, 0x28 ;  /* 0x0000002812117836 */ /* 0x040fe40000000000 */
[C---:B------:R-:W-:Y:S02]  /*1320*/  VIADD R16, R18.reuse, 0x29 ;  /* 0x0000002912107836 */ /* 0x040fe40000000000 */
        /* <DEDUP_REMOVED lines=171> */
[----:B------:R-:W-:Y:S01]  /*1de0*/  IMAD.SHL.U32 R19, R23, 0x100, RZ ;  /* 0x0000010017137824 */ /* 0x000fe200078e00ff */
[----:B------:R-:W-:Y:S01]  /*1df0*/  PRMT R23, R0, 0x6540, R23 ;  /* 0x0000654000177816 */ /* 0x000fe20000000017 */
[C---:B------:R-:W-:Y:S02]  /*1e00*/  VIADD R17, R18.reuse, 0xd6 ;  /* 0x000000d612117836 */ /* 0x040fe40000000000 */
[C---:B------:R-:W-:Y:S01]  /*1e10*/  VIADD R16, R18.reuse, 0xd7 ;  /* 0x000000d712107836 */ /* 0x040fe20000000000 */
[----:B------:R-:W-:Y:S01]  /*1e20*/  LOP3.LUT R19, R19, 0x80, R0, 0xfe, !PT ;  /* 0x0000008013137812 */ /* 0x000fe200078efe00 */
        /* <DEDUP_REMOVED lines=25> */
[----:B------:R-:W-:Y:S01]  /*1fc0*/  VIADD R16, R18, 0xff ;  /* 0x000000ff12107836 */ /* 0x000fe20000000000 */
[----:B------:R-:W-:Y:S06]  /*1fd0*/  @!P0 BRA `(.L_x_0) ;  /* 0x000006f800788947 */ /* 0x000fec0003800000 */
[----:B------:R-:W-:Y:S01]  /*1fe0*/  IABS R6, R2 ;  /* 0x0000000200067213 */ /* 0x000fe20000000000 */
[----:B------:R-:W-:Y:S01]  /*1ff0*/  IMAD.MOV.U32 R14, RZ, RZ, RZ ;  /* 0x000000ffff0e7224 */ /* 0x000fe200078e00ff */
[----:B------:R-:W-:Y:S01]  /*2000*/  IABS R0, R3 ;  /* 0x0000000300007213 */ /* 0x000fe20000000000 */
[----:B------:R-:W-:Y:S01]  /*2010*/  STL [R1+0x2e5c], R23 ;  /* 0x002e5c1701007387 */ /* 0x000fe20000100800 */
[----:B------:R-:W0:Y:S01]  /*2020*/  I2F.RP R5, R6 ;  /* 0x0000000600057306 */ /* 0x000e220000209400 */
[----:B------:R-:W-:Y:S01]  /*2030*/  IABS R7, R23 ;  /* 0x0000001700077213 */ /* 0x000fe20000000000 */
[C---:B------:R-:W-:Y:S01]  /*2040*/  VIADD R237, R18.reuse, 0xf1 ;  /* 0x000000f112ed7836 */ /* 0x040fe20000000000 */
[----:B------:R-:W-:Y:S01]  /*2050*/  ISETP.GE.AND P4, PT, R17, RZ, PT ;  /* 0x000000ff1100720c */ /* 0x000fe20003f86270 */
[C---:B------:R-:W-:Y:S01]  /*2060*/  VIADD R238, R18.reuse, 0xf0 ;  /* 0x000000f012ee7836 */ /* 0x040fe20000000000 */
[----:B------:R-:W-:Y:S01]  /*2070*/  ISETP.GE.AND P6, PT, R23, RZ, PT ;  /* 0x000000ff1700720c */ /* 0x000fe20003fc6270 */
[----:B------:R-:W-:Y:S01]  /*2080*/  VIADD R239, R18, 0xef ;  /* 0x000000ef12ef7836 */ /* 0x000fe20000000000 */
[----:B------:R-:W-:Y:S01]  /*2090*/  ISETP.GE.AND P1, PT, R16, RZ, PT ;  /* 0x000000ff1000720c */ /* 0x000fe20003f26270 */
[----:B------:R-:W1:Y:S01]  /*20a0*/  I2F.RP R4, R0 ;  /* 0x0000000000047306 */ /* 0x000e620000209400 */
[----:B------:R-:W-:Y:S01]  /*20b0*/  IABS R44, R237 ;  /* 0x000000ed002c7213 */ /* 0x000fe20000000000 */
[C---:B------:R-:W-:Y:S01]  /*20c0*/  VIADD R241, R18.reuse, 0xee ;  /* 0x000000ee12f17836 */ /* 0x040fe20000000000 */
[----:B------:R-:W-:Y:S01]  /*20d0*/  IABS R40, R252 ;  /* 0x000000fc00287213 */ /* 0x000fe20000000000 */
[C---:B------:R-:W-:Y:S01]  /*20e0*/  VIADD R242, R18.reuse, 0xed ;  /* 0x000000ed12f27836 */ /* 0x040fe20000000000 */
[----:B------:R-:W-:Y:S01]  /*20f0*/  IABS R48, R238 ;  /* 0x000000ee00307213 */ /* 0x000fe20000000000 */
[C---:B------:R-:W-:Y:S01]  /*2100*/  VIADD R240, R18.reuse, 0xec ;  /* 0x000000ec12f07836 */ /* 0x040fe20000000000 */
[----:B------:R-:W-:Y:S01]  /*2110*/  IABS R52, R239 ;  /* 0x000000ef00347213 */ /* 0x000fe20000000000 */
[----:B0-----:R-:W0:Y:S01]  /*2120*/  MUFU.RCP R5, R5 ;  /* 0x0000000500057308 */ /* 0x001e220000001000 */
[----:B------:R-:W-:Y:S01]  /*2130*/  IABS R56, R241 ;  /* 0x000000f100387213 */ /* 0x000fe20000000000 */
[C---:B------:R-:W-:Y:S01]  /*2140*/  VIADD R243, R18.reuse, 0xeb ;  /* 0x000000eb12f37836 */ /* 0x040fe20000000000 */
[----:B------:R-:W-:Y:S01]  /*2150*/  IABS R60, R242 ;  /* 0x000000f2003c7213 */ /* 0x000fe20000000000 */
[C---:B------:R-:W-:Y:S01]  /*2160*/  VIADD R235, R18.reuse, 0xbd ;  /* 0x000000bd12eb7836 */ /* 0x040fe20000000000 */
[----:B------:R-:W-:Y:S01]  /*2170*/  IABS R63, R240 ;  /* 0x000000f0003f7213 */ /* 0x000fe20000000000 */
[C---:B------:R-:W-:Y:S01]  /*2180*/  VIADD R236, R18.reuse, 0xbc ;  /* 0x000000bc12ec7836 */ /* 0x040fe20000000000 */
[----:B------:R-:W-:Y:S01]  /*2190*/  IABS R98, R18 ;  /* 0x0000001200627213 */ /* 0x000fe20000000000 */
[----:B-1----:R-:W1:Y:S01]  /*21a0*/  MUFU.RCP R4, R4 ;  /* 0x0000000400047308 */ /* 0x002e620000001000 */
[----:B------:R-:W-:-:S02]  /*21b0*/  VIADD R233, R18, 0x96 ;  /* 0x0000009612e97836 */ /* 0x000fc40000000000 */
[----:B------:R-:W-:Y:S01]  /*21c0*/  IABS R221, R236 ;  /* 0x000000ec00dd7213 */ /* 0x000fe20000000000 */
[C---:B------:R-:W-:Y:S02]  /*21d0*/  VIADD R231, R18.reuse, 0x84 ;  /* 0x0000008412e77836 */ /* 0x040fe40000000000 */
[----:B------:R-:W-:Y:S01]  /*21e0*/  IABS R180, R233 ;  /* 0x000000e900b47213 */ /* 0x000fe20000000000 */
[C---:B------:R-:W-:Y:S02]  /*21f0*/  VIADD R225, R18.reuse, 0x57 ;  /* 0x0000005712e17836 */ /* 0x040fe40000000000 */
[----:B0-----:R-:W-:Y:S01]  /*2200*/  VIADD R5, R5, 0xffffffe ;  /* 0x0ffffffe05057836 */ /* 0x001fe20000000000 */
[----:B------:R-:W-:Y:S01]  /*2210*/  IABS R212, R231 ;  /* 0x000000e700d47213 */ /* 0x000fe20000000000 */
[C---:B------:R-:W-:Y:S01]  /*2220*/  VIADD R227, R18.reuse, 0x56 ;  /* 0x0000005612e37836 */ /* 0x040fe20000000000 */
[----:B------:R-:W-:Y:S01]  /*2230*/  IABS R157, R225 ;  /* 0x000000e1009d7213 */ /* 0x000fe20000000000 */
[----:B------:R-:W-:-:S02]  /*2240*/  VIADD R229, R18, 0x54 ;  /* 0x0000005412e57836 */ /* 0x000fc40000000000 */
[----:B------:R-:W0:Y:S01]  /*2250*/  F2I.FTZ.U32.TRUNC.NTZ R5, R5 ;  /* 0x0000000500057305 */ /* 0x000e22000021f000 */
[----:B------:R-:W-:Y:S01]  /*2260*/  IABS R189, R227 ;  /* 0x000000e300bd7213 */ /* 0x000fe20000000000 */
[----:B-1----:R-:W-:Y:S02]  /*2270*/  VIADD R4, R4, 0xffffffe ;  /* 0x0ffffffe04047836 */ /* 0x002fe40000000000 */
[C---:B------:R-:W-:Y:S02]  /*2280*/  VIADD R198, R18.reuse, 0x47 ;  /* 0x0000004712c67836 */ /* 0x040fe40000000000 */
[C---:B------:R-:W-:Y:S02]  /*2290*/  VIADD R205, R18.reuse, 0x46 ;  /* 0x0000004612cd7836 */ /* 0x040fe40000000000 */
[----:B------:R1:W2:Y:S01]  /*22a0*/  F2I.FTZ.U32.TRUNC.NTZ R15, R4 ;  /* 0x00000004000f7305 */ /* 0x0002a2000021f000 */
[C---:B------:R-:W-:Y:S02]  /*22b0*/  VIADD R208, R18.reuse, 0x44 ;  /* 0x0000004412d07836 */ /* 0x040fe40000000000 */
[----:B------:R-:W-:Y:S01]  /*22c0*/  IABS R172, R205 ;  /* 0x000000cd00ac7213 */ /* 0x000fe20000000000 */
[----:B------:R-:W-:-:S02]  /*22d0*/  VIADD R209, R18, 0x43 ;  /* 0x0000004312d17836 */ /* 0x000fc40000000000 */
[C---:B------:R-:W-:Y:S02]  /*22e0*/  VIADD R217, R18.reuse, 0x42 ;  /* 0x0000004212d97836 */ /* 0x040fe40000000000 */
[--C-:B0-----:R-:W-:Y:S01]  /*22f0*/  IMAD.MOV R9, RZ, RZ, -R5.reuse ;  /* 0x000000ffff097224 */ /* 0x101fe200078e0a05 */
[----:B------:R-:W-:Y:S01]  /*2300*/  IABS R121, R209 ;  /* 0x000000d100797213 */ /* 0x000fe20000000000 */
[----:B-1----:R-:W-:Y:S02]  /*2310*/  IMAD.MOV.U32 R4, RZ, RZ, RZ ;  /* 0x000000ffff047224 */ /* 0x002fe400078e00ff */
[----:B------:R-:W-:Y:S02]  /*2320*/  IMAD R9, R9, R6, RZ ;  /* 0x0000000609097224 */ /* 0x000fe400078e02ff */
[----:B------:R-:W-:Y:S02]  /*2330*/  VIADD R74, R18, 0x35 ;  /* 0x00000035124a7836 */ /* 0x000fe40000000000 */
[----:B------:R-:W-:Y:S01]  /*2340*/  IMAD.HI.U32 R4, R5, R9, R4 ;  /* 0x0000000905047227 */ /* 0x000fe200078e0004 */
[----:B------:R-:W-:-:S02]  /*2350*/  IABS R9, R19 ;  /* 0x0000001300097213 */ /* 0x000fc40000000000 */
[----:B------:R-:W-:Y:S01]  /*2360*/  IABS R5, R16 ;  /* 0x0000001000057213 */ /* 0x000fe20000000000 */
[----:B--2---:R-:W-:Y:S01]  /*2370*/  IMAD.MOV R8, RZ, RZ, -R15 ;  /* 0x000000ffff087224 */ /* 0x004fe200078e0a0f */
[----:B------:R-:W-:Y:S01]  /*2380*/  IABS R38, R74 ;  /* 0x0000004a00267213 */ /* 0x000fe20000000000 */
[----:B------:R-:W-:-:S04]  /*2390*/  IMAD.HI.U32 R11, R4, R7, RZ ;  /* 0x00000007040b7227 */ /* 0x000fc800078e00ff */
[----:B------:R-:W-:Y:S01]  /*23a0*/  IMAD.MOV.U32 R10, RZ, RZ, R9 ;  /* 0x000000ffff0a7224 */ /* 0x000fe200078e0009 */
[----:B------:R-:W-:Y:S01]  /*23b0*/  IABS R9, R17 ;  /* 0x0000001100097213 */ /* 0x000fe20000000000 */
[----:B------:R-:W-:Y:S02]  /*23c0*/  IMAD.MOV R11, RZ, RZ, -R11 ;  /* 0x000000ffff0b7224 */ /* 0x000fe400078e0a0b */
[----:B------:R-:W-:-:S04]  /*23d0*/  IMAD.HI.U32 R4, R4, R10, RZ ;  /* 0x0000000a04047227 */ /* 0x000fc800078e00ff */
[----:B------:R-:W-:Y:S01]  /*23e0*/  IMAD R11, R6, R11, R7 ;  /* 0x0000000b060b7224 */ /* 0x000fe200078e0207 */
[----:B------:R-:W-:Y:S01]  /*23f0*/  IABS R7, R21 ;  /* 0x0000001500077213 */ /* 0x000fe20000000000 */
[----:B------:R-:W-:Y:S02]  /*2400*/  IMAD.MOV R4, RZ, RZ, -R4 ;  /* 0x000000ffff047224 */ /* 0x000fe400078e0a04 */
[----:B------:R-:W-:Y:S01]  /*2410*/  IMAD R8, R8, R0, RZ ;  /* 0x0000000008087224 */ /* 0x000fe200078e02ff */
[C---:B------:R-:W-:Y:S01]  /*2420*/  ISETP.GT.U32.AND P0, PT, R6.reuse, R11, PT ;  /* 0x0000000b0600720c */ /* 0x040fe20003f04070 */
[C---:B------:R-:W-:Y:S01]  /*2430*/  IMAD R10, R6.reuse, R4, R10 ;  /* 0x00000004060a7224 */ /* 0x040fe200078e020a */
[----:B------:R-:W-:Y:S01]  /*2440*/  IABS R4, R244 ;  /* 0x000000f400047213 */ /* 0x000fe20000000000 */
[----:B------:R-:W-:Y:S01]  /*2450*/  IMAD.HI.U32 R14, R15, R8, R14 ;  /* 0x000000080f0e7227 */ /* 0x000fe200078e000e */
[----:B------:R-:W-:Y:S02]  /*2460*/  IABS R8, R20 ;  /* 0x0000001400087213 */ /* 0x000fe40000000000 */
[----:B------:R-:W-:Y:S01]  /*2470*/  ISETP.GT.U32.AND P2, PT, R6, R10, PT ;  /* 0x0000000a0600720c */ /* 0x000fe20003f44070 */
[----:B------:R-:W-:-:S02]  /*2480*/  VIADD R78, R18, 0x34 ;  /* 0x00000034124e7836 */ /* 0x000fc40000000000 */
[----:B------:R-:W-:-:S03]  /*2490*/  IMAD.HI.U32 R12, R14, R5, RZ ;  /* 0x000000050e0c7227 */ /* 0x000fc600078e00ff */
[----:B------:R-:W-:Y:S01]  /*24a0*/  IABS R131, R78 ;  /* 0x0000004e00837213 */ /* 0x000fe20000000000 */
[----:B------:R-:W-:Y:S02]  /*24b0*/  IMAD.MOV R12, RZ, RZ, -R12 ;  /* 0x000000ffff0c7224 */ /* 0x000fe400078e0a0c */
[--C-:B------:R-:W-:Y:S02]  /*24c0*/  @!P0 IMAD.IADD R11, R11, 0x1, -R6.reuse ;  /* 0x000000010b0b8824 */ /* 0x100fe400078e0a06 */
[----:B------:R-:W-:Y:S01]  /*24d0*/  IMAD R12, R0, R12, R5 ;  /* 0x0000000c000c7224 */ /* 0x000fe200078e0205 */
[----:B------:R-:W-:Y:S01]  /*24e0*/  IABS R5, R22 ;  /* 0x0000001600057213 */ /* 0x000fe20000000000 */
[----:B------:R-:W-:Y:S01]  /*24f0*/  @!P2 IMAD.IADD R10, R10, 0x1, -R6 ;  /* 0x000000010a0aa824 */ /* 0x000fe200078e0a06 */
[----:B------:R-:W-:Y:S01]  /*2500*/  ISETP.GT.U32.AND P0, PT, R6, R11, PT ;  /* 0x0000000b0600720c */ /* 0x000fe20003f04070 */
[----:B------:R-:W-:Y:S01]  /*2510*/  IMAD.HI.U32 R13, R14, R9, RZ ;  /* 0x000000090e0d7227 */ /* 0x000fe200078e00ff */
[----:B------:R-:W-:-:S02]  /*2520*/  ISETP.GT.U32.AND P5, PT, R0, R12, PT ;  /* 0x0000000c0000720c */ /* 0x000fc40003fa4070 */
[----:B------:R-:W-:Y:S01]  /*2530*/  ISETP.GT.U32.AND P3, PT, R6, R10, PT ;  /* 0x0000000a0600720c */ /* 0x000fe20003f64070 */
[----:B------:R-:W-:-:S04]  /*2540*/  IMAD.HI.U32 R17, R14, R8, RZ ;  /* 0x000000080e117227 */ /* 0x000fc800078e00ff */
[----:B------:R-:W-:Y:S02]  /*2550*/  IMAD.MOV R13, RZ, RZ, -R13 ;  /* 0x000000ffff0d7224 */ /* 0x000fe400078e0a0d */
[----:B------:R-:W-:Y:S02]  /*2560*/  IMAD.MOV R17, RZ, RZ, -R17 ;  /* 0x000000ffff117224 */ /* 0x000fe400078e0a11 */
[C---:B------:R-:W-:Y:S02]  /*2570*/  IMAD R9, R0.reuse, R13, R9 ;  /* 0x0000000d00097224 */ /* 0x040fe400078e0209 */
[----:B------:R-:W-:Y:S02]  /*2580*/  IMAD R8, R0, R17, R8 ;  /* 0x0000001100087224 */ /* 0x000fe400078e0208 */
[----:B------:R-:W-:Y:S01]  /*2590*/  @!P0 IMAD.IADD R11, R11, 0x1, -R6 ;  /* 0x000000010b0b8824 */ /* 0x000fe200078e0a06 */
[----:B------:R-:W-:Y:S01]  /*25a0*/  ISETP.GE.AND P0, PT, R19, RZ, PT ;  /* 0x000000ff1300720c */ /* 0x000fe20003f06270 */
[----:B------:R-:W-:Y:S01]  /*25b0*/  IMAD.HI.U32 R16, R14, R7, RZ ;  /* 0x000000070e107227 */ /* 0x000fe200078e00ff */
[----:B------:R-:W-:-:S03]  /*25c0*/  ISETP.GT.U32.AND P2, PT, R0, R9, PT ;  /* 0x000000090000720c */ /* 0x000fc60003f44070 */
[----:B------:R-:W-:Y:S01]  /*25d0*/  @!P5 IMAD.IADD R12, R12, 0x1, -R0 ;  /* 0x000000010c0cd824 */ /* 0x000fe200078e0a00 */
[----:B------:R-:W-:Y:S01]  /*25e0*/  ISETP.GT.U32.AND P5, PT, R0, R8, PT ;  /* 0x000000080000720c */ /* 0x000fe20003fa4070 */
[----:B------:R-:W-:-:S04]  /*25f0*/  IMAD.HI.U32 R13, R14, R4, RZ ;  /* 0x000000040e0d7227 */ /* 0x000fc800078e00ff */
[----:B------:R-:W-:Y:S02]  /*2600*/  IMAD.MOV R16, RZ, RZ, -R16 ;  /* 0x000000ffff107224 */ /* 0x000fe400078e0a10 */
[----:B------:R-:W-:Y:S01]  /*2610*/  @!P3 IMAD.IADD R10, R10, 0x1, -R6 ;  /* 0x000000010a0ab824 */ /* 0x000fe200078e0a06 */
[----:B------:R-:W-:Y:S01]  /*2620*/  ISETP.NE.AND P3, PT, R2, RZ, PT ;  /* 0x000000ff0200720c */ /* 0x000fe20003f65270 */
[----:B------:R-:W-:Y:S01]  /*2630*/  @!P6 IMAD.MOV R11, RZ, RZ, -R11 ;  /* 0x000000ffff0be224 */ /* 0x000fe200078e0a0b */
[C---:B------:R-:W-:Y:S01]  /*2640*/  ISETP.GT.U32.AND P6, PT, R0.reuse, R12, PT ;  /* 0x0000000c0000720c */ /* 0x040fe20003fc4070 */
[----:B------:R-:W-:Y:S01]  /*2650*/  IMAD.MOV R13, RZ, RZ, -R13 ;  /* 0x000000ffff0d7224 */ /* 0x000fe200078e0a0d */
[----:B------:R-:W-:Y:S01]  /*2660*/  LOP3.LUT R2, RZ, R2, RZ, 0x33, !PT ;  /* 0x00000002ff027212 */ /* 0x000fe200078e33ff */
[----:B------:R-:W-:Y:S02]  /*2670*/  IMAD R7, R0, R16, R7 ;  /* 0x0000001000077224 */ /* 0x000fe400078e0207 */
[----:B------:R-:W-:Y:S01]  /*2680*/  IMAD.MOV.U32 R6, RZ, RZ, R10 ;  /* 0x000000ffff067224 */ /* 0x000fe200078e000a */
[----:B------:R-:W-:Y:S01]  /*2690*/  SEL R11, R2, R11, !P3 ;  /* 0x0000000b020b7207 */ /* 0x000fe20005800000 */
[----:B------:R-:W-:Y:S01]  /*26a0*/  IMAD.HI.U32 R15, R14, R5, RZ ;  /* 0x000000050e0f7227 */ /* 0x000fe200078e00ff */
[----:B------:R-:W-:-:S03]  /*26b0*/  IABS R10, R245 ;  /* 0x000000f5000a7213 */ /* 0x000fc60000000000 */
[C---:B------:R-:W-:Y:S01]  /*26c0*/  IMAD R4, R0.reuse, R13, R4 ;  /* 0x0000000d00047224 */ /* 0x040fe200078e0204 */
[----:B------:R-:W-:Y:S01]  /*26d0*/  IABS R13, R246 ;  /* 0x000000f6000d7213 */ /* 0x000fe20000000000 */
[----:B------:R-:W-:Y:S01]  /*26e0*/  @!P0 IMAD.MOV R6, RZ, RZ, -R6 ;  /* 0x000000ffff068224 */ /* 0x000fe200078e0a06 */
[----:B------:R-:W-:Y:S01]  /*26f0*/  ISETP.GT.U32.AND P0, PT, R0, R7, PT ;  /* 0x000000070000720c */ /* 0x000fe20003f04070 */
[----:B------:R-:W-:Y:S01]  /*2700*/  IMAD.MOV R15, RZ, RZ, -R15 ;  /* 0x000000ffff0f7224 */ /* 0x000fe200078e0a0f */
[----:B------:R-:W-:Y:S01]  /*2710*/  STL [R1+0x1e4], R11 ;  /* 0x0001e40b01007387 */ /* 0x000fe20000100800 */
[--C-:B------:R-:W-:Y:S01]  /*2720*/  @!P2 IMAD.IADD R9, R9, 0x1, -R0.reuse ;  /* 0x000000010909a824 */ /* 0x100fe200078e0a00 */
[----:B------:R-:W-:Y:S01]  /*2730*/  SEL R2, R2, R6, !P3 ;  /* 0x0000000602027207 */ /* 0x000fe20005800000 */
[--C-:B------:R-:W-:Y:S01]  /*2740*/  @!P5 IMAD.IADD R8, R8, 0x1, -R0.reuse ;  /* 0x000000010808d824 */ /* 0x100fe200078e0a00 */
[C---:B------:R-:W-:Y:S01]  /*2750*/  ISETP.GT.U32.AND P5, PT, R0.reuse, R4, PT ;  /* 0x000000040000720c */ /* 0x040fe20003fa4070 */
[C---:B------:R-:W-:Y:S01]  /*2760*/  IMAD R5, R0.reuse, R15, R5 ;  /* 0x0000000f00057224 */ /* 0x040fe200078e0205 */
[----:B------:R-:W-:Y:S01]  /*2770*/  ISETP.GT.U32.AND P2, PT, R0, R9, PT ;  /* 0x000000090000720c */ /* 0x000fe20003f44070 */
[--C-:B------:R-:W-:Y:S01]  /*2780*/  @!P6 IMAD.IADD R12, R12, 0x1, -R0.reuse ;  /* 0x000000010c0ce824 */ /* 0x100fe200078e0a00 */
[C---:B------:R-:W-:Y:S01]  /*2790*/  ISETP.GT.U32.AND P6, PT, R0.reuse, R8, PT ;  /* 0x000000080000720c */ /* 0x040fe20003fc4070 */
[----:B------:R0:W-:Y:S01]  /*27a0*/  STL [R1+0x1e0], R2 ;  /* 0x0001e00201007387 */ /* 0x0001e20000100800 */
[----:B------:R-:W-:Y:S01]  /*27b0*/  ISETP.GT.U32.AND P3, PT, R0, R5, PT ;  /* 0x000000050000720c */ /* 0x000fe20003f64070 */
[----:B------:R-:W-:Y:S01]  /*27c0*/  @!P0 IMAD.IADD R7, R7, 0x1, -R0 ;  /* 0x0000000107078824 */ /* 0x000fe200078e0a00 */
[----:B------:R-:W-:Y:S01]  /*27d0*/  ISETP.GE.AND P0, PT, R21, RZ, PT ;  /* 0x000000ff1500720c */ /* 0x000fe20003f06270 */
[----:B------:R-:W-:-:S02]  /*27e0*/  IMAD.MOV.U32 R6, RZ, RZ, R13 ;  /* 0x000000ffff067224 */ /* 0x000fc400078e000d */
[----:B------:R-:W-:Y:S02]  /*27f0*/  IMAD.MOV.U32 R15, RZ, RZ, R12 ;  /* 0x000000ffff0f7224 */ /* 0x000fe400078e000c */
[----:B------:R-:W-:Y:S01]  /*2800*/  @!P5 IMAD.IADD R4, R4, 0x1, -R0 ;  /* 0x000000010404d824 */ /* 0x000fe200078e0a00 */
[----:B------:R-:W-:Y:S01]  /*2810*/  ISETP.GT.U32.AND P5, PT, R0, R7, PT ;  /* 0x000000070000720c */ /* 0x000fe20003fa4070 */
[----:B0-----:R-:W-:-:S04]  /*2820*/  IMAD.HI.U32 R2, R14, R10, RZ ;  /* 0x0000000a0e027227 */ /* 0x001fc800078e00ff */
[----:B------:R-:W-:Y:S01]  /*2830*/  @!P2 IMAD.IADD R9, R9, 0x1, -R0 ;  /* 0x000000010909a824 */ /* 0x000fe200078e0a00 */
[----:B------:R-:W-:Y:S01]  /*2840*/  ISETP.GE.AND P2, PT, R20, RZ, PT ;  /* 0x000000ff1400720c */ /* 0x000fe20003f46270 */
[----:B------:R-:W-:-:S04]  /*2850*/  IMAD.HI.U32 R11, R14, R6, RZ ;  /* 0x000000060e0b7227 */ /* 0x000fc800078e00ff */
[----:B------:R-:W-:Y:S02]  /*2860*/  IMAD.MOV R2, RZ, RZ, -R2 ;  /* 0x000000ffff027224 */ /* 0x000fe400078e0a02 */
[--C-:B------:R-:W-:Y:S01]  /*2870*/  @!P6 IMAD.IADD R8, R8, 0x1, -R0.reuse ;  /* 0x000000010808e824 */ /* 0x100fe200078e0a00 */
[----:B------:R-:W-:Y:S01]  /*2880*/  ISETP.GT.U32.AND P6, PT, R0, R4, PT ;  /* 0x000000040000720c */ /* 0x000fe20003fc4070 */
[----:B------:R-:W-:Y:S01]  /*2890*/  @!P3 IMAD.IADD R5, R5, 0x1, -R0 ;  /* 0x000000010505b824 */ /* 0x000fe200078e0a00 */
[----:B------:R-:W-:Y:S01]  /*28a0*/  ISETP.GE.AND P3, PT, R22, RZ, PT ;  /* 0x000000ff1600720c */ /* 0x000fe20003f66270 */
[----:B------:R-:W-:Y:S02]  /*28b0*/  IMAD R2, R0, R2, R10 ;  /* 0x0000000200027224 */ /* 0x000fe400078e020a */
[----:B------:R-:W-:Y:S02]  /*28c0*/  IMAD.MOV R11, RZ, RZ, -R11 ;  /* 0x000000ffff0b7224 */ /* 0x000fe400078e0a0b */
[----:B------:R-:W-:Y:S01]  /*28d0*/  IMAD.MOV.U32 R12, RZ, RZ, R9 ;  /* 0x000000ffff0c7224 */ /* 0x000fe200078e0009 */
[----:B------:R-:W-:Y:S01]  /*28e0*/  IABS R9, R247 ;  /* 0x000000f700097213 */ /* 0x000fe20000000000 */
[----:B------:R-:W-:-:S02]  /*28f0*/  IMAD.MOV.U32 R10, RZ, RZ, R8 ;  /* 0x000000ffff0a7224 */ /* 0x000fc400078e0008 */
[----:B------:R-:W-:Y:S01]  /*2900*/  @!P1 IMAD.MOV R15, RZ, RZ, -R15 ;  /* 0x000000ffff0f9224 */ /* 0x000fe200078e0a0f */
[C---:B------:R-:W-:Y:S01]  /*2910*/  ISETP.GT.U32.AND P1, PT, R0.reuse, R5, PT ;  /* 0x000000050000720c */ /* 0x040fe20003f24070 */
[----:B------:R-:W-:Y:S01]  /*2920*/  @!P4 IMAD.MOV R12, RZ, RZ, -R12 ;  /* 0x000000ffff0cc224 */ /* 0x000fe200078e0a0c */
[C---:B------:R-:W-:Y:S01]  /*2930*/  ISETP.GT.U32.AND P4, PT, R0.reuse, R2, PT ;  /* 0x000000020000720c */ /* 0x040fe20003f84070 */
[----:B------:R-:W-:Y:S01]  /*2940*/  IMAD R8, R0, R11, R6 ;  /* 0x0000000b00087224 */ /* 0x000fe200078e0206 */
[----:B------:R-:W-:Y:S01]  /*2950*/  STL [R1+0x30], R15 ;  /* 0x0000300f01007387 */ /* 0x000fe20000100800 */
[----:B------:R-:W-:Y:S01]  /*2960*/  @!P5 IMAD.IADD R7, R7, 0x1, -R0 ;  /* 0x000000010707d824 */ /* 0x000fe200078e0a00 */
[----:B------:R-:W-:Y:S01]  /*2970*/  IABS R11, R249 ;  /* 0x000000f9000b7213 */ /* 0x000fe20000000000 */
[----:B------:R-:W-:Y:S01]  /*2980*/  IMAD.HI.U32 R6, R14, R9, RZ ;  /* 0x000000090e067227 */ /* 0x000fe200078e00ff */
[----:B------:R-:W-:Y:S01]  /*2990*/  ISETP.GT.U32.AND P5, PT, R0, R8, PT ;  /* 0x000000080000720c */ /* 0x000fe20003fa4070 */
[----:B------:R0:W-:Y:S02]  /*29a0*/  STL [R1+0x2c], R12 ;  /* 0x00002c0c01007387 */ /* 0x0001e40000100800 */
[----:B------:R-:W-:Y:S01]  /*29b0*/  @!P2 IMAD.MOV R10, RZ, RZ, -R10 ;  /* 0x000000ffff0aa224 */ /* 0x000fe200078e0a0a */
[----:B------:R-:W-:Y:S01]  /*29c0*/  ISETP.GE.AND P2, PT, R244, RZ, PT ;  /* 0x000000fff400720c */ /* 0x000fe20003f46270 */
[--C-:B------:R-:W-:Y:S01]  /*29d0*/  @!P1 IMAD.IADD R5, R5, 0x1, -R0.reuse ;  /* 0x0000000105059824 */ /* 0x100fe200078e0a00 */
[----:B------:R-:W-:Y:S01]  /*29e0*/  ISETP.GE.AND P1, PT, R245, RZ, PT ;  /* 0x000000fff500720c */ /* 0x000fe20003f26270 */
[----:B------:R-:W-:Y:S01]  /*29f0*/  @!P4 IMAD.IADD R2, R2, 0x1, -R0 ;  /* 0x000000010202c824 */ /* 0x000fe200078e0a00 */
[----:B------:R1:W-:Y:S01]  /*2a00*/  STL [R1+0x28], R10 ;  /* 0x0000280a01007387 */ /* 0x0003e20000100800 */
[----:B------:R-:W-:Y:S01]  /*2a10*/  IMAD.MOV R6, RZ, RZ, -R6 ;  /* 0x000000ffff067224 */ /* 0x000fe200078e0a06 */
[----:B------:R-:W-:Y:S01]  /*2a20*/  ISETP.GE.AND P4, PT, R247, RZ, PT ;  /* 0x000000fff700720c */ /* 0x000fe20003f86270 */
[----:B0-----:R-:W-:-:S02]  /*2a30*/  IMAD.MOV.U32 R12, RZ, RZ, R7 ;  /* 0x000000ffff0c7224 */ /* 0x001fc400078e0007 */
[----:B------:R-:W-:Y:S01]  /*2a40*/  @!P5 IMAD.IADD R8, R8, 0x1, -R0 ;  /* 0x000000010808d824 */ /* 0x000fe200078e0a00 */
[C---:B------:R-:W-:Y:S01]  /*2a50*/  ISETP.GT.U32.AND P5, PT, R0.reuse, R2, PT ;  /* 0x000000020000720c */ /* 0x040fe20003fa4070 */
[----:B------:R-:W-:Y:S02]  /*2a60*/  @!P0 IMAD.MOV R12, RZ, RZ, -R12 ;  /* 0x000000ffff0c8224 */ /* 0x000fe400078e0a0c */
[C---:B------:R-:W-:Y:S01]  /*2a70*/  IMAD R6, R0.reuse, R6, R9 ;  /* 0x0000000600067224 */ /* 0x040fe200078e0209 */
[----:B------:R-:W-:Y:S01]  /*2a80*/  ISETP.GT.U32.AND P0, PT, R0, R8, PT ;  /* 0x000000080000720c */ /* 0x000fe20003f04070 */
[----:B------:R-:W-:Y:S01]  /*2a90*/  @!P6 IMAD.IADD R4, R4, 0x1, -R0 ;  /* 0x000000010404e824 */ /* 0x000fe200078e0a00 */
[----:B------:R0:W-:Y:S01]  /*2aa0*/  STL [R1+0x24], R12 ;  /* 0x0000240c01007387 */ /* 0x0001e20000100800 */
[----:B-1----:R-:W-:Y:S01]  /*2ab0*/  IABS R10, R248 ;  /* 0x000000f8000a7213 */ /* 0x002fe20000000000 */
[----:B------:R-:W-:Y:S01]  /*2ac0*/  VIADD R108, R18, 0x33 ;  /* 0x00000033126c7836 */ /* 0x000fe20000000000 */
[----:B------:R-:W-:Y:S01]  /*2ad0*/  ISETP.GE.AND P6, PT, R246, RZ, PT ;  /* 0x000000fff600720c */ /* 0x000fe20003fc6270 */
[----:B------:R-:W-:Y:S01]  /*2ae0*/  @!P2 IMAD.MOV R4, RZ, RZ, -R4 ;  /* 0x000000ffff04a224 */ /* 0x000fe200078e0a04 */
[----:B------:R-:W-:Y:S01]  /*2af0*/  ISETP.GE.AND P2, PT, R248, RZ, PT ;  /* 0x000000fff800720c */ /* 0x000fe20003f46270 */
[----:B------:R-:W-:Y:S01]  /*2b00*/  IMAD.HI.U32 R7, R14, R10, RZ ;  /* 0x0000000a0e077227 */ /* 0x000fe200078e00ff */
[----:B------:R-:W-:-:S02]  /*2b10*/  IABS R248, R217 ;  /* 0x000000d900f87213 */ /* 0x000fc40000000000 */
[----:B------:R-:W-:Y:S01]  /*2b20*/  IABS R146, R108 ;  /* 0x0000006c00927213 */ /* 0x000fe20000000000 */
[----:B0-----:R-:W-:Y:S02]  /*2b30*/  IMAD.MOV.U32 R12, RZ, RZ, R5 ;  /* 0x000000ffff0c7224 */ /* 0x001fe400078e0005 */
[----:B------:R-:W-:Y:S01]  /*2b40*/  @!P5 IMAD.IADD R2, R2, 0x1, -R0 ;  /* 0x000000010202d824 */ /* 0x000fe200078e0a00 */
[----:B------:R-:W-:Y:S01]  /*2b50*/  ISETP.GE.AND P5, PT, R249, RZ, PT ;  /* 0x000000fff900720c */ /* 0x000fe20003fa6270 */
[----:B------:R-:W-:Y:S01]  /*2b60*/  @!P3 IMAD.MOV R12, RZ, RZ, -R12 ;  /* 0x000000ffff0cb224 */ /* 0x000fe200078e0a0c */
[----:B------:R-:W-:Y:S01]  /*2b70*/  ISETP.GT.U32.AND P3, PT, R0, R6, PT ;  /* 0x000000060000720c */ /* 0x000fe20003f64070 */
[----:B------:R-:W-:Y:S01]  /*2b80*/  IMAD.MOV R7, RZ, RZ, -R7 ;  /* 0x000000ffff077224 */ /* 0x000fe200078e0a07 */
[----:B------:R-:W-:Y:S01]  /*2b90*/  IABS R249, R235 ;  /* 0x000000eb00f97213 */ /* 0x000fe20000000000 */
[----:B------:R-:W-:Y:S01]  /*2ba0*/  IMAD.HI.U32 R5, R14, R11, RZ ;  /* 0x0000000b0e057227 */ /* 0x000fe200078e00ff */
[----:B------:R-:W-:Y:S03]  /*2bb0*/  STL [R1+0x20], R12 ;  /* 0x0000200c01007387 */ /* 0x000fe60000100800 */
[----:B------:R-:W-:Y:S01]  /*2bc0*/  @!P0 IMAD.IADD R8, R8, 0x1, -R0 ;  /* 0x0000000108088824 */ /* 0x000fe200078e0a00 */
[----:B------:R0:W-:Y:S01]  /*2bd0*/  STL [R1+0x1c], R4 ;  /* 0x00001c0401007387 */ /* 0x0001e20000100800 */
[----:B------:R-:W-:Y:S01]  /*2be0*/  IMAD R7, R0, R7, R10 ;  /* 0x0000000700077224 */ /* 0x000fe200078e020a */
[----:B------:R-:W-:Y:S01]  /*2bf0*/  ISETP.GE.AND P0, PT, R250, RZ, PT ;  /* 0x000000fffa00720c */ /* 0x000fe20003f06270 */
[----:B------:R-:W-:-:S02]  /*2c00*/  IMAD.MOV R5, RZ, RZ, -R5 ;  /* 0x000000ffff057224 */ /* 0x000fc400078e0a05 */
[----:B------:R-:W-:Y:S01]  /*2c10*/  @!P3 IMAD.IADD R6, R6, 0x1, -R0 ;  /* 0x000000010606b824 */ /* 0x000fe200078e0a00 */
[----:B------:R-:W-:Y:S01]  /*2c20*/  ISETP.GE.AND P3, PT, R251, RZ, PT ;  /* 0x000000fffb00720c */ /* 0x000fe20003f66270 */
[----:B------:R-:W-:Y:S02]  /*2c30*/  IMAD.MOV.U32 R10, RZ, RZ, R8 ;  /* 0x000000ffff0a7224 */ /* 0x000fe400078e0008 */
[C---:B------:R-:W-:Y:S02]  /*2c40*/  IMAD R5, R0.reuse, R5, R11 ;  /* 0x0000000500057224 */ /* 0x040fe400078e020b */
[----:B0-----:R-:W-:Y:S01]  /*2c50*/  IMAD.MOV.U32 R4, RZ, RZ, R2 ;  /* 0x000000ffff047224 */ /* 0x001fe200078e0002 */
[----:B------:R-:W-:Y:S01]  /*2c60*/  IABS R2, R250 ;  /* 0x000000fa00027213 */ /* 0x000fe20000000000 */
[----:B------:R-:W-:Y:S01]  /*2c70*/  @!P6 IMAD.MOV R10, RZ, RZ, -R10 ;  /* 0x000000ffff0ae224 */ /* 0x000fe200078e0a0a */
[C---:B------:R-:W-:Y:S01]  /*2c80*/  ISETP.GT.U32.AND P6, PT, R0.reuse, R7, PT ;  /* 0x000000070000720c */ /* 0x040fe20003fc4070 */
[----:B------:R-:W-:Y:S01]  /*2c90*/  @!P1 IMAD.MOV R4, RZ, RZ, -R4 ;  /* 0x000000ffff049224 */ /* 0x000fe200078e0a04 */
[----:B------:R-:W-:Y:S01]  /*2ca0*/  ISETP.GT.U32.AND P1, PT, R0, R6, PT ;  /* 0x000000060000720c */ /* 0x000fe20003f24070 */
[----:B------:R-:W-:-:S03]  /*2cb0*/  IMAD.HI.U32 R9, R14, R2, RZ ;  /* 0x000000020e097227 */ /* 0x000fc600078e00ff */
[----:B------:R0:W-:Y:S01]  /*2cc0*/  STL [R1+0x18], R4 ;  /* 0x0000180401007387 */ /* 0x0001e20000100800 */
[----:B------:R-:W-:Y:S02]  /*2cd0*/  IMAD.MOV R9, RZ, RZ, -R9 ;  /* 0x000000ffff097224 */ /* 0x000fe400078e0a09 */
[----:B------:R-:W-:Y:S01]  /*2ce0*/  VIADD R110, R18, 0x32 ;  /* 0x00000032126e7836 */ /* 0x000fe20000000000 */
[----:B------:R1:W-:Y:S01]  /*2cf0*/  STL [R1+0x14], R10 ;  /* 0x0000140a01007387 */ /* 0x0003e20000100800 */
[----:B------:R-:W-:Y:S02]  /*2d00*/  IMAD R2, R0, R9, R2 ;  /* 0x0000000900027224 */ /* 0x000fe400078e0202 */
[--C-:B------:R-:W-:Y:S01]  /*2d10*/  @!P6 IMAD.IADD R7, R7, 0x1, -R0.reuse ;  /* 0x000000010707e824 */ /* 0x100fe200078e0a00 */
[----:B------:R-:W-:Y:S01]  /*2d20*/  IABS R162, R110 ;  /* 0x0000006e00a27213 */ /* 0x000fe20000000000 */
[----:B------:R-:W-:Y:S01]  /*2d30*/  @!P1 IMAD.IADD R6, R6, 0x1, -R0 ;  /* 0x0000000106069824 */ /* 0x000fe200078e0a00 */
[----:B------:R-:W-:Y:S01]  /*2d40*/  ISETP.GT.U32.AND P1, PT, R0, R5, PT ;  /* 0x000000050000720c */ /* 0x000fe20003f24070 */
[----:B------:R-:W-:Y:S01]  /*2d50*/  IMAD.HI.U32 R9, R14, R44, RZ ;  /* 0x0000002c0e097227 */ /* 0x000fe200078e00ff */
[----:B0-----:R-:W-:-:S02]  /*2d60*/  IABS R4, R251 ;  /* 0x000000fb00047213 */ /* 0x001fc40000000000 */
[----:B------:R-:W-:Y:S01]  /*2d70*/  ISETP.GT.U32.AND P6, PT, R0, R2, PT ;  /* 0x000000020000720c */ /* 0x000fe20003fc4070 */
[----:B-1----:R-:W-:Y:S01]  /*2d80*/  IMAD.HI.U32 R10, R14, R40, RZ ;  /* 0x000000280e0a7227 */ /* 0x002fe200078e00ff */
[----:B------:R-:W-:-:S03]  /*2d90*/  IABS R251, R229 ;  /* 0x000000e500fb7213 */ /* 0x000fc60000000000 */
[----:B------:R-:W-:-:S04]  /*2da0*/  IMAD.HI.U32 R8, R14, R4, RZ ;  /* 0x000000040e087227 */ /* 0x000fc800078e00ff */
[----:B------:R-:W-:Y:S01]  /*2db0*/  @!P1 IMAD.IADD R5, R5, 0x1, -R0 ;  /* 0x0000000105059824 */ /* 0x000fe200078e0a00 */
[C---:B------:R-:W-:Y:S01]  /*2dc0*/  ISETP.GT.U32.AND P1, PT, R0.reuse, R7, PT ;  /* 0x000000070000720c */ /* 0x040fe20003f24070 */
[----:B------:R-:W-:Y:S02]  /*2dd0*/  IMAD.MOV R8, RZ, RZ, -R8 ;  /* 0x000000ffff087224 */ /* 0x000fe400078e0a08 */
[----:B------:R-:W-:Y:S02]  /*2de0*/  IMAD.MOV.U32 R11, RZ, RZ, R6 ;  /* 0x000000ffff0b7224 */ /* 0x000fe400078e0006 */
[----:B------:R-:W-:Y:S02]  /*2df0*/  IMAD.MOV R9, RZ, RZ, -R9 ;  /* 0x000000ffff097224 */ /* 0x000fe400078e0a09 */
[----:B------:R-:W-:Y:S02]  /*2e00*/  IMAD R4, R0, R8, R4 ;  /* 0x0000000800047224 */ /* 0x000fe400078e0204 */
[----:B------:R-:W-:-:S02]  /*2e10*/  IMAD.MOV R10, RZ, RZ, -R10 ;  /* 0x000000ffff0a7224 */ /* 0x000fc400078e0a0a */
[----:B------:R-:W-:Y:S01]  /*2e20*/  @!P4 IMAD.MOV R11, RZ, RZ, -R11 ;  /* 0x000000ffff0bc224 */ /* 0x000fe200078e0a0b */
[C---:B------:R-:W-:Y:S01]  /*2e30*/  ISETP.GT.U32.AND P4, PT, R0.reuse, R5, PT ;  /* 0x000000050000720c */ /* 0x040fe20003f84070 */
[--C-:B------:R-:W-:Y:S01]  /*2e40*/  @!P1 IMAD.IADD R7, R7, 0x1, -R0.reuse ;  /* 0x0000000107079824 */ /* 0x100fe200078e0a00 */
[----:B------:R-:W-:Y:S01]  /*2e50*/  ISETP.GT.U32.AND P1, PT, R0, R4, PT ;  /* 0x000000040000720c */ /* 0x000fe20003f24070 */
[----:B------:R-:W-:Y:S01]  /*2e60*/  @!P6 IMAD.IADD R2, R2, 0x1, -R0 ;  /* 0x000000010202e824 */ /* 0x000fe200078e0a00 */
[----:B------:R-:W-:Y:S01]  /*2e70*/  STL [R1+0x10], R11 ;  /* 0x0000100b01007387 */ /* 0x000fe20000100800 */
[C---:B------:R-:W-:Y:S02]  /*2e80*/  IMAD R44, R0.reuse, R9, R44 ;  /* 0x00000009002c7224 */ /* 0x040fe400078e022c */
[C---:B------:R-:W-:Y:S01]  /*2e90*/  IMAD R40, R0.reuse, R10, R40 ;  /* 0x0000000a00287224 */ /* 0x040fe200078e0228 */
[----:B------:R-:W-:Y:S01]  /*2ea0*/  ISETP.GT.U32.AND P6, PT, R0, R2, PT ;  /* 0x000000020000720c */ /* 0x000fe20003fc4070 */
[----:B------:R-:W-:-:S02]  /*2eb0*/  IMAD.MOV.U32 R9, RZ, RZ, R7 ;  /* 0x000000ffff097224 */ /* 0x000fc400078e0007 */
[----:B------:R-:W-:-:S04]  /*2ec0*/  IMAD.HI.U32 R8, R14, R48, RZ ;  /* 0x000000300e087227 */ /* 0x000fc800078e00ff */
[----:B------:R-:W-:Y:S01]  /*2ed0*/  @!P2 IMAD.MOV R9, RZ, RZ, -R9 ;  /* 0x000000ffff09a224 */ /* 0x000fe200078e0a09 */
[C---:B------:R-:W-:Y:S01]  /*2ee0*/  ISETP.GT.U32.AND P2, PT, R0.reuse, R40, PT ;  /* 0x000000280000720c */ /* 0x040fe20003f44070 */
[----:B------:R-:W-:Y:S02]  /*2ef0*/  IMAD.MOV R8, RZ, RZ, -R8 ;  /* 0x000000ffff087224 */ /* 0x000fe400078e0a08 */
[----:B------:R-:W-:Y:S01]  /*2f00*/  @!P4 IMAD.IADD R5, R5, 0x1, -R0 ;  /* 0x000000010505c824 */ /* 0x000fe200078e0a00 */
[C---:B------:R-:W-:Y:S01]  /*2f10*/  ISETP.GT.U32.AND P4, PT, R0.reuse, R44, PT ;  /* 0x0000002c0000720c */ /* 0x040fe20003f84070 */
[----:B------:R-:W-:Y:S01]  /*2f20*/  IMAD R48, R0, R8, R48 ;  /* 0x0000000800307224 */ /* 0x000fe200078e0230 */
[----:B------:R0:W-:Y:S01]  /*2f30*/  STL [R1+0xc], R9 ;  /* 0x00000c0901007387 */ /* 0x0001e20000100800 */
[----:B------:R-:W-:-:S04]  /*2f40*/  IMAD.HI.U32 R8, R14, R52, RZ ;  /* 0x000000340e087227 */ /* 0x000fc800078e00ff */
[----:B------:R-:W-:Y:S01]  /*2f50*/  @!P1 IMAD.IADD R4, R4, 0x1, -R0 ;  /* 0x0000000104049824 */ /* 0x000fe200078e0a00 */
[----:B------:R-:W-:Y:S01]  /*2f60*/  ISETP.GE.AND P1, PT, R252, RZ, PT ;  /* 0x000000fffc00720c */ /* 0x000fe20003f26270 */
[----:B------:R-:W-:Y:S02]  /*2f70*/  IMAD.MOV R8, RZ, RZ, -R8 ;  /* 0x000000ffff087224 */ /* 0x000fe400078e0a08 */
[--C-:B------:R-:W-:Y:S01]  /*2f80*/  @!P6 IMAD.IADD R2, R2, 0x1, -R0.reuse ;  /* 0x000000010202e824 */ /* 0x100fe200078e0a00 */
[----:B------:R-:W-:Y:S01]  /*2f90*/  ISETP.GT.U32.AND P6, PT, R0, R48, PT ;  /* 0x000000300000720c */ /* 0x000fe20003fc4070 */
[----:B------:R-:W-:Y:S01]  /*2fa0*/  @!P2 IMAD.IADD R40, R40, 0x1, -R0 ;  /* 0x000000012828a824 */ /* 0x000fe200078e0a00 */
[----:B------:R-:W-:Y:S01]  /*2fb0*/  ISETP.GT.U32.AND P2, PT, R0, R4, PT ;  /* 0x000000040000720c */ /* 0x000fe20003f44070 */
[----:B0-----:R-:W-:Y:S02]  /*2fc0*/  IMAD.MOV.U32 R9, RZ, RZ, R5 ;  /* 0x000000ffff097224 */ /* 0x001fe400078e0005 */
[----:B------:R-:W-:-:S04]  /*2fd0*/  IMAD.HI.U32 R7, R14, R56, RZ ;  /* 0x000000380e077227 */ /* 0x000fc800078e00ff */
[----:B------:R-:W-:Y:S02]  /*2fe0*/  IMAD R52, R0, R8, R52 ;  /* 0x0000000800347224 */ /* 0x000fe400078e0234 */
[----:B------:R-:W-:Y:S01]  /*2ff0*/  IMAD.MOV.U32 R5, RZ, RZ, R2 ;  /* 0x000000ffff057224 */ /* 0x000fe200078e0002 */
[----:B------:R-:W-:Y:S01]  /*3000*/  IABS R2, R243 ;  /* 0x000000f300027213 */ /* 0x000fe20000000000 */
[----:B------:R-:W-:Y:S02]  /*3010*/  IMAD.MOV R7, RZ, RZ, -R7 ;  /* 0x000000ffff077224 */ /* 0x000fe400078e0a07 */
[----:B------:R-:W-:Y:S01]  /*3020*/  @!P4 IMAD.IADD R44, R44, 0x1, -R0 ;  /* 0x000000012c2cc824 */ /* 0x000fe200078e0a00 */
[C---:B------:R-:W-:Y:S01]  /*3030*/  ISETP.GT.U32.AND P4, PT, R0.reuse, R40, PT ;  /* 0x000000280000720c */ /* 0x040fe20003f84070 */
[----:B------:R-:W-:Y:S01]  /*3040*/  @!P0 IMAD.MOV R5, RZ, RZ, -R5 ;  /* 0x000000ffff058224 */ /* 0x000fe200078e0a05 */
[C---:B------:R-:W-:Y:S01]  /*3050*/  ISETP.GT.U32.AND P0, PT, R0.reuse, R52, PT ;  /* 0x000000340000720c */ /* 0x040fe20003f04070 */
[----:B------:R-:W-:-:S02]  /*3060*/  IMAD R56, R0, R7, R56 ;  /* 0x0000000700387224 */ /* 0x000fc400078e0238 */
[--C-:B------:R-:W-:Y:S01]  /*3070*/  @!P6 IMAD.IADD R48, R48, 0x1, -R0.reuse ;  /* 0x000000013030e824 */ /* 0x100fe200078e0a00 */
[----:B------:R-:W-:Y:S01]  /*3080*/  ISETP.GT.U32.AND P6, PT, R0, R44, PT ;  /* 0x0000002c0000720c */ /* 0x000fe20003fc4070 */
[----:B------:R-:W-:Y:S02]  /*3090*/  @!P5 IMAD.MOV R9, RZ, RZ, -R9 ;  /* 0x000000ffff09d224 */ /* 0x000fe400078e0a09 */
[----:B------:R-:W-:Y:S01]  /*30a0*/  @!P2 IMAD.IADD R4, R4, 0x1, -R0 ;  /* 0x000000010404a824 */ /* 0x000fe200078e0a00 */
[----:B------:R-:W-:Y:S01]  /*30b0*/  ISETP.GT.U32.AND P2, PT, R0, R56, PT ;  /* 0x000000380000720c */ /* 0x000fe20003f44070 */
[----:B------:R-:W-:Y:S01]  /*30c0*/  IMAD.HI.U32 R6, R14, R60, RZ ;  /* 0x0000003c0e067227 */ /* 0x000fe200078e00ff */
[----:B------:R-:W-:Y:S01]  /*30d0*/  STL [R1+0x8], R9 ;  /* 0x0000080901007387 */ /* 0x000fe20000100800 */
[----:B------:R-:W-:Y:S02]  /*30e0*/  ISETP.GT.U32.AND P5, PT, R0, R48, PT ;  /* 0x000000300000720c */ /* 0x000fe40003fa4070 */
[----:B------:R-:W-:Y:S01]  /*30f0*/  IMAD.MOV R6, RZ, RZ, -R6 ;  /* 0x000000ffff067224 */ /* 0x000fe200078e0a06 */
[----:B------:R0:W-:Y:S01]  /*3100*/  STL [R1+0x4], R5 ;  /* 0x0000040501007387 */ /* 0x0001e20000100800 */
[--C-:B------:R-:W-:Y:S01]  /*3110*/  @!P4 IMAD.IADD R40, R40, 0x1, -R0.reuse ;  /* 0x000000012828c824 */ /* 0x100fe200078e0a00 */
[----:B------:R-:W-:Y:S01]  /*3120*/  ISETP.GE.AND P4, PT, R237, RZ, PT ;  /* 0x000000ffed00720c */ /* 0x000fe20003f86270 */
[----:B------:R-:W-:Y:S01]  /*3130*/  @!P0 IMAD.IADD R52, R52, 0x1, -R0 ;  /* 0x0000000134348824 */ /* 0x000fe200078e0a00 */
[----:B------:R-:W-:Y:S01]  /*3140*/  ISETP.GE.AND P0, PT, R239, RZ, PT ;  /* 0x000000ffef00720c */ /* 0x000fe20003f06270 */
[----:B------:R-:W-:-:S02]  /*3150*/  IMAD.MOV.U32 R23, RZ, RZ, R4 ;  /* 0x000000ffff177224 */ /* 0x000fc400078e0004 */
[C---:B------:R-:W-:Y:S02]  /*3160*/  IMAD R60, R0.reuse, R6, R60 ;  /* 0x00000006003c7224 */ /* 0x040fe400078e023c */
[----:B------:R-:W-:Y:S01]  /*3170*/  @!P3 IMAD.MOV R23, RZ, RZ, -R23 ;  /* 0x000000ffff17b224 */ /* 0x000fe200078e0a17 */
[----:B------:R-:W-:Y:S01]  /*3180*/  ISETP.GT.U32.AND P3, PT, R0, R52, PT ;  /* 0x000000340000720c */ /* 0x000fe20003f64070 */
[----:B0-----:R-:W-:-:S03]  /*3190*/  IMAD.HI.U32 R5, R14, R63, RZ ;  /* 0x0000003f0e057227 */ /* 0x001fc600078e00ff */
[----:B------:R-:W-:Y:S01]  /*31a0*/  STL [R1+0x3064], R23 ;  /* 0x0030641701007387 */ /* 0x000fe20000100800 */
[----:B------:R-:W-:Y:S02]  /*31b0*/  IMAD.MOV R6, RZ, RZ, -R5 ;  /* 0x000000ffff067224 */ /* 0x000fe400078e0a05 */
[----:B------:R-:W-:-:S04]  /*31c0*/  IMAD.HI.U32 R5, R14, R2, RZ ;  /* 0x000000020e057227 */ /* 0x000fc800078e00ff */
[--C-:B------:R-:W-:Y:S01]  /*31d0*/  @!P6 IMAD.IADD R44, R44, 0x1, -R0.reuse ;  /* 0x000000012c2ce824 */ /* 0x100fe200078e0a00 */
[----:B------:R-:W-:Y:S01]  /*31e0*/  ISETP.GT.U32.AND P6, PT, R0, R60, PT ;  /* 0x0000003c0000720c */ /* 0x000fe20003fc4070 */
[----:B------:R-:W-:Y:S01]  /*31f0*/  @!P2 IMAD.IADD R56, R56, 0x1, -R0 ;  /* 0x000000013838a824 */ /* 0x000fe200078e0a00 */
[----:B------:R-:W-:Y:S01]  /*3200*/  ISETP.GE.AND P2, PT, R241, RZ, PT ;  /* 0x000000fff100720c */ /* 0x000fe20003f46270 */
[----:B------:R-:W-:Y:S02]  /*3210*/  IMAD R63, R0, R6, R63 ;  /* 0x00000006003f7224 */ /* 0x000fe400078e023f */
[----:B------:R-:W-:Y:S02]  /*3220*/  IMAD.MOV R5, RZ, RZ, -R5 ;  /* 0x000000ffff057224 */ /* 0x000fe400078e0a05 */
[----:B------:R-:W-:Y:S02]  /*3230*/  VIADD R241, R18, 0xea ;  /* 0x000000ea12f17836 */ /* 0x000fe40000000000 */
[----:B------:R-:W-:Y:S01]  /*3240*/  @!P1 IMAD.MOV R40, RZ, RZ, -R40 ;  /* 0x000000ffff289224 */ /* 0x000fe200078e0a28 */
[C---:B------:R-:W-:Y:S01]  /*3250*/  ISETP.GT.U32.AND P1, PT, R0.reuse, R56, PT ;  /* 0x000000380000720c */ /* 0x040fe20003f24070 */
[----:B------:R-:W-:Y:S01]  /*3260*/  @!P4 IMAD.MOV R44, RZ, RZ, -R44 ;  /* 0x000000ffff2cc224 */ /* 0x000fe200078e0a2c */
[----:B------:R-:W-:Y:S01]  /*3270*/  IABS R4, R241 ;  /* 0x000000f100047213 */ /* 0x000fe20000000000 */
[C---:B------:R-:W-:Y:S01]  /*3280*/  IMAD R2, R0.reuse, R5, R2 ;  /* 0x0000000500027224 */ /* 0x040fe200078e0202 */
[----:B------:R-:W-:Y:S01]  /*3290*/  ISETP.GT.U32.AND P4, PT, R0, R63, PT ;  /* 0x0000003f0000720c */ /* 0x000fe20003f84070 */
[----:B------:R-:W-:Y:S01]  /*32a0*/  @!P3 IMAD.IADD R52, R52, 0x1, -R0 ;  /* 0x000000013434b824 */ /* 0x000fe200078e0a00 */
[----:B------:R-:W-:Y:S01]  /*32b0*/  STL [R1+0x3068], R40 ;  /* 0x0030682801007387 */ /* 0x000fe20000100800 */
[----:B------:R-:W-:Y:S01]  /*32c0*/  IMAD.HI.U32 R5, R14, R4, RZ ;  /* 0x000000040e057227 */ /* 0x000fe200078e00ff */
[----:B------:R-:W-:-:S02]  /*32d0*/  ISETP.GT.U32.AND P3, PT, R0, R2, PT ;  /* 0x000000020000720c */ /* 0x000fc40003f64070 */
[----:B------:R-:W-:Y:S01]  /*32e0*/  STL [R1+0x306c], R44 ;  /* 0x00306c2c01007387 */ /* 0x000fe20000100800 */
[--C-:B------:R-:W-:Y:S01]  /*32f0*/  @!P5 IMAD.IADD R48, R48, 0x1, -R0.reuse ;  /* 0x000000013030d824 */ /* 0x100fe200078e0a00 */
[----:B------:R-:W-:Y:S01]  /*3300*/  ISETP.GE.AND P5, PT, R238, RZ, PT ;  /* 0x000000ffee00720c */ /* 0x000fe20003fa6270 */
[--C-:B------:R-:W-:Y:S02]  /*3310*/  @!P6 IMAD.IADD R60, R60, 0x1, -R0.reuse ;  /* 0x000000013c3ce824 */ /* 0x100fe400078e0a00 */
[----:B------:R-:W-:Y:S02]  /*3320*/  IMAD.MOV R5, RZ, RZ, -R5 ;  /* 0x000000ffff057224 */ /* 0x000fe400078e0a05 */
[--C-:B------:R-:W-:Y:S01]  /*3330*/  @!P1 IMAD.IADD R56, R56, 0x1, -R0.reuse ;  /* 0x0000000138389824 */ /* 0x100fe200078e0a00 */
[----:B------:R-:W-:Y:S01]  /*3340*/  ISETP.GT.U32.AND P6, PT, R0, R60, PT ;  /* 0x0000003c0000720c */ /* 0x000fe20003fc4070 */
[----:B------:R-:W-:Y:S01]  /*3350*/  @!P4 IMAD.IADD R63, R63, 0x1, -R0 ;  /* 0x000000013f3fc824 */ /* 0x000fe200078e0a00 */
[----:B------:R-:W-:Y:S01]  /*3360*/  ISETP.GE.AND P1, PT, R240, RZ, PT ;  /* 0x000000fff000720c */ /* 0x000fe20003f26270 */
[----:B------:R-:W-:Y:S01]  /*3370*/  IMAD R71, R0, R5, R4 ;  /* 0x0000000500477224 */ /* 0x000fe200078e0204 */
[----:B------:R-:W-:Y:S01]  /*3380*/  ISETP.GE.AND P4, PT, R241, RZ, PT ;  /* 0x000000fff100720c */ /* 0x000fe20003f86270 */
[----:B------:R-:W-:Y:S01]  /*3390*/  @!P3 IMAD.IADD R2, R2, 0x1, -R0 ;  /* 0x000000010202b824 */ /* 0x000fe200078e0a00 */
[C---:B------:R-:W-:Y:S01]  /*33a0*/  ISETP.GT.U32.AND P3, PT, R0.reuse, R63, PT ;  /* 0x0000003f0000720c */ /* 0x040fe20003f64070 */
[----:B------:R-:W-:Y:S01]  /*33b0*/  @!P2 IMAD.MOV R56, RZ, RZ, -R56 ;  /* 0x000000ffff38a224 */ /* 0x000fe200078e0a38 */
[----:B------:R-:W-:Y:S01]  /*33c0*/  ISETP.GT.U32.AND P2, PT, R0, R71, PT ;  /* 0x000000470000720c */ /* 0x000fe20003f44070 */
[----:B------:R-:W-:Y:S01]  /*33d0*/  @!P5 IMAD.MOV R48, RZ, RZ, -R48 ;  /* 0x000000ffff30d224 */ /* 0x000fe200078e0a30 */
[----:B------:R-:W-:Y:S01]  /*33e0*/  ISETP.GE.AND P5, PT, R242, RZ, PT ;  /* 0x000000fff200720c */ /* 0x000fe20003fa6270 */
[----:B------:R-:W-:-:S02]  /*33f0*/  VIADD R242, R18, 0xe9 ;  /* 0x000000e912f27836 */ /* 0x000fc40000000000 */
[----:B------:R-:W-:Y:S01]  /*3400*/  @!P0 IMAD.MOV R52, RZ, RZ, -R52 ;  /* 0x000000ffff348224 */ /* 0x000fe200078e0a34 */
[----:B------:R-:W-:Y:S01]  /*3410*/  ISETP.GT.U32.AND P0, PT, R0, R2, PT ;  /* 0x000000020000720c */ /* 0x000fe20003f04070 */
[--C-:B------:R-:W-:Y:S01]  /*3420*/  @!P6 IMAD.IADD R60, R60, 0x1, -R0.reuse ;  /* 0x000000013c3ce824 */ /* 0x100fe200078e0a00 */
[----:B------:R-:W-:Y:S01]  /*3430*/  ISETP.GE.AND P6, PT, R243, RZ, PT ;  /* 0x000000fff300720c */ /* 0x000fe20003fc6270 */
[----:B------:R-:W-:Y:S01]  /*3440*/  VIADD R243, R18, 0xe8 ;  /* 0x000000e812f37836 */ /* 0x000fe20000000000 */
[----:B------:R-:W-:Y:S01]  /*3450*/  IABS R75, R242 ;  /* 0x000000f2004b7213 */ /* 0x000fe20000000000 */
[--C-:B------:R-:W-:Y:S01]  /*3460*/  @!P3 IMAD.IADD R63, R63, 0x1, -R0.reuse ;  /* 0x000000013f3fb824 */ /* 0x100fe200078e0a00 */
[----:B------:R-:W-:Y:S01]  /*3470*/  STL [R1+0x3070], R48 ;  /* 0x0030703001007387 */ /* 0x000fe20000100800 */
[----:B------:R-:W-:Y:S01]  /*3480*/  @!P2 IMAD.IADD R71, R71, 0x1, -R0 ;  /* 0x000000014747a824 */ /* 0x000fe200078e0a00 */
[----:B------:R-:W-:Y:S01]  /*3490*/  IABS R79, R243 ;  /* 0x000000f3004f7213 */ /* 0x000fe20000000000 */
[----:B------:R-:W-:Y:S01]  /*34a0*/  IMAD.HI.U32 R4, R14, R75, RZ ;  /* 0x0000004b0e047227 */ /* 0x000fe200078e00ff */
[----:B------:R-:W-:Y:S01]  /*34b0*/  ISETP.GE.AND P3, PT, R243, RZ, PT ;  /* 0x000000fff300720c */ /* 0x000fe20003f66270 */
[----:B------:R-:W-:Y:S02]  /*34c0*/  STL [R1+0x3074], R52 ;  /* 0x0030743401007387 */ /* 0x000fe40000100800 */
[----:B------:R-:W-:Y:S01]  /*34d0*/  @!P1 IMAD.MOV R63, RZ, RZ, -R63 ;  /* 0x000000ffff3f9224 */ /* 0x000fe200078e0a3f */
[----:B------:R-:W-:Y:S01]  /*34e0*/  ISETP.GT.U32.AND P1, PT, R0, R71, PT ;  /* 0x000000470000720c */ /* 0x000fe20003f24070 */
[----:B------:R-:W-:Y:S01]  /*34f0*/  IMAD.HI.U32 R5, R14, R79, RZ ;  /* 0x0000004f0e057227 */ /* 0x000fe200078e00ff */
[----:B------:R-:W-:Y:S03]  /*3500*/  STL [R1+0x3078], R56 ;  /* 0x0030783801007387 */ /* 0x000fe60000100800 */
[----:B------:R-:W-:-:S02]  /*3510*/  IMAD.MOV R4, RZ, RZ, -R4 ;  /* 0x000000ffff047224 */ /* 0x000fc400078e0a04 */
[----:B------:R-:W-:Y:S02]  /*3520*/  @!P0 IMAD.IADD R2, R2, 0x1, -R0 ;  /* 0x0000000102028824 */ /* 0x000fe400078e0a00 */
[----:B------:R-:W-:Y:S02]  /*3530*/  IMAD.MOV R5, RZ, RZ, -R5 ;  /* 0x000000ffff057224 */ /* 0x000fe400078e0a05 */
[----:B------:R-:W-:Y:S02]  /*3540*/  IMAD R75, R0, R4, R75 ;  /* 0x00000004004b7224 */ /* 0x000fe400078e024b */
[----:B------:R-:W-:Y:S02]  /*3550*/  VIADD R243, R18, 0xe7 ;  /* 0x000000e712f37836 */ /* 0x000fe40000000000 */
[----:B------:R-:W-:Y:S02]  /*3560*/  IMAD.MOV.U32 R67, RZ, RZ, R2 ;  /* 0x000000ffff437224 */ /* 0x000fe400078e0002 */
[C---:B------:R-:W-:Y:S01]  /*3570*/  IMAD R79, R0.reuse, R5, R79 ;  /* 0x00000005004f7224 */ /* 0x040fe200078e024f */
[----:B------:R-:W-:Y:S01]  /*3580*/  IABS R83, R243 ;  /* 0x000000f300537213 */ /* 0x000fe20000000000 */
[----:B------:R-:W-:Y:S01]  /*3590*/  @!P6 IMAD.MOV R67, RZ, RZ, -R67 ;  /* 0x000000ffff43e224 */ /* 0x000fe200078e0a43 */
[C---:B------:R-:W-:Y:S01]  /*35a0*/  ISETP.GT.U32.AND P6, PT, R0.reuse, R75, PT ;  /* 0x0000004b0000720c */ /* 0x040fe20003fc4070 */
[----:B------:R-:W-:Y:S01]  /*35b0*/  @!P1 IMAD.IADD R71, R71, 0x1, -R0 ;  /* 0x0000000147479824 */ /* 0x000fe200078e0a00 */
[----:B------:R-:W-:Y:S01]  /*35c0*/  ISETP.GT.U32.AND P1, PT, R0, R79, PT ;  /* 0x0000004f0000720c */ /* 0x000fe20003f24070 */
[----:B------:R-:W-:Y:S01]  /*35d0*/  IMAD.HI.U32 R4, R14, R83, RZ ;  /* 0x000000530e047227 */ /* 0x000fe200078e00ff */
[----:B------:R-:W-:-:S03]  /*35e0*/  ISETP.GE.AND P0, PT, R243, RZ, PT ;  /* 0x000000fff300720c */ /* 0x000fc60003f06270 */
[----:B------:R-:W-:Y:S01]  /*35f0*/  @!P5 IMAD.MOV R60, RZ, RZ, -R60 ;  /* 0x000000ffff3cd224 */ /* 0x000fe200078e0a3c */
[----:B------:R-:W-:Y:S01]  /*3600*/  ISETP.GE.AND P5, PT, R242, RZ, PT ;  /* 0x000000fff200720c */ /* 0x000fe20003fa6270 */
[C---:B------:R-:W-:Y:S02]  /*3610*/  VIADD R242, R18.reuse, 0xe6 ;  /* 0x000000e612f27836 */ /* 0x040fe40000000000 */
[----:B------:R-:W-:Y:S01]  /*3620*/  IMAD.MOV R4, RZ, RZ, -R4 ;  /* 0x000000ffff047224 */ /* 0x000fe200078e0a04 */
[----:B------:R-:W-:Y:S01]  /*3630*/  STL [R1+0x307c], R60 ;  /* 0x00307c3c01007387 */ /* 0x000fe20000100800 */
[----:B------:R-:W-:Y:S01]  /*3640*/  VIADD R243, R18, 0xe5 ;  /* 0x000000e512f37836 */ /* 0x000fe20000000000 */
[----:B------:R-:W-:Y:S01]  /*3650*/  IABS R87, R242 ;  /* 0x000000f200577213 */ /* 0x000fe20000000000 */
[----:B------:R-:W-:Y:S01]  /*3660*/  IMAD R83, R0, R4, R83 ;  /* 0x0000000400537224 */ /* 0x000fe200078e0253 */
[----:B------:R-:W-:Y:S01]  /*3670*/  ISETP.GE.AND P2, PT, R242, RZ, PT ;  /* 0x000000fff200720c */ /* 0x000fe20003f46270 */
[--C-:B------:R-:W-:Y:S01]  /*3680*/  @!P6 IMAD.IADD R75, R75, 0x1, -R0.reuse ;  /* 0x000000014b4be824 */ /* 0x100fe200078e0a00 */
[----:B------:R-:W-:Y:S01]  /*3690*/  IABS R91, R243 ;  /* 0x000000f3005b7213 */ /* 0x000fe20000000000 */
[----:B------:R-:W-:Y:S01]  /*36a0*/  @!P1 IMAD.IADD R79, R79, 0x1, -R0 ;  /* 0x000000014f4f9824 */ /* 0x000fe200078e0a00 */
[----:B------:R-:W-:Y:S01]  /*36b0*/  ISETP.GT.U32.AND P6, PT, R0, R83, PT ;  /* 0x000000530000720c */ /* 0x000fe20003fc4070 */
[----:B------:R-:W-:Y:S01]  /*36c0*/  VIADD R237, R18, 0xe4 ;  /* 0x000000e412ed7836 */ /* 0x000fe20000000000 */
[----:B------:R-:W-:Y:S01]  /*36d0*/  ISETP.GT.U32.AND P1, PT, R0, R75, PT ;  /* 0x0000004b0000720c */ /* 0x000fe20003f24070 */
[C---:B------:R-:W-:Y:S01]  /*36e0*/  IMAD.HI.U32 R2, R14.reuse, R87, RZ ;  /* 0x000000570e027227 */ /* 0x040fe200078e00ff */
[----:B------:R0:W-:Y:S02]  /*36f0*/  STL [R1+0x3080], R63 ;  /* 0x0030803f01007387 */ /* 0x0001e40000100800 */
[----:B------:R-:W-:Y:S01]  /*3700*/  IABS R95, R237 ;  /* 0x000000ed005f7213 */ /* 0x000fe20000000000 */
[----:B------:R-:W-:Y:S01]  /*3710*/  IMAD.MOV R2, RZ, RZ, -R2 ;  /* 0x000000ffff027224 */ /* 0x000fe200078e0a02 */
[----:B------:R-:W-:Y:S01]  /*3720*/  STL [R1+0x3084], R67 ;  /* 0x0030844301007387 */ /* 0x000fe20000100800 */
[----:B------:R-:W-:-:S03]  /*3730*/  IMAD.HI.U32 R5, R14, R91, RZ ;  /* 0x0000005b0e057227 */ /* 0x000fc600078e00ff */
[----:B------:R1:W-:Y:S01]  /*3740*/  STL.64 [R1+0x2e28], R18 ;  /* 0x002e281201007387 */ /* 0x0003e20000100a00 */
[----:B------:R-:W-:Y:S02]  /*3750*/  VIADD R238, R18, 0xe3 ;  /* 0x000000e312ee7836 */ /* 0x000fe40000000000 */
[C---:B------:R-:W-:Y:S02]  /*3760*/  IMAD R87, R0.reuse, R2, R87 ;  /* 0x0000000200577224 */ /* 0x040fe400078e0257 */
[----:B------:R-:W-:Y:S01]  /*3770*/  IMAD.MOV R5, RZ, RZ, -R5 ;  /* 0x000000ffff057224 */ /* 0x000fe200078e0a05 */
[----:B------:R-:W-:Y:S01]  /*3780*/  IABS R99, R238 ;  /* 0x000000ee00637213 */ /* 0x000fe20000000000 */
[----:B------:R-:W-:Y:S01]  /*3790*/  @!P4 IMAD.MOV R71, RZ, RZ, -R71 ;  /* 0x000000ffff47c224 */ /* 0x000fe200078e0a47 */
[----:B------:R-:W-:Y:S01]  /*37a0*/  ISETP.GT.U32.AND P4, PT, R0, R79, PT ;  /* 0x0000004f0000720c */ /* 0x000fe20003f84070 */
[----:B------:R-:W-:-:S04]  /*37b0*/  IMAD.HI.U32 R4, R14, R95, RZ ;  /* 0x0000005f0e047227 */ /* 0x000fc800078e00ff */
[C---:B------:R-:W-:Y:S02]  /*37c0*/  IMAD R91, R0.reuse, R5, R91 ;  /* 0x00000005005b7224 */ /* 0x040fe400078e025b */
[--C-:B------:R-:W-:Y:S02]  /*37d0*/  @!P6 IMAD.IADD R83, R83, 0x1, -R0.reuse ;  /* 0x000000015353e824 */ /* 0x100fe400078e0a00 */
[----:B------:R-:W-:Y:S01]  /*37e0*/  @!P1 IMAD.IADD R75, R75, 0x1, -R0 ;  /* 0x000000014b4b9824 */ /* 0x000fe200078e0a00 */
[C---:B------:R-:W-:Y:S01]  /*37f0*/  ISETP.GT.U32.AND P1, PT, R0.reuse, R87, PT ;  /* 0x000000570000720c */ /* 0x040fe20003f24070 */
[----:B------:R-:W-:Y:S01]  /*3800*/  IMAD.MOV R4, RZ, RZ, -R4 ;  /* 0x000000ffff047224 */ /* 0x000fe200078e0a04 */
[----:B------:R-:W-:Y:S01]  /*3810*/  ISETP.GT.U32.AND P6, PT, R0, R83, PT ;  /* 0x000000530000720c */ /* 0x000fe20003fc4070 */
[----:B------:R-:W-:Y:S02]  /*3820*/  VIADD R239, R18, 0xe2 ;  /* 0x000000e212ef7836 */ /* 0x000fe40000000000 */
[----:B------:R-:W-:Y:S01]  /*3830*/  @!P5 IMAD.MOV R75, RZ, RZ, -R75 ;  /* 0x000000ffff4bd224 */ /* 0x000fe200078e0a4b */
[----:B------:R-:W-:Y:S01]  /*3840*/  ISETP.GT.U32.AND P5, PT, R0, R91, PT ;  /* 0x0000005b0000720c */ /* 0x000fe20003fa4070 */
[----:B------:R-:W-:Y:S01]  /*3850*/  IMAD.HI.U32 R2, R14, R99, RZ ;  /* 0x000000630e027227 */ /* 0x000fe200078e00ff */
[----:B------:R-:W-:-:S03]  /*3860*/  IABS R103, R239 ;  /* 0x000000ef00677213 */ /* 0x000fc60000000000 */
[----:B------:R-:W-:Y:S02]  /*3870*/  IMAD R95, R0, R4, R95 ;  /* 0x00000004005f7224 */ /* 0x000fe400078e025f */
[----:B------:R-:W-:Y:S02]  /*3880*/  IMAD.MOV R2, RZ, RZ, -R2 ;  /* 0x000000ffff027224 */ /* 0x000fe400078e0a02 */
[----:B------:R-:W-:Y:S02]  /*3890*/  VIADD R241, R18, 0xe1 ;  /* 0x000000e112f17836 */ /* 0x000fe40000000000 */
[----:B------:R-:W-:Y:S01]  /*38a0*/  @!P4 IMAD.IADD R79, R79, 0x1, -R0 ;  /* 0x000000014f4fc824 */ /* 0x000fe200078e0a00 */
[----:B------:R-:W-:Y:S01]  /*38b0*/  ISETP.GT.U32.AND P4, PT, R0, R95, PT ;  /* 0x0000005f0000720c */ /* 0x000fe20003f84070 */
[----:B------:R-:W-:Y:S01]  /*38c0*/  IMAD.HI.U32 R5, R14, R103, RZ ;  /* 0x000000670e057227 */ /* 0x000fe200078e00ff */
[----:B------:R-:W-:-:S03]  /*38d0*/  IABS R107, R241 ;  /* 0x000000f1006b7213 */ /* 0x000fc60000000000 */
[C---:B------:R-:W-:Y:S02]  /*38e0*/  IMAD R99, R0.reuse, R2, R99 ;  /* 0x0000000200637224 */ /* 0x040fe400078e0263 */
[--C-:B------:R-:W-:Y:S01]  /*38f0*/  @!P1 IMAD.IADD R87, R87, 0x1, -R0.reuse ;  /* 0x0000000157579824 */ /* 0x100fe200078e0a00 */
[----:B------:R-:W-:Y:S01]  /*3900*/  ISETP.GE.AND P1, PT, R243, RZ, PT ;  /* 0x000000fff300720c */ /* 0x000fe20003f26270 */
[----:B------:R-:W-:Y:S02]  /*3910*/  IMAD.MOV R5, RZ, RZ, -R5 ;  /* 0x000000ffff057224 */ /* 0x000fe400078e0a05 */
[--C-:B------:R-:W-:Y:S01]  /*3920*/  @!P6 IMAD.IADD R83, R83, 0x1, -R0.reuse ;  /* 0x000000015353e824 */ /* 0x100fe200078e0a00 */
[C---:B------:R-:W-:Y:S01]  /*3930*/  ISETP.GT.U32.AND P6, PT, R0.reuse, R99, PT ;  /* 0x000000630000720c */ /* 0x040fe20003fc4070 */
[----:B------:R-:W-:Y:S01]  /*3940*/  @!P5 IMAD.IADD R91, R91, 0x1, -R0 ;  /* 0x000000015b5bd824 */ /* 0x000fe200078e0a00 */
[----:B------:R-:W-:Y:S01]  /*3950*/  ISETP.GT.U32.AND P5, PT, R0, R87, PT ;  /* 0x000000570000720c */ /* 0x000fe20003fa4070 */
[----:B------:R-:W-:-:S02]  /*3960*/  VIADD R242, R18, 0xe0 ;  /* 0x000000e012f27836 */ /* 0x000fc40000000000 */
[----:B------:R-:W-:-:S03]  /*3970*/  IMAD.HI.U32 R4, R14, R107, RZ ;  /* 0x0000006b0e047227 */ /* 0x000fc600078e00ff */
[----:B------:R-:W-:Y:S01]  /*3980*/  IABS R111, R242 ;  /* 0x000000f2006f7213 */ /* 0x000fe20000000000 */
[C---:B------:R-:W-:Y:S02]  /*3990*/  IMAD R103, R0.reuse, R5, R103 ;  /* 0x0000000500677224 */ /* 0x040fe400078e0267 */
[----:B------:R-:W-:Y:S02]  /*39a0*/  IMAD.MOV R4, RZ, RZ, -R4 ;  /* 0x000000ffff047224 */ /* 0x000fe400078e0a04 */
[----:B------:R-:W-:Y:S01]  /*39b0*/  @!P4 IMAD.IADD R95, R95, 0x1, -R0 ;  /* 0x000000015f5fc824 */ /* 0x000fe200078e0a00 */
[C---:B------:R-:W-:Y:S01]  /*39c0*/  ISETP.GT.U32.AND P4, PT, R0.reuse, R91, PT ;  /* 0x0000005b0000720c */ /* 0x040fe20003f84070 */
[----:B------:R-:W-:Y:S01]  /*39d0*/  @!P0 IMAD.MOV R83, RZ, RZ, -R83 ;  /* 0x000000ffff538224 */ /* 0x000fe200078e0a53 */
[C---:B------:R-:W-:Y:S01]  /*39e0*/  ISETP.GT.U32.AND P0, PT, R0.reuse, R103, PT ;  /* 0x000000670000720c */ /* 0x040fe20003f04070 */
[----:B------:R-:W-:Y:S02]  /*39f0*/  IMAD R107, R0, R4, R107 ;  /* 0x00000004006b7224 */ /* 0x000fe400078e026b */
[----:B------:R-:W-:-:S02]  /*3a00*/  VIADD R240, R18, 0xdf ;  /* 0x000000df12f07836 */ /* 0x000fc40000000000 */
[----:B------:R-:W-:-:S03]  /*3a10*/  IMAD.HI.U32 R2, R14, R111, RZ ;  /* 0x0000006f0e027227 */ /* 0x000fc600078e00ff */
[----:B------:R-:W-:Y:S01]  /*3a20*/  IABS R115, R240 ;  /* 0x000000f000737213 */ /* 0x000fe20000000000 */
[--C-:B------:R-:W-:Y:S01]  /*3a30*/  @!P6 IMAD.IADD R99, R99, 0x1, -R0.reuse ;  /* 0x000000016363e824 */ /* 0x100fe200078e0a00 */
[C---:B------:R-:W-:Y:S01]  /*3a40*/  ISETP.GT.U32.AND P6, PT, R0.reuse, R95, PT ;  /* 0x0000005f0000720c */ /* 0x040fe20003fc4070 */
[----:B------:R-:W-:Y:S01]  /*3a50*/  @!P5 IMAD.IADD R87, R87, 0x1, -R0 ;  /* 0x000000015757d824 */ /* 0x000fe200078e0a00 */
[----:B------:R-:W-:Y:S01]  /*3a60*/  ISETP.GT.U32.AND P5, PT, R0, R107, PT ;  /* 0x0000006b0000720c */ /* 0x000fe20003fa4070 */
[----:B------:R-:W-:Y:S02]  /*3a70*/  IMAD.MOV R2, RZ, RZ, -R2 ;  /* 0x000000ffff027224 */ /* 0x000fe400078e0a02 */
[----:B------:R-:W-:Y:S02]  /*3a80*/  VIADD R243, R18, 0xde ;  /* 0x000000de12f37836 */ /* 0x000fe40000000000 */
[----:B------:R-:W-:Y:S02]  /*3a90*/  IMAD R111, R0, R2, R111 ;  /* 0x00000002006f7224 */ /* 0x000fe400078e026f */
[--C-:B------:R-:W-:Y:S01]  /*3aa0*/  @!P4 IMAD.IADD R91, R91, 0x1, -R0.reuse ;  /* 0x000000015b5bc824 */ /* 0x100fe200078e0a00 */
[----:B------:R-:W-:Y:S01]  /*3ab0*/  IABS R2, R243 ;  /* 0x000000f300027213 */ /* 0x000fe20000000000 */
[----:B------:R-:W-:Y:S01]  /*3ac0*/  @!P0 IMAD.IADD R103, R103, 0x1, -R0 ;  /* 0x0000000167678824 */ /* 0x000fe200078e0a00 */
[----:B------:R-:W-:Y:S01]  /*3ad0*/  ISETP.GE.AND P4, PT, R237, RZ, PT ;  /* 0x000000ffed00720c */ /* 0x000fe20003f86270 */
[----:B------:R-:W-:Y:S01]  /*3ae0*/  IMAD.HI.U32 R4, R14, R115, RZ ;  /* 0x000000730e047227 */ /* 0x000fe200078e00ff */
[----:B------:R-:W-:-:S03]  /*3af0*/  ISETP.GE.AND P0, PT, R239, RZ, PT ;  /* 0x000000ffef00720c */ /* 0x000fc60003f06270 */
[----:B------:R-:W-:Y:S01]  /*3b00*/  @!P2 IMAD.MOV R87, RZ, RZ, -R87 ;  /* 0x000000ffff57a224 */ /* 0x000fe200078e0a57 */
[----:B------:R-:W-:Y:S01]  /*3b10*/  ISETP.GT.U32.AND P2, PT, R0, R103, PT ;  /* 0x000000670000720c */ /* 0x000fe20003f44070 */
[----:B------:R-:W-:Y:S02]  /*3b20*/  IMAD.MOV R5, RZ, RZ, -R4 ;  /* 0x000000ffff057224 */ /* 0x000fe400078e0a04 */
[----:B------:R-:W-:-:S04]  /*3b30*/  IMAD.HI.U32 R4, R14, R2, RZ ;  /* 0x000000020e047227 */ /* 0x000fc800078e00ff */
[----:B------:R-:W-:Y:S01]  /*3b40*/  @!P3 IMAD.MOV R79, RZ, RZ, -R79 ;  /* 0x000000ffff4fb224 */ /* 0x000fe200078e0a4f */
[C---:B------:R-:W-:Y:S01]  /*3b50*/  ISETP.GT.U32.AND P3, PT, R0.reuse, R99, PT ;  /* 0x000000630000720c */ /* 0x040fe20003f64070 */
[--C-:B------:R-:W-:Y:S01]  /*3b60*/  @!P6 IMAD.IADD R95, R95, 0x1, -R0.reuse ;  /* 0x000000015f5fe824 */ /* 0x100fe200078e0a00 */
[C---:B------:R-:W-:Y:S01]  /*3b70*/  ISETP.GT.U32.AND P6, PT, R0.reuse, R111, PT ;  /* 0x0000006f0000720c */ /* 0x040fe20003fc4070 */
[----:B------:R-:W-:Y:S01]  /*3b80*/  @!P5 IMAD.IADD R107, R107, 0x1, -R0 ;  /* 0x000000016b6bd824 */ /* 0x000fe200078e0a00 */
[----:B------:R-:W-:Y:S01]  /*3b90*/  ISETP.GE.AND P5, PT, R241, RZ, PT ;  /* 0x000000fff100720c */ /* 0x000fe20003fa6270 */
[----:B------:R-:W-:Y:S02]  /*3ba0*/  IMAD R115, R0, R5, R115 ;  /* 0x0000000500737224 */ /* 0x000fe400078e0273 */
[----:B------:R-:W-:Y:S02]  /*3bb0*/  IMAD.MOV R4, RZ, RZ, -R4 ;  /* 0x000000ffff047224 */ /* 0x000fe400078e0a04 */
[----:B------:R-:W-:-:S02]  /*3bc0*/  VIADD R241, R18, 0xdd ;  /* 0x000000dd12f17836 */ /* 0x000fc40000000000 */
[----:B------:R-:W-:Y:S01]  /*3bd0*/  @!P1 IMAD.MOV R91, RZ, RZ, -R91 ;  /* 0x000000ffff5b9224 */ /* 0x000fe200078e0a5b */
[C---:B------:R-:W-:Y:S01]  /*3be0*/  ISETP.GT.U32.AND P1, PT, R0.reuse, R107, PT ;  /* 0x0000006b0000720c */ /* 0x040fe20003f24070 */
[----:B------:R-:W-:Y:S01]  /*3bf0*/  @!P4 IMAD.MOV R95, RZ, RZ, -R95 ;  /* 0x000000ffff5fc224 */ /* 0x000fe200078e0a5f */
[----:B------:R-:W-:Y:S01]  /*3c00*/  IABS R5, R241 ;  /* 0x000000f100057213 */ /* 0x000fe20000000000 */
[C---:B------:R-:W-:Y:S01]  /*3c10*/  IMAD R2, R0.reuse, R4, R2 ;  /* 0x0000000400027224 */ /* 0x040fe200078e0202 */
[----:B------:R-:W-:Y:S01]  /*3c20*/  ISETP.GT.U32.AND P4, PT, R0, R115, PT ;  /* 0x000000730000720c */ /* 0x000fe20003f84070 */
[----:B------:R-:W-:Y:S02]  /*3c30*/  @!P2 IMAD.IADD R103, R103, 0x1, -R0 ;  /* 0x000000016767a824 */ /* 0x000fe400078e0a00 */
[----:B------:R-:W-:Y:S01]  /*3c40*/  IMAD.HI.U32 R4, R14, R5, RZ ;  /* 0x000000050e047227 */ /* 0x000fe200078e00ff */
[----:B------:R-:W-:-:S03]  /*3c50*/  ISETP.GT.U32.AND P2, PT, R0, R2, PT ;  /* 0x000000020000720c */ /* 0x000fc60003f44070 */
[--C-:B------:R-:W-:Y:S01]  /*3c60*/  @!P3 IMAD.IADD R99, R99, 0x1, -R0.reuse ;  /* 0x000000016363b824 */ /* 0x100fe200078e0a00 */
[----:B------:R-:W-:Y:S01]  /*3c70*/  ISETP.GE.AND P3, PT, R238, RZ, PT ;  /* 0x000000ffee00720c */ /* 0x000fe20003f66270 */
[----:B------:R-:W-:Y:S02]  /*3c80*/  @!P6 IMAD.IADD R111, R111, 0x1, -R0 ;  /* 0x000000016f6fe824 */ /* 0x000fe400078e0a00 */
[----:B------:R-:W-:Y:S02]  /*3c90*/  IMAD.MOV R4, RZ, RZ, -R4 ;  /* 0x000000ffff047224 */ /* 0x000fe400078e0a04 */
[--C-:B------:R-:W-:Y:S01]  /*3ca0*/  @!P1 IMAD.IADD R107, R107, 0x1, -R0.reuse ;  /* 0x000000016b6b9824 */ /* 0x100fe200078e0a00 */
[----:B------:R-:W-:Y:S01]  /*3cb0*/  ISETP.GT.U32.AND P6, PT, R0, R111, PT ;  /* 0x0000006f0000720c */ /* 0x000fe20003fc4070 */
[--C-:B------:R-:W-:Y:S01]  /*3cc0*/  @!P4 IMAD.IADD R115, R115, 0x1, -R0.reuse ;  /* 0x000000017373c824 */ /* 0x100fe200078e0a00 */
        /* <DEDUP_REMOVED lines=16> */
[--C-:B------:R-:W-:Y:S02]  /*3dd0*/  @!P2 IMAD.IADD R115, R115, 0x1, -R0.reuse ;  /* 0x000000017373a824 */ /* 0x100fe400078e0a00 */
[----:B------:R-:W-:Y:S01]  /*3de0*/  @!P5 IMAD.IADD R122, R122, 0x1, -R0 ;  /* 0x000000017a7ad824 */ /* 0x000fe200078e0a00 */
[----:B------:R-:W-:Y:S01]  /*3df0*/  IABS R132, R243 ;  /* 0x000000f300847213 */ /* 0x000fe20000000000 */
[----:B------:R-:W-:Y:S01]  /*3e00*/  IMAD.HI.U32 R4, R14, R128, RZ ;  /* 0x000000800e047227 */ /* 0x000fe200078e00ff */
[----:B------:R-:W-:-:S03]  /*3e10*/  ISETP.GE.AND P2, PT, R243, RZ, PT ;  /* 0x000000fff300720c */ /* 0x000fc60003f46270 */
[----:B------:R-:W-:Y:S01]  /*3e20*/  @!P1 IMAD.MOV R115, RZ, RZ, -R115 ;  /* 0x000000ffff739224 */ /* 0x000fe200078e0a73 */
[----:B------:R-:W-:Y:S01]  /*3e30*/  ISETP.GT.U32.AND P1, PT, R0, R122, PT ;  /* 0x0000007a0000720c */ /* 0x000fe20003f24070 */
[----:B------:R-:W-:-:S04]  /*3e40*/  IMAD.HI.U32 R5, R14, R132, RZ ;  /* 0x000000840e057227 */ /* 0x000fc800078e00ff */
[----:B------:R-:W-:Y:S02]  /*3e50*/  IMAD.MOV R4, RZ, RZ, -R4 ;  /* 0x000000ffff047224 */ /* 0x000fe400078e0a04 */
[----:B------:R-:W-:Y:S02]  /*3e60*/  @!P0 IMAD.IADD R2, R2, 0x1, -R0 ;  /* 0x0000000102028824 */ /* 0x000fe400078e0a00 */
[----:B------:R-:W-:Y:S02]  /*3e70*/  IMAD.MOV R5, RZ, RZ, -R5 ;  /* 0x000000ffff057224 */ /* 0x000fe400078e0a05 */
[----:B------:R-:W-:Y:S02]  /*3e80*/  IMAD R128, R0, R4, R128 ;  /* 0x0000000400807224 */ /* 0x000fe400078e0280 */
[----:B------:R-:W-:Y:S02]  /*3e90*/  VIADD R243, R18, 0xda ;  /* 0x000000da12f37836 */ /* 0x000fe40000000000 */
[----:B------:R-:W-:-:S02]  /*3ea0*/  IMAD.MOV.U32 R118, RZ, RZ, R2 ;  /* 0x000000ffff767224 */ /* 0x000fc400078e0002 */
[C---:B------:R-:W-:Y:S01]  /*3eb0*/  IMAD R132, R0.reuse, R5, R132 ;  /* 0x0000000500847224 */ /* 0x040fe200078e0284 */
[----:B------:R-:W-:Y:S01]  /*3ec0*/  IABS R136, R243 ;  /* 0x000000f300887213 */ /* 0x000fe20000000000 */
[----:B------:R-:W-:Y:S01]  /*3ed0*/  @!P6 IMAD.MOV R118, RZ, RZ, -R118 ;  /* 0x000000ffff76e224 */ /* 0x000fe200078e0a76 */
[----:B------:R-:W-:Y:S01]  /*3ee0*/  ISETP.GT.U32.AND P6, PT, R0, R128, PT ;  /* 0x000000800000720c */ /* 0x000fe20003fc4070 */
[----:B------:R-:W-:Y:S01]  /*3ef0*/  @!P1 IMAD.IADD R122, R122, 0x1, -R0 ;  /* 0x000000017a7a9824 */ /* 0x000fe200078e0a00 */
[----:B------:R-:W-:Y:S01]  /*3f00*/  ISETP.GT.U32.AND P1, PT, R0, R132, PT ;  /* 0x000000840000720c */ /* 0x000fe20003f24070 */
[----:B------:R-:W-:Y:S01]  /*3f10*/  IMAD.HI.U32 R4, R14, R136, RZ ;  /* 0x000000880e047227 */ /* 0x000fe200078e00ff */
[----:B------:R-:W-:-:S03]  /*3f20*/  ISETP.GE.AND P0, PT, R243, RZ, PT ;  /* 0x000000fff300720c */ /* 0x000fc60003f06270 */
[----:B------:R-:W-:Y:S01]  /*3f30*/  @!P3 IMAD.MOV R111, RZ, RZ, -R111 ;  /* 0x000000ffff6fb224 */ /* 0x000fe200078e0a6f */
[----:B------:R-:W-:Y:S01]  /*3f40*/  ISETP.GE.AND P3, PT, R242, RZ, PT ;  /* 0x000000fff200720c */ /* 0x000fe20003f66270 */
[C---:B------:R-:W-:Y:S02]  /*3f50*/  VIADD R242, R18.reuse, 0xd9 ;  /* 0x000000d912f27836 */ /* 0x040fe40000000000 */
[----:B------:R-:W-:Y:S02]  /*3f60*/  IMAD.MOV R4, RZ, RZ, -R4 ;  /* 0x000000ffff047224 */ /* 0x000fe400078e0a04 */
        /* <DEDUP_REMOVED lines=10> */
[----:B------:R-:W-:-:S03]  /*4010*/  IMAD.HI.U32 R2, R14, R140, RZ ;  /* 0x0000008c0e027227 */ /* 0x000fc600078e00ff */
[----:B------:R-:W-:Y:S01]  /*4020*/  IABS R147, R237 ;  /* 0x000000ed00937213 */ /* 0x000fe20000000000 */
[----:B------:R-:W-:Y:S02]  /*4030*/  IMAD.MOV R2, RZ, RZ, -R2 ;  /* 0x000000ffff027224 */ /* 0x000fe400078e0a02 */
[----:B------:R-:W-:-:S04]  /*4040*/  IMAD.HI.U32 R5, R14, R144, RZ ;  /* 0x000000900e057227 */ /* 0x000fc800078e00ff */
[----:B------:R-:W-:Y:S02]  /*4050*/  VIADD R238, R18, 0xd6 ;  /* 0x000000d612ee7836 */ /* 0x000fe40000000000 */
[C---:B------:R-:W-:Y:S02]  /*4060*/  IMAD R140, R0.reuse, R2, R140 ;  /* 0x00000002008c7224 */ /* 0x040fe400078e028c */
[----:B------:R-:W-:Y:S01]  /*4070*/  IMAD.MOV R5, RZ, RZ, -R5 ;  /* 0x000000ffff057224 */ /* 0x000fe200078e0a05 */
[----:B------:R-:W-:Y:S01]  /*4080*/  IABS R151, R238 ;  /* 0x000000ee00977213 */ /* 0x000fe20000000000 */
[----:B------:R-:W-:Y:S01]  /*4090*/  @!P4 IMAD.MOV R122, RZ, RZ, -R122 ;  /* 0x000000ffff7ac224 */ /* 0x000fe200078e0a7a */
[----:B------:R-:W-:Y:S01]  /*40a0*/  ISETP.GT.U32.AND P4, PT, R0, R132, PT ;  /* 0x000000840000720c */ /* 0x000fe20003f84070 */
[----:B------:R-:W-:-:S04]  /*40b0*/  IMAD.HI.U32 R4, R14, R147, RZ ;  /* 0x000000930e047227 */ /* 0x000fc800078e00ff */
[----:B------:R-:W-:Y:S02]  /*40c0*/  IMAD R144, R0, R5, R144 ;  /* 0x0000000500907224 */ /* 0x000fe400078e0290 */
        /* <DEDUP_REMOVED lines=17> */
[----:B------:R-:W-:Y:S02]  /*41e0*/  IMAD R151, R0, R2, R151 ;  /* 0x0000000200977224 */ /* 0x000fe400078e0297 */
[--C-:B------:R-:W-:Y:S01]  /*41f0*/  @!P1 IMAD.IADD R140, R140, 0x1, -R0.reuse ;  /* 0x000000018c8c9824 */ /* 0x100fe200078e0a00 */
[----:B------:R-:W-:Y:S01]  /*4200*/  ISETP.GE.AND P1, PT, R243, RZ, PT ;  /* 0x000000fff300720c */ /* 0x000fe20003f26270 */
[----:B------:R-:W-:Y:S02]  /*4210*/  IMAD.MOV R5, RZ, RZ, -R5 ;  /* 0x000000ffff057224 */ /* 0x000fe400078e0a05 */
[--C-:B------:R-:W-:Y:S01]  /*4220*/  @!P6 IMAD.IADD R136, R136, 0x1, -R0.reuse ;  /* 0x000000018888e824 */ /* 0x100fe200078e0a00 */
[----:B------:R-:W-:Y:S01]  /*4230*/  ISETP.GT.U32.AND P6, PT, R0, R151, PT ;  /* 0x000000970000720c */ /* 0x000fe20003fc4070 */
        /* <DEDUP_REMOVED lines=16> */
[----:B------:R-:W-:Y:S01]  /*4340*/  ISETP.GT.U32.AND P6, PT, R0, R147, PT ;  /* 0x000000930000720c */ /* 0x000fe20003fc4070 */
        /* <DEDUP_REMOVED lines=162> */
[----:B------:R-:W-:Y:S01]  /*4d70*/  ISETP.GT.U32.AND P6, PT, R0, R214, PT ;  /* 0x000000d60000720c */ /* 0x000fe20003fc4070 */
        /* <DEDUP_REMOVED lines=71> */
[----:B------:R-:W-:Y:S01]  /*51f0*/  IMAD.HI.U32 R2, R14, R241, RZ ;  /* 0x000000f10e027227 */ /* 0x000fe200078e00ff */
[----:B------:R-:W-:-:S03]  /*5200*/  ISETP.GT.U32.AND P1, PT, R0, R230, PT ;  /* 0x000000e60000720c */ /* 0x000fc60003f24070 */
[----:B------:R-:W-:Y:S02]  /*5210*/  IMAD.MOV R2, RZ, RZ, -R2 ;  /* 0x000000ffff027224 */ /* 0x000fe400078e0a02 */
[----:B------:R-:W-:-:S04]  /*5220*/  IMAD.HI.U32 R5, R14, R245, RZ ;  /* 0x000000f50e057227 */ /* 0x000fc800078e00ff */
[C---:B------:R-:W-:Y:S02]  /*5230*/  IMAD R241, R0.reuse, R2, R241 ;  /* 0x0000000200f17224 */ /* 0x040fe400078e02f1 */
[----:B------:R-:W-:Y:S02]  /*5240*/  IMAD.MOV R5, RZ, RZ, -R5 ;  /* 0x000000ffff057224 */ /* 0x000fe400078e0a05 */
        /* <DEDUP_REMOVED lines=226> */
[C---:B------:R-:W-:Y:S01]  /*6070*/  ISETP.GT.U32.AND P6, PT, R0.reuse, R247, PT ;  /* 0x000000f70000720c */ /* 0x040fe20003fc4070 */
        /* <DEDUP_REMOVED lines=53> */
[----:B------:R-:W-:Y:S02]  /*63d0*/  VIADD R235, R18, 0xa3 ;  /* 0x000000a312eb7836 */ /* 0x000fe40000000000 */
[----:B------:R-:W-:Y:S02]  /*63e0*/  IMAD.MOV R2, RZ, RZ, -R2 ;  /* 0x000000ffff027224 */ /* 0x000fe400078e0a02 */
[----:B------:R-:W-:Y:S01]  /*63f0*/  IMAD.HI.U32 R5, R14, R27, RZ ;  /* 0x0000001b0e057227 */ /* 0x000fe200078e00ff */
[----:B------:R-:W-:-:S03]  /*6400*/  IABS R68, R235 ;  /* 0x000000eb00447213 */ /* 0x000fc60000000000 */
        /* <DEDUP_REMOVED lines=10> */
[----:B------:R-:W-:Y:S01]  /*64b0*/  ISETP.GT.U32.AND P1, PT, R0, R17, PT ;  /* 0x000000110000720c */ /* 0x000fe20003f24070 */
[----:B------:R-:W-:Y:S01]  /*64c0*/  VIADD R238, R18, 0xa1 ;  /* 0x000000a112ee7836 */ /* 0x000fe20000000000 */
[C---:B------:R-:W-:Y:S01]  /*64d0*/  ISETP.GT.U32.AND P6, PT, R0.reuse, R8, PT ;  /* 0x000000080000720c */ /* 0x040fe20003fc4070 */
[----:B------:R-:W-:Y:S02]  /*64e0*/  IMAD.MOV R4, RZ, RZ, -R4 ;  /* 0x000000ffff047224 */ /* 0x000fe400078e0a04 */
[----:B------:R-:W-:Y:S01]  /*64f0*/  @!P2 IMAD.MOV R224, RZ, RZ, -R224 ;  /* 0x000000ffffe0a224 */ /* 0x000fe200078e0ae0 */
[----:B------:R-:W-:Y:S01]  /*6500*/  ISETP.GT.U32.AND P2, PT, R0, R27, PT ;  /* 0x0000001b0000720c */ /* 0x000fe20003f44070 */
[----:B------:R-:W-:Y:S01]  /*6510*/  IMAD.HI.U32 R2, R14, R196, RZ ;  /* 0x000000c40e027227 */ /* 0x000fe200078e00ff */
[----:B------:R-:W-:-:S03]  /*6520*/  IABS R50, R238 ;  /* 0x000000ee00327213 */ /* 0x000fc60000000000 */
[----:B------:R-:W-:Y:S02]  /*6530*/  IMAD R68, R0, R4, R68 ;  /* 0x0000000400447224 */ /* 0x000fe400078e0244 */
[----:B------:R-:W-:Y:S02]  /*6540*/  IMAD.MOV R2, RZ, RZ, -R2 ;  /* 0x000000ffff027224 */ /* 0x000fe400078e0a02 */
[----:B------:R-:W-:Y:S02]  /*6550*/  VIADD R240, R18, 0xa0 ;  /* 0x000000a012f07836 */ /* 0x000fe40000000000 */
[----:B------:R-:W-:-:S03]  /*6560*/  IMAD.HI.U32 R5, R14, R50, RZ ;  /* 0x000000320e057227 */ /* 0x000fc600078e00ff */
[----:B------:R-:W-:Y:S01]  /*6570*/  IABS R59, R240 ;  /* 0x000000f0003b7213 */ /* 0x000fe20000000000 */
[----:B------:R-:W-:Y:S01]  /*6580*/  @!P4 IMAD.IADD R130, R130, 0x1, -R0 ;  /* 0x000000018282c824 */ /* 0x000fe200078e0a00 */
[C---:B------:R-:W-:Y:S01]  /*6590*/  ISETP.GT.U32.AND P4, PT, R0.reuse, R68, PT ;  /* 0x000000440000720c */ /* 0x040fe20003f84070 */
        /* <DEDUP_REMOVED lines=13> */
[----:B------:R-:W-:Y:S01]  /*6670*/  @!P0 IMAD.MOV R8, RZ, RZ, -R8 ;  /* 0x000000ffff088224 */ /* 0x000fe200078e0a08 */
[----:B------:R-:W-:Y:S01]  /*6680*/  ISETP.GT.U32.AND P0, PT, R0, R50, PT ;  /* 0x000000320000720c */ /* 0x000fe20003f04070 */
[----:B------:R-:W-:Y:S01]  /*6690*/  @!P4 IMAD.IADD R68, R68, 0x1, -R0 ;  /* 0x000000014444c824 */ /* 0x000fe200078e0a00 */
        /* <DEDUP_REMOVED lines=12> */
[----:B------:R-:W-:Y:S01]  /*6760*/  @!P0 IMAD.IADD R50, R50, 0x1, -R0 ;  /* 0x0000000132328824 */ /* 0x000fe200078e0a00 */
[----:B------:R-:W-:Y:S01]  /*6770*/  IABS R2, R243 ;  /* 0x000000f300027213 */ /* 0x000fe20000000000 */
[----:B------:R-:W-:Y:S01]  /*6780*/  IMAD.HI.U32 R4, R14, R76, RZ ;  /* 0x0000004c0e047227 */ /* 0x000fe200078e00ff */
[----:B------:R-:W-:-:S03]  /*6790*/  ISETP.GE.AND P0, PT, R238, RZ, PT ;  /* 0x000000ffee00720c */ /* 0x000fc60003f06270 */
[----:B------:R-:W-:Y:S01]  /*67a0*/  @!P4 IMAD.IADD R27, R27, 0x1, -R0 ;  /* 0x000000011b1bc824 */ /* 0x000fe200078e0a00 */
[----:B------:R-:W-:Y:S01]  /*67b0*/  ISETP.GE.AND P4, PT, R235, RZ, PT ;  /* 0x000000ffeb00720c */ /* 0x000fe20003f86270 */
[----:B------:R-:W-:Y:S01]  /*67c0*/  @!P3 IMAD.MOV R17, RZ, RZ, -R17 ;  /* 0x000000ffff11b224 */ /* 0x000fe200078e0a11 */
[C---:B------:R-:W-:Y:S01]  /*67d0*/  ISETP.GT.U32.AND P3, PT, R0.reuse, R50, PT ;  /* 0x000000320000720c */ /* 0x040fe20003f64070 */
[----:B------:R-:W-:Y:S02]  /*67e0*/  IMAD.MOV R5, RZ, RZ, -R4 ;  /* 0x000000ffff057224 */ /* 0x000fe400078e0a04 */
[----:B------:R-:W-:Y:S01]  /*67f0*/  @!P5 IMAD.MOV R130, RZ, RZ, -R130 ;  /* 0x000000ffff82d224 */ /* 0x000fe200078e0a82 */
[----:B------:R-:W-:Y:S01]  /*6800*/  ISETP.GT.U32.AND P5, PT, R0, R196, PT ;  /* 0x000000c40000720c */ /* 0x000fe20003fa4070 */
[----:B------:R-:W-:-:S04]  /*6810*/  IMAD.HI.U32 R4, R14, R2, RZ ;  /* 0x000000020e047227 */ /* 0x000fc800078e00ff */
[--C-:B------:R-:W-:Y:S01]  /*6820*/  @!P6 IMAD.IADD R68, R68, 0x1, -R0.reuse ;  /* 0x000000014444e824 */ /* 0x100fe200078e0a00 */
[----:B------:R-:W-:Y:S01]  /*6830*/  ISETP.GT.U32.AND P6, PT, R0, R139, PT ;  /* 0x0000008b0000720c */ /* 0x000fe20003fc4070 */
[----:B------:R-:W-:Y:S01]  /*6840*/  @!P2 IMAD.IADD R59, R59, 0x1, -R0 ;  /* 0x000000013b3ba824 */ /* 0x000fe200078e0a00 */
[----:B------:R-:W-:Y:S01]  /*6850*/  ISETP.GE.AND P2, PT, R240, RZ, PT ;  /* 0x000000fff000720c */ /* 0x000fe20003f46270 */
[----:B------:R-:W-:Y:S02]  /*6860*/  IMAD.MOV R4, RZ, RZ, -R4 ;  /* 0x000000ffff047224 */ /* 0x000fe400078e0a04 */
[----:B------:R-:W-:Y:S02]  /*6870*/  VIADD R240, R18, 0x9c ;  /* 0x0000009c12f07836 */ /* 0x000fe40000000000 */
[C---:B------:R-:W-:Y:S02]  /*6880*/  IMAD R76, R0.reuse, R5, R76 ;  /* 0x00000005004c7224 */ /* 0x040fe400078e024c */
[----:B------:R-:W-:Y:S01]  /*6890*/  @!P1 IMAD.MOV R27, RZ, RZ, -R27 ;  /* 0x000000ffff1b9224 */ /* 0x000fe200078e0a1b */
[C---:B------:R-:W-:Y:S01]  /*68a0*/  ISETP.GT.U32.AND P1, PT, R0.reuse, R59, PT ;  /* 0x0000003b0000720c */ /* 0x040fe20003f24070 */
[C---:B------:R-:W-:Y:S01]  /*68b0*/  IMAD R2, R0.reuse, R4, R2 ;  /* 0x0000000400027224 */ /* 0x040fe200078e0202 */
[----:B------:R-:W-:Y:S01]  /*68c0*/  IABS R5, R240 ;  /* 0x000000f000057213 */ /* 0x000fe20000000000 */
[----:B------:R-:W-:Y:S01]  /*68d0*/  @!P4 IMAD.MOV R68, RZ, RZ, -R68 ;  /* 0x000000ffff44c224 */ /* 0x000fe200078e0a44 */
[----:B------:R-:W-:Y:S01]  /*68e0*/  ISETP.GT.U32.AND P4, PT, R0, R76, PT ;  /* 0x0000004c0000720c */ /* 0x000fe20003f84070 */
[--C-:B------:R-:W-:Y:S01]  /*68f0*/  @!P3 IMAD.IADD R50, R50, 0x1, -R0.reuse ;  /* 0x000000013232b824 */ /* 0x100fe200078e0a00 */
[----:B------:R-:W-:Y:S01]  /*6900*/  ISETP.GT.U32.AND P3, PT, R0, R2, PT ;  /* 0x000000020000720c */ /* 0x000fe20003f64070 */
[----:B------:R-:W-:Y:S01]  /*6910*/  @!P5 IMAD.IADD R196, R196, 0x1, -R0 ;  /* 0x00000001c4c4d824 */ /* 0x000fe200078e0a00 */
[----:B------:R-:W-:Y:S01]  /*6920*/  ISETP.GE.AND P5, PT, R236, RZ, PT ;  /* 0x000000ffec00720c */ /* 0x000fe20003fa6270 */
[----:B------:R-:W-:-:S04]  /*6930*/  IMAD.HI.U32 R4, R14, R5, RZ ;  /* 0x000000050e047227 */ /* 0x000fc800078e00ff */
[----:B------:R-:W-:Y:S02]  /*6940*/  @!P6 IMAD.IADD R139, R139, 0x1, -R0 ;  /* 0x000000018b8be824 */ /* 0x000fe400078e0a00 */
[----:B------:R-:W-:Y:S02]  /*6950*/  IMAD.MOV R4, RZ, RZ, -R4 ;  /* 0x000000ffff047224 */ /* 0x000fe400078e0a04 */
[--C-:B------:R-:W-:Y:S01]  /*6960*/  @!P1 IMAD.IADD R59, R59, 0x1, -R0.reuse ;  /* 0x000000013b3b9824 */ /* 0x100fe200078e0a00 */
[C---:B------:R-:W-:Y:S01]  /*6970*/  ISETP.GT.U32.AND P6, PT, R0.reuse, R139, PT ;  /* 0x0000008b0000720c */ /* 0x040fe20003fc4070 */
[----:B------:R-:W-:Y:S01]  /*6980*/  IMAD R125, R0, R4, R5 ;  /* 0x00000004007d7224 */ /* 0x000fe200078e0205 */
[----:B------:R-:W-:Y:S01]  /*6990*/  ISETP.GE.AND P1, PT, R239, RZ, PT ;  /* 0x000000ffef00720c */ /* 0x000fe20003f26270 */
[--C-:B------:R-:W-:Y:S01]  /*69a0*/  @!P4 IMAD.IADD R76, R76, 0x1, -R0.reuse ;  /* 0x000000014c4cc824 */ /* 0x100fe200078e0a00 */
[----:B------:R-:W-:Y:S01]  /*69b0*/  ISETP.GE.AND P4, PT, R240, RZ, PT ;  /* 0x000000fff000720c */ /* 0x000fe20003f86270 */
[----:B------:R-:W-:-:S02]  /*69c0*/  @!P3 IMAD.IADD R2, R2, 0x1, -R0 ;  /* 0x000000010202b824 */ /* 0x000fc400078e0a00 */
[----:B------:R-:W-:Y:S01]  /*69d0*/  @!P2 IMAD.MOV R59, RZ, RZ, -R59 ;  /* 0x000000ffff3ba224 */ /* 0x000fe200078e0a3b */
[----:B------:R-:W-:Y:S01]  /*69e0*/  ISETP.GT.U32.AND P2, PT, R0, R125, PT ;  /* 0x0000007d0000720c */ /* 0x000fe20003f44070 */
[----:B------:R-:W-:Y:S01]  /*69f0*/  @!P5 IMAD.MOV R196, RZ, RZ, -R196 ;  /* 0x000000ffffc4d224 */ /* 0x000fe200078e0ac4 */
[----:B------:R-:W-:Y:S01]  /*6a00*/  ISETP.GE.AND P5, PT, R242, RZ, PT ;  /* 0x000000fff200720c */ /* 0x000fe20003fa6270 */
[----:B------:R-:W-:Y:S01]  /*6a10*/  VIADD R242, R18, 0x9b ;  /* 0x0000009b12f27836 */ /* 0x000fe20000000000 */
[C---:B------:R-:W-:Y:S01]  /*6a20*/  ISETP.GT.U32.AND P3, PT, R0.reuse, R76, PT ;  /* 0x0000004c0000720c */ /* 0x040fe20003f64070 */
[----:B------:R-:W-:Y:S01]  /*6a30*/  @!P0 IMAD.MOV R50, RZ, RZ, -R50 ;  /* 0x000000ffff328224 */ /* 0x000fe200078e0a32 */
[----:B------:R-:W-:Y:S01]  /*6a40*/  ISETP.GT.U32.AND P0, PT, R0, R2, PT ;  /* 0x000000020000720c */ /* 0x000fe20003f04070 */
[----:B------:R-:W-:Y:S01]  /*6a50*/  @!P6 IMAD.IADD R139, R139, 0x1, -R0 ;  /* 0x000000018b8be824 */ /* 0x000fe200078e0a00 */
[----:B------:R-:W-:Y:S01]  /*6a60*/  ISETP.GE.AND P6, PT, R243, RZ, PT ;  /* 0x000000fff300720c */ /* 0x000fe20003fc6270 */
[C---:B------:R-:W-:Y:S01]  /*6a70*/  VIADD R243, R18.reuse, 0x9a ;  /* 0x0000009a12f37836 */ /* 0x040fe20000000000 */
[----:B------:R-:W-:Y:S01]  /*6a80*/  IABS R25, R242 ;  /* 0x000000f200197213 */ /* 0x000fe20000000000 */
[----:B------:R-:W-:-:S02]  /*6a90*/  VIADD R239, R18, 0x97 ;  /* 0x0000009712ef7836 */ /* 0x000fc40000000000 */
[--C-:B------:R-:W-:Y:S01]  /*6aa0*/  @!P2 IMAD.IADD R125, R125, 0x1, -R0.reuse ;  /* 0x000000017d7da824 */ /* 0x100fe200078e0a00 */
[----:B------:R-:W-:Y:S01]  /*6ab0*/  IABS R53, R243 ;  /* 0x000000f300357213 */ /* 0x000fe20000000000 */
[----:B------:R-:W-:Y:S01]  /*6ac0*/  IMAD.HI.U32 R4, R14, R25, RZ ;  /* 0x000000190e047227 */ /* 0x000fe200078e00ff */
[----:B------:R-:W-:Y:S02]  /*6ad0*/  IABS R148, R239 ;  /* 0x000000ef00947213 */ /* 0x000fe40000000000 */
[----:B------:R-:W-:Y:S01]  /*6ae0*/  ISETP.GT.U32.AND P2, PT, R0, R125, PT ;  /* 0x0000007d0000720c */ /* 0x000fe20003f44070 */
[----:B------:R-:W-:Y:S01]  /*6af0*/  @!P3 IMAD.IADD R76, R76, 0x1, -R0 ;  /* 0x000000014c4cb824 */ /* 0x000fe200078e0a00 */
[----:B------:R-:W-:Y:S01]  /*6b00*/  ISETP.GE.AND P3, PT, R243, RZ, PT ;  /* 0x000000fff300720c */ /* 0x000fe20003f66270 */
[----:B------:R-:W-:Y:S02]  /*6b10*/  IMAD.MOV R4, RZ, RZ, -R4 ;  /* 0x000000ffff047224 */ /* 0x000fe400078e0a04 */
[----:B------:R-:W-:-:S02]  /*6b20*/  VIADD R243, R18, 0x99 ;  /* 0x0000009912f37836 */ /* 0x000fc40000000000 */
[----:B------:R-:W-:Y:S02]  /*6b30*/  @!P0 IMAD.IADD R2, R2, 0x1, -R0 ;  /* 0x0000000102028824 */ /* 0x000fe400078e0a00 */
[----:B------:R-:W-:Y:S01]  /*6b40*/  IMAD.HI.U32 R5, R14, R53, RZ ;  /* 0x000000350e057227 */ /* 0x000fe200078e00ff */
[----:B------:R-:W-:Y:S02]  /*6b50*/  IABS R84, R243 ;  /* 0x000000f300547213 */ /* 0x000fe40000000000 */
[----:B------:R-:W-:Y:S01]  /*6b60*/  ISETP.GE.AND P0, PT, R243, RZ, PT ;  /* 0x000000fff300720c */ /* 0x000fe20003f06270 */
[----:B------:R-:W-:Y:S02]  /*6b70*/  IMAD R25, R0, R4, R25 ;  /* 0x0000000400197224 */ /* 0x000fe400078e0219 */
[----:B------:R-:W-:Y:S02]  /*6b80*/  IMAD.MOV.U32 R85, RZ, RZ, R2 ;  /* 0x000000ffff557224 */ /* 0x000fe400078e0002 */
[----:B------:R-:W-:-:S02]  /*6b90*/  IMAD.MOV R5, RZ, RZ, -R5 ;  /* 0x000000ffff057224 */ /* 0x000fc400078e0a05 */
[----:B------:R-:W-:Y:S01]  /*6ba0*/  @!P6 IMAD.MOV R85, RZ, RZ, -R85 ;  /* 0x000000ffff55e224 */ /* 0x000fe200078e0a55 */
[C---:B------:R-:W-:Y:S01]  /*6bb0*/  ISETP.GT.U32.AND P6, PT, R0.reuse, R25, PT ;  /* 0x000000190000720c */ /* 0x040fe20003fc4070 */
[----:B------:R-:W-:Y:S02]  /*6bc0*/  IMAD R53, R0, R5, R53 ;  /* 0x0000000500357224 */ /* 0x000fe400078e0235 */
[----:B------:R-:W-:-:S04]  /*6bd0*/  IMAD.HI.U32 R4, R14, R84, RZ ;  /* 0x000000540e047227 */ /* 0x000fc800078e00ff */
[----:B------:R-:W-:Y:S02]  /*6be0*/  IMAD.MOV R4, RZ, RZ, -R4 ;  /* 0x000000ffff047224 */ /* 0x000fe400078e0a04 */
[----:B------:R-:W-:Y:S01]  /*6bf0*/  @!P2 IMAD.IADD R125, R125, 0x1, -R0 ;  /* 0x000000017d7da824 */ /* 0x000fe200078e0a00 */
[C---:B------:R-:W-:Y:S01]  /*6c00*/  ISETP.GT.U32.AND P2, PT, R0.reuse, R53, PT ;  /* 0x000000350000720c */ /* 0x040fe20003f44070 */
[----:B------:R-:W-:Y:S02]  /*6c10*/  IMAD R84, R0, R4, R84 ;  /* 0x0000000400547224 */ /* 0x000fe400078e0254 */
[----:B------:R-:W-:Y:S02]  /*6c20*/  @!P6 IMAD.IADD R25, R25, 0x1, -R0 ;  /* 0x000000011919e824 */ /* 0x000fe400078e0a00 */
[----:B------:R-:W-:Y:S01]  /*6c30*/  VIADD R243, R18, 0x98 ;  /* 0x0000009812f37836 */ /* 0x000fe20000000000 */
[----:B------:R-:W-:Y:S01]  /*6c40*/  ISETP.GT.U32.AND P6, PT, R0, R84, PT ;  /* 0x000000540000720c */ /* 0x000fe20003fc4070 */
[----:B------:R-:W-:Y:S01]  /*6c50*/  @!P5 IMAD.MOV R139, RZ, RZ, -R139 ;  /* 0x000000ffff8bd224 */ /* 0x000fe200078e0a8b */
[----:B------:R-:W-:Y:S01]  /*6c60*/  ISETP.GE.AND P5, PT, R242, RZ, PT ;  /* 0x000000fff200720c */ /* 0x000fe20003fa6270 */
[----:B------:R-:W-:Y:S01]  /*6c70*/  VIADD R235, R18, 0x95 ;  /* 0x0000009512eb7836 */ /* 0x000fe20000000000 */
[----:B------:R-:W-:Y:S01]  /*6c80*/  IABS R116, R243 ;  /* 0x000000f300747213 */ /* 0x000fe20000000000 */
[----:B------:R-:W-:-:S03]  /*6c90*/  IMAD.HI.U32 R5, R14, R148, RZ ;  /* 0x000000940e057227 */ /* 0x000fc600078e00ff */
[----:B------:R-:W-:Y:S01]  /*6ca0*/  IABS R211, R235 ;  /* 0x000000eb00d37213 */ /* 0x000fe20000000000 */
[----:B------:R-:W-:Y:S01]  /*6cb0*/  @!P2 IMAD.IADD R53, R53, 0x1, -R0 ;  /* 0x000000013535a824 */ /* 0x000fe200078e0a00 */
[----:B------:R-:W-:Y:S01]  /*6cc0*/  ISETP.GT.U32.AND P2, PT, R0, R25, PT ;  /* 0x000000190000720c */ /* 0x000fe20003f44070 */
[----:B------:R-:W-:-:S04]  /*6cd0*/  IMAD.HI.U32 R2, R14, R116, RZ ;  /* 0x000000740e027227 */ /* 0x000fc800078e00ff */
[----:B------:R-:W-:Y:S02]  /*6ce0*/  @!P6 IMAD.IADD R84, R84, 0x1, -R0 ;  /* 0x000000015454e824 */ /* 0x000fe400078e0a00 */
[----:B------:R-:W-:Y:S01]  /*6cf0*/  @!P4 IMAD.MOV R125, RZ, RZ, -R125 ;  /* 0x000000ffff7dc224 */ /* 0x000fe200078e0a7d */
[C---:B------:R-:W-:Y:S01]  /*6d00*/  ISETP.GT.U32.AND P4, PT, R0.reuse, R53, PT ;  /* 0x000000350000720c */ /* 0x040fe20003f84070 */
[----:B------:R-:W-:Y:S01]  /*6d10*/  IMAD.MOV R2, RZ, RZ, -R2 ;  /* 0x000000ffff027224 */ /* 0x000fe200078e0a02 */
[----:B------:R-:W-:Y:S01]  /*6d20*/  ISETP.GT.U32.AND P6, PT, R0, R84, PT ;  /* 0x000000540000720c */ /* 0x000fe20003fc4070 */
[----:B------:R-:W-:-:S04]  /*6d30*/  IMAD.HI.U32 R4, R14, R180, RZ ;  /* 0x000000b40e047227 */ /* 0x000fc800078e00ff */
[----:B------:R-:W-:Y:S02]  /*6d40*/  IMAD.MOV R5, RZ, RZ, -R5 ;  /* 0x000000ffff057224 */ /* 0x000fe400078e0a05 */
[----:B------:R-:W-:Y:S02]  /*6d50*/  IMAD R116, R0, R2, R116 ;  /* 0x0000000200747224 */ /* 0x000fe400078e0274 */
[----:B------:R-:W-:-:S04]  /*6d60*/  IMAD.HI.U32 R2, R14, R211, RZ ;  /* 0x000000d30e027227 */ /* 0x000fc800078e00ff */
[----:B------:R-:W-:Y:S02]  /*6d70*/  IMAD.MOV R4, RZ, RZ, -R4 ;  /* 0x000000ffff047224 */ /* 0x000fe400078e0a04 */
[C---:B------:R-:W-:Y:S02]  /*6d80*/  IMAD R148, R0.reuse, R5, R148 ;  /* 0x0000000500947224 */ /* 0x040fe400078e0294 */
[----:B------:R-:W-:Y:S01]  /*6d90*/  @!P2 IMAD.IADD R25, R25, 0x1, -R0 ;  /* 0x000000011919a824 */ /* 0x000fe200078e0a00 */
[----:B------:R-:W-:Y:S01]  /*6da0*/  ISETP.GT.U32.AND P2, PT, R0, R116, PT ;  /* 0x000000740000720c */ /* 0x000fe20003f44070 */
[----:B------:R-:W-:Y:S02]  /*6db0*/  VIADD R236, R18, 0x94 ;  /* 0x0000009412ec7836 */ /* 0x000fe40000000000 */
[----:B------:R-:W-:Y:S02]  /*6dc0*/  IMAD.MOV R2, RZ, RZ, -R2 ;  /* 0x000000ffff027224 */ /* 0x000fe400078e0a02 */
[C---:B------:R-:W-:Y:S01]  /*6dd0*/  IMAD R180, R0.reuse, R4, R180 ;  /* 0x0000000400b47224 */ /* 0x040fe200078e02b4 */
[----:B------:R-:W-:Y:S01]  /*6de0*/  IABS R242, R236 ;  /* 0x000000ec00f27213 */ /* 0x000fe20000000000 */
[----:B------:R-:W-:Y:S01]  /*6df0*/  @!P5 IMAD.MOV R25, RZ, RZ, -R25 ;  /* 0x000000ffff19d224 */ /* 0x000fe200078e0a19 */
[C---:B------:R-:W-:Y:S01]  /*6e00*/  ISETP.GT.U32.AND P5, PT, R0.reuse, R148, PT ;  /* 0x000000940000720c */ /* 0x040fe20003fa4070 */
[----:B------:R-:W-:-:S02]  /*6e10*/  IMAD R211, R0, R2, R211 ;  /* 0x0000000200d37224 */ /* 0x000fc400078e02d3 */
[----:B------:R-:W-:Y:S01]  /*6e20*/  @!P4 IMAD.IADD R53, R53, 0x1, -R0 ;  /* 0x000000013535c824 */ /* 0x000fe200078e0a00 */
[----:B------:R-:W-:Y:S01]  /*6e30*/  ISETP.GT.U32.AND P4, PT, R0, R180, PT ;  /* 0x000000b40000720c */ /* 0x000fe20003f84070 */
[----:B------:R-:W-:-:S04]  /*6e40*/  IMAD.HI.U32 R5, R14, R242, RZ ;  /* 0x000000f20e057227 */ /* 0x000fc800078e00ff */
[----:B------:R-:W-:Y:S01]  /*6e50*/  @!P6 IMAD.IADD R84, R84, 0x1, -R0 ;  /* 0x000000015454e824 */ /* 0x000fe200078e0a00 */
[----:B------:R-:W-:Y:S01]  /*6e60*/  ISETP.GT.U32.AND P6, PT, R0, R211, PT ;  /* 0x000000d30000720c */ /* 0x000fe20003fc4070 */
[----:B------:R-:W-:Y:S02]  /*6e70*/  IMAD.MOV R5, RZ, RZ, -R5 ;  /* 0x000000ffff057224 */ /* 0x000fe400078e0a05 */
[----:B------:R-:W-:Y:S01]  /*6e80*/  @!P1 IMAD.MOV R76, RZ, RZ, -R76 ;  /* 0x000000ffff4c9224 */ /* 0x000fe200078e0a4c */
[----:B------:R-:W-:Y:S01]  /*6e90*/  ISETP.GE.AND P1, PT, R243, RZ, PT ;  /* 0x000000fff300720c */ /* 0x000fe20003f26270 */
[----:B------:R-:W-:Y:S02]  /*6ea0*/  VIADD R240, R18, 0x93 ;  /* 0x0000009312f07836 */ /* 0x000fe40000000000 */
[--C-:B------:R-:W-:Y:S02]  /*6eb0*/  @!P5 IMAD.IADD R148, R148, 0x1, -R0.reuse ;  /* 0x000000019494d824 */ /* 0x100fe400078e0a00 */
[----:B------:R-:W-:Y:S01]  /*6ec0*/  VIADD R243, R18, 0x92 ;  /* 0x0000009212f37836 */ /* 0x000fe20000000000 */
[----:B------:R-:W-:Y:S01]  /*6ed0*/  IABS R77, R240 ;  /* 0x000000f0004d7213 */ /* 0x000fe20000000000 */
[----:B------:R-:W-:Y:S01]  /*6ee0*/  @!P2 IMAD.IADD R116, R116, 0x1, -R0 ;  /* 0x000000017474a824 */ /* 0x000fe200078e0a00 */
[----:B------:R-:W-:Y:S01]  /*6ef0*/  ISETP.GE.AND P2, PT, R239, RZ, PT ;  /* 0x000000ffef00720c */ /* 0x000fe20003f46270 */
[----:B------:R-:W-:Y:S01]  /*6f00*/  IMAD R242, R0, R5, R242 ;  /* 0x0000000500f27224 */ /* 0x000fe200078e02f2 */
[----:B------:R-:W-:Y:S01]  /*6f10*/  IABS R204, R243 ;  /* 0x000000f300cc7213 */ /* 0x000fe20000000000 */
[----:B------:R-:W-:Y:S01]  /*6f20*/  @!P4 IMAD.IADD R180, R180, 0x1, -R0 ;  /* 0x00000001b4b4c824 */ /* 0x000fe200078e0a00 */
[C---:B------:R-:W-:Y:S01]  /*6f30*/  ISETP.GT.U32.AND P4, PT, R0.reuse, R148, PT ;  /* 0x000000940000720c */ /* 0x040fe20003f84070 */
[----:B------:R-:W-:Y:S01]  /*6f40*/  @!P0 IMAD.MOV R84, RZ, RZ, -R84 ;  /* 0x000000ffff548224 */ /* 0x000fe200078e0a54 */
[C---:B------:R-:W-:Y:S01]  /*6f50*/  ISETP.GT.U32.AND P5, PT, R0.reuse, R116, PT ;  /* 0x000000740000720c */ /* 0x040fe20003fa4070 */
[----:B------:R-:W-:Y:S01]  /*6f60*/  @!P6 IMAD.IADD R211, R211, 0x1, -R0 ;  /* 0x00000001d3d3e824 */ /* 0x000fe200078e0a00 */
[----:B------:R-:W-:Y:S01]  /*6f70*/  ISETP.GT.U32.AND P0, PT, R0, R242, PT ;  /* 0x000000f20000720c */ /* 0x000fe20003f04070 */
[----:B------:R-:W-:Y:S01]  /*6f80*/  IMAD.HI.U32 R4, R14, R77, RZ ;  /* 0x0000004d0e047227 */ /* 0x000fe200078e00ff */
[----:B------:R-:W-:-:S03]  /*6f90*/  ISETP.GT.U32.AND P6, PT, R0, R180, PT ;  /* 0x000000b40000720c */ /* 0x000fc60003fc4070 */
[----:B------:R-:W-:Y:S02]  /*6fa0*/  VIADD R238, R18, 0x91 ;  /* 0x0000009112ee7836 */ /* 0x000fe40000000000 */
[----:B------:R-:W-:-:S03]  /*6fb0*/  IMAD.HI.U32 R2, R14, R204, RZ ;  /* 0x000000cc0e027227 */ /* 0x000fc600078e00ff */
[----:B------:R-:W-:Y:S01]  /*6fc0*/  IABS R193, R238 ;  /* 0x000000ee00c17213 */ /* 0x000fe20000000000 */
[----:B------:R-:W-:Y:S01]  /*6fd0*/  @!P3 IMAD.MOV R53, RZ, RZ, -R53 ;  /* 0x000000ffff35b224 */ /* 0x000fe200078e0a35 */
[----:B------:R-:W-:Y:S01]  /*6fe0*/  ISETP.GT.U32.AND P3, PT, R0, R211, PT ;  /* 0x000000d30000720c */ /* 0x000fe20003f64070 */
[----:B------:R-:W-:Y:S02]  /*6ff0*/  IMAD.MOV R4, RZ, RZ, -R4 ;  /* 0x000000ffff047224 */ /* 0x000fe400078e0a04 */
[----:B------:R-:W-:Y:S02]  /*7000*/  IMAD.MOV R2, RZ, RZ, -R2 ;  /* 0x000000ffff027224 */ /* 0x000fe400078e0a02 */
[----:B------:R-:W-:Y:S02]  /*7010*/  VIADD R239, R18, 0x90 ;  /* 0x0000009012ef7836 */ /* 0x000fe40000000000 */
[----:B------:R-:W-:Y:S02]  /*7020*/  IMAD R77, R0, R4, R77 ;  /* 0x00000004004d7224 */ /* 0x000fe400078e024d */
[----:B------:R-:W-:Y:S01]  /*7030*/  @!P4 IMAD.IADD R148, R148, 0x1, -R0 ;  /* 0x000000019494c824 */ /* 0x000fe200078e0a00 */
[----:B------:R-:W-:Y:S01]  /*7040*/  ISETP.GE.AND P4, PT, R233, RZ, PT ;  /* 0x000000ffe900720c */ /* 0x000fe20003f86270 */
[----:B------:R-:W-:Y:S01]  /*7050*/  IMAD R204, R0, R2, R204 ;  /* 0x0000000200cc7224 */ /* 0x000fe200078e02cc */
[----:B------:R-:W-:Y:S01]  /*7060*/  IABS R202, R239 ;  /* 0x000000ef00ca7213 */ /* 0x000fe20000000000 */
[----:B------:R-:W-:Y:S01]  /*7070*/  @!P5 IMAD.IADD R116, R116, 0x1, -R0 ;  /* 0x000000017474d824 */ /* 0x000fe200078e0a00 */
[----:B------:R-:W-:Y:S01]  /*7080*/  ISETP.GT.U32.AND P5, PT, R0, R77, PT ;  /* 0x0000004d0000720c */ /* 0x000fe20003fa4070 */
[----:B------:R-:W-:-:S04]  /*7090*/  IMAD.HI.U32 R2, R14, R193, RZ ;  /* 0x000000c10e027227 */ /* 0x000fc800078e00ff */
[----:B------:R-:W-:Y:S01]  /*70a0*/  @!P0 IMAD.IADD R242, R242, 0x1, -R0 ;  /* 0x00000001f2f28824 */ /* 0x000fe200078e0a00 */
[----:B------:R-:W-:Y:S01]  /*70b0*/  ISETP.GE.AND P0, PT, R236, RZ, PT ;  /* 0x000000ffec00720c */ /* 0x000fe20003f06270 */
[----:B------:R-:W-:Y:S02]  /*70c0*/  IMAD.MOV R4, RZ, RZ, -R2 ;  /* 0x000000ffff047224 */ /* 0x000fe400078e0a02 */
[----:B------:R-:W-:Y:S01]  /*70d0*/  @!P1 IMAD.MOV R116, RZ, RZ, -R116 ;  /* 0x000000ffff749224 */ /* 0x000fe200078e0a74 */
[----:B------:R-:W-:Y:S01]  /*70e0*/  ISETP.GT.U32.AND P1, PT, R0, R242, PT ;  /* 0x000000f20000720c */ /* 0x000fe20003f24070 */
[----:B------:R-:W-:Y:S01]  /*70f0*/  @!P3 IMAD.IADD R211, R211, 0x1, -R0 ;  /* 0x00000001d3d3b824 */ /* 0x000fe200078e0a00 */
[----:B------:R-:W-:Y:S01]  /*7100*/  ISETP.GE.AND P3, PT, R235, RZ, PT ;  /* 0x000000ffeb00720c */ /* 0x000fe20003f66270 */
[----:B------:R-:W-:-:S04]  /*7110*/  IMAD.HI.U32 R2, R14, R202, RZ ;  /* 0x000000ca0e027227 */ /* 0x000fc800078e00ff */
[----:B------:R-:W-:Y:S01]  /*7120*/  @!P6 IMAD.IADD R180, R180, 0x1, -R0 ;  /* 0x00000001b4b4e824 */ /* 0x000fe200078e0a00 */
[C---:B------:R-:W-:Y:S01]  /*7130*/  ISETP.GT.U32.AND P6, PT, R0.reuse, R204, PT ;  /* 0x000000cc0000720c */ /* 0x040fe20003fc4070 */
[C---:B------:R-:W-:Y:S02]  /*7140*/  IMAD R193, R0.reuse, R4, R193 ;  /* 0x0000000400c17224 */ /* 0x040fe400078e02c1 */
[----:B------:R-:W-:Y:S02]  /*7150*/  IMAD.MOV R2, RZ, RZ, -R2 ;  /* 0x000000ffff027224 */ /* 0x000fe400078e0a02 */
[----:B------:R-:W-:Y:S01]  /*7160*/  @!P4 IMAD.MOV R180, RZ, RZ, -R180 ;  /* 0x000000ffffb4c224 */ /* 0x000fe200078e0ab4 */
[C---:B------:R-:W-:Y:S01]  /*7170*/  ISETP.GT.U32.AND P4, PT, R0.reuse, R193, PT ;  /* 0x000000c10000720c */ /* 0x040fe20003f84070 */
[----:B------:R-:W-:Y:S02]  /*7180*/  IMAD R202, R0, R2, R202 ;  /* 0x0000000200ca7224 */ /* 0x000fe400078e02ca */
[----:B------:R-:W-:Y:S01]  /*7190*/  @!P5 IMAD.IADD R77, R77, 0x1, -R0 ;  /* 0x000000014d4dd824 */ /* 0x000fe200078e0a00 */
[----:B------:R-:W-:Y:S01]  /*71a0*/  ISETP.GE.AND P5, PT, R240, RZ, PT ;  /* 0x000000fff000720c */ /* 0x000fe20003fa6270 */
[----:B------:R-:W-:-:S02]  /*71b0*/  VIADD R240, R18, 0x8f ;  /* 0x0000008f12f07836 */ /* 0x000fc40000000000 */
[--C-:B------:R-:W-:Y:S01]  /*71c0*/  @!P1 IMAD.IADD R242, R242, 0x1, -R0.reuse ;  /* 0x00000001f2f29824 */ /* 0x100fe200078e0a00 */
[----:B------:R-:W-:Y:S01]  /*71d0*/  ISETP.GT.U32.AND P1, PT, R0, R202, PT ;  /* 0x000000ca0000720c */ /* 0x000fe20003f24070 */
[----:B------:R-:W-:Y:S01]  /*71e0*/  @!P3 IMAD.MOV R211, RZ, RZ, -R211 ;  /* 0x000000ffffd3b224 */ /* 0x000fe200078e0ad3 */
[----:B------:R-:W-:Y:S01]  /*71f0*/  ISETP.GE.AND P3, PT, R243, RZ, PT ;  /* 0x000000fff300720c */ /* 0x000fe20003f66270 */
[----:B------:R-:W-:Y:S01]  /*7200*/  @!P6 IMAD.IADD R204, R204, 0x1, -R0 ;  /* 0x00000001cccce824 */ /* 0x000fe200078e0a00 */
[----:B------:R-:W-:Y:S01]  /*7210*/  IABS R156, R240 ;  /* 0x000000f0009c7213 */ /* 0x000fe20000000000 */
[----:B------:R-:W-:Y:S02]  /*7220*/  VIADD R243, R18, 0x8e ;  /* 0x0000008e12f37836 */ /* 0x000fe40000000000 */
[----:B------:R-:W-:Y:S01]  /*7230*/  @!P2 IMAD.MOV R148, RZ, RZ, -R148 ;  /* 0x000000ffff94a224 */ /* 0x000fe200078e0a94 */
[C---:B------:R-:W-:Y:S01]  /*7240*/  ISETP.GT.U32.AND P2, PT, R0.reuse, R77, PT ;  /* 0x0000004d0000720c */ /* 0x040fe20003f44070 */
[----:B------:R-:W-:Y:S01]  /*7250*/  @!P4 IMAD.IADD R193, R193, 0x1, -R0 ;  /* 0x00000001c1c1c824 */ /* 0x000fe200078e0a00 */
[----:B------:R-:W-:Y:S01]  /*7260*/  ISETP.GT.U32.AND P6, PT, R0, R204, PT ;  /* 0x000000cc0000720c */ /* 0x000fe20003fc4070 */
[----:B------:R-:W-:Y:S01]  /*7270*/  IMAD.HI.U32 R2, R14, R156, RZ ;  /* 0x0000009c0e027227 */ /* 0x000fe200078e00ff */
[----:B------:R-:W-:-:S02]  /*7280*/  IABS R219, R243 ;  /* 0x000000f300db7213 */ /* 0x000fc40000000000 */
[----:B------:R-:W-:Y:S01]  /*7290*/  ISETP.GE.AND P4, PT, R240, RZ, PT ;  /* 0x000000fff000720c */ /* 0x000fe20003f86270 */
[----:B------:R-:W-:Y:S01]  /*72a0*/  @!P0 IMAD.MOV R242, RZ, RZ, -R242 ;  /* 0x000000fffff28224 */ /* 0x000fe200078e0af2 */
[----:B------:R-:W-:Y:S01]  /*72b0*/  ISETP.GT.U32.AND P0, PT, R0, R193, PT ;  /* 0x000000c10000720c */ /* 0x000fe20003f04070 */
[----:B------:R-:W-:Y:S02]  /*72c0*/  IMAD.MOV R4, RZ, RZ, -R2 ;  /* 0x000000ffff047224 */ /* 0x000fe400078e0a02 */
[----:B------:R-:W-:-:S04]  /*72d0*/  IMAD.HI.U32 R2, R14, R219, RZ ;  /* 0x000000db0e027227 */ /* 0x000fc800078e00ff */
[----:B------:R-:W-:Y:S02]  /*72e0*/  @!P1 IMAD.IADD R202, R202, 0x1, -R0 ;  /* 0x00000001caca9824 */ /* 0x000fe400078e0a00 */
[----:B------:R-:W-:Y:S02]  /*72f0*/  VIADD R240, R18, 0x8d ;  /* 0x0000008d12f07836 */ /* 0x000fe40000000000 */
[C---:B------:R-:W-:Y:S01]  /*7300*/  IMAD R156, R0.reuse, R4, R156 ;  /* 0x00000004009c7224 */ /* 0x040fe200078e029c */
[----:B------:R-:W-:Y:S01]  /*7310*/  ISETP.GT.U32.AND P1, PT, R0, R202, PT ;  /* 0x000000ca0000720c */ /* 0x000fe20003f24070 */
[----:B------:R-:W-:Y:S01]  /*7320*/  IMAD.MOV R4, RZ, RZ, -R2 ;  /* 0x000000ffff047224 */ /* 0x000fe200078e0a02 */
[----:B------:R-:W-:Y:S01]  /*7330*/  IABS R2, R240 ;  /* 0x000000f000027213 */ /* 0x000fe20000000000 */
[--C-:B------:R-:W-:Y:S01]  /*7340*/  @!P2 IMAD.IADD R77, R77, 0x1, -R0.reuse ;  /* 0x000000014d4da824 */ /* 0x100fe200078e0a00 */
[----:B------:R-:W-:Y:S01]  /*7350*/  ISETP.GE.AND P2, PT, R238, RZ, PT ;  /* 0x000000ffee00720c */ /* 0x000fe20003f46270 */
[----:B------:R-:W-:Y:S01]  /*7360*/  @!P6 IMAD.IADD R204, R204, 0x1, -R0 ;  /* 0x00000001cccce824 */ /* 0x000fe200078e0a00 */
[----:B------:R-:W-:Y:S01]  /*7370*/  ISETP.GE.AND P6, PT, R239, RZ, PT ;  /* 0x000000ffef00720c */ /* 0x000fe20003fc6270 */
[----:B------:R-:W-:-:S02]  /*7380*/  IMAD R219, R0, R4, R219 ;  /* 0x0000000400db7224 */ /* 0x000fc400078e02db */
[----:B------:R-:W-:-:S04]  /*7390*/  IMAD.HI.U32 R4, R14, R2, RZ ;  /* 0x000000020e047227 */ /* 0x000fc800078e00ff */
[----:B------:R-:W-:Y:S01]  /*73a0*/  @!P5 IMAD.MOV R77, RZ, RZ, -R77 ;  /* 0x000000ffff4dd224 */ /* 0x000fe200078e0a4d */
[C---:B------:R-:W-:Y:S01]  /*73b0*/  ISETP.GT.U32.AND P5, PT, R0.reuse, R156, PT ;  /* 0x0000009c0000720c */ /* 0x040fe20003fa4070 */
[----:B------:R-:W-:Y:S01]  /*73c0*/  @!P0 IMAD.IADD R193, R193, 0x1, -R0 ;  /* 0x00000001c1c18824 */ /* 0x000fe200078e0a00 */
[----:B------:R-:W-:Y:S01]  /*73d0*/  ISETP.GT.U32.AND P0, PT, R0, R219, PT ;  /* 0x000000db0000720c */ /* 0x000fe20003f04070 */
[----:B------:R-:W-:Y:S02]  /*73e0*/  IMAD.MOV R4, RZ, RZ, -R4 ;  /* 0x000000ffff047224 */ /* 0x000fe400078e0a04 */
[----:B------:R-:W-:Y:S01]  /*73f0*/  @!P1 IMAD.IADD R202, R202, 0x1, -R0 ;  /* 0x00000001caca9824 */ /* 0x000fe200078e0a00 */
[----:B------:R-:W-:Y:S01]  /*7400*/  ISETP.GE.AND P1, PT, R240, RZ, PT ;  /* 0x000000fff000720c */ /* 0x000fe20003f26270 */
[----:B------:R-:W-:Y:S02]  /*7410*/  IMAD R228, R0, R4, R2 ;  /* 0x0000000400e47224 */ /* 0x000fe400078e0202 */
[----:B------:R-:W-:Y:S01]  /*7420*/  @!P3 IMAD.MOV R204, RZ, RZ, -R204 ;  /* 0x000000ffffccb224 */ /* 0x000fe200078e0acc */
[----:B------:R-:W-:Y:S01]  /*7430*/  ISETP.GE.AND P3, PT, R243, RZ, PT ;  /* 0x000000fff300720c */ /* 0x000fe20003f66270 */
[----:B------:R-:W-:-:S02]  /*7440*/  VIADD R243, R18, 0x8c ;  /* 0x0000008c12f37836 */ /* 0x000fc40000000000 */
[----:B------:R-:W-:Y:S01]  /*7450*/  @!P6 IMAD.MOV R202, RZ, RZ, -R202 ;  /* 0x000000ffffcae224 */ /* 0x000fe200078e0aca */
[----:B------:R-:W-:Y:S01]  /*7460*/  ISETP.GT.U32.AND P6, PT, R0, R228, PT ;  /* 0x000000e40000720c */ /* 0x000fe20003fc4070 */
[--C-:B------:R-:W-:Y:S01]  /*7470*/  @!P5 IMAD.IADD R156, R156, 0x1, -R0.reuse ;  /* 0x000000019c9cd824 */ /* 0x100fe200078e0a00 */
[----:B------:R-:W-:Y:S01]  /*7480*/  IABS R236, R243 ;  /* 0x000000f300ec7213 */ /* 0x000fe20000000000 */
[----:B------:R-:W-:Y:S01]  /*7490*/  @!P0 IMAD.IADD R219, R219, 0x1, -R0 ;  /* 0x00000001dbdb8824 */ /* 0x000fe200078e0a00 */
[----:B------:R-:W-:Y:S01]  /*74a0*/  ISETP.GE.AND P5, PT, R243, RZ, PT ;  /* 0x000000fff300720c */ /* 0x000fe20003fa6270 */
[----:B------:R-:W-:Y:S01]  /*74b0*/  @!P2 IMAD.MOV R193, RZ, RZ, -R193 ;  /* 0x000000ffffc1a224 */ /* 0x000fe200078e0ac1 */
[----:B------:R-:W-:Y:S01]  /*74c0*/  ISETP.GT.U32.AND P2, PT, R0, R156, PT ;  /* 0x0000009c0000720c */ /* 0x000fe20003f44070 */
[----:B------:R-:W-:Y:S01]  /*74d0*/  VIADD R240, R18, 0x8b ;  /* 0x0000008b12f07836 */ /* 0x000fe20000000000 */
[----:B------:R-:W-:Y:S01]  /*74e0*/  ISETP.GT.U32.AND P0, PT, R0, R219, PT ;  /* 0x000000db0000720c */ /* 0x000fe20003f04070 */
[----:B------:R-:W-:-:S03]  /*74f0*/  IMAD.HI.U32 R4, R14, R236, RZ ;  /* 0x000000ec0e047227 */ /* 0x000fc600078e00ff */
[----:B------:R-:W-:Y:S01]  /*7500*/  IABS R43, R240 ;  /* 0x000000f0002b7213 */ /* 0x000fe20000000000 */
[----:B------:R-:W-:Y:S02]  /*7510*/  IMAD.MOV R4, RZ, RZ, -R4 ;  /* 0x000000ffff047224 */ /* 0x000fe400078e0a04 */
[----:B------:R-:W-:Y:S02]  /*7520*/  @!P6 IMAD.IADD R228, R228, 0x1, -R0 ;  /* 0x00000001e4e4e824 */ /* 0x000fe400078e0a00 */
[----:B------:R-:W-:Y:S02]  /*7530*/  IMAD R236, R0, R4, R236 ;  /* 0x0000000400ec7224 */ /* 0x000fe400078e02ec */
[----:B------:R-:W-:Y:S01]  /*7540*/  VIADD R243, R18, 0x8a ;  /* 0x0000008a12f37836 */ /* 0x000fe20000000000 */
[----:B------:R-:W-:Y:S01]  /*7550*/  ISETP.GT.U32.AND P6, PT, R0, R228, PT ;  /* 0x000000e40000720c */ /* 0x000fe20003fc4070 */
[----:B------:R-:W-:-:S03]  /*7560*/  IMAD.HI.U32 R2, R14, R43, RZ ;  /* 0x0000002b0e027227 */ /* 0x000fc600078e00ff */
[----:B------:R-:W-:Y:S01]  /*7570*/  IABS R106, R243 ;  /* 0x000000f3006a7213 */ /* 0x000fe20000000000 */
[--C-:B------:R-:W-:Y:S01]  /*7580*/  @!P2 IMAD.IADD R156, R156, 0x1, -R0.reuse ;  /* 0x000000019c9ca824 */ /* 0x100fe200078e0a00 */
[----:B------:R-:W-:Y:S01]  /*7590*/  ISETP.GE.AND P2, PT, R240, RZ, PT ;  /* 0x000000fff000720c */ /* 0x000fe20003f46270 */
[----:B------:R-:W-:Y:S01]  /*75a0*/  @!P0 IMAD.IADD R219, R219, 0x1, -R0 ;  /* 0x00000001dbdb8824 */ /* 0x000fe200078e0a00 */
[----:B------:R-:W-:Y:S01]  /*75b0*/  ISETP.GT.U32.AND P0, PT, R0, R236, PT ;  /* 0x000000ec0000720c */ /* 0x000fe20003f04070 */
[----:B------:R-:W-:Y:S02]  /*75c0*/  IMAD.MOV R2, RZ, RZ, -R2 ;  /* 0x000000ffff027224 */ /* 0x000fe400078e0a02 */
[----:B------:R-:W-:Y:S02]  /*75d0*/  VIADD R240, R18, 0x89 ;  /* 0x0000008912f07836 */ /* 0x000fe40000000000 */
[----:B------:R-:W-:Y:S02]  /*75e0*/  IMAD R43, R0, R2, R43 ;  /* 0x00000002002b7224 */ /* 0x000fe400078e022b */
[----:B------:R-:W-:Y:S01]  /*75f0*/  IMAD.HI.U32 R4, R14, R106, RZ ;  /* 0x0000006a0e047227 */ /* 0x000fe200078e00ff */
[----:B------:R-:W-:-:S03]  /*7600*/  IABS R170, R240 ;  /* 0x000000f000aa7213 */ /* 0x000fc60000000000 */
[----:B------:R-:W-:Y:S01]  /*7610*/  @!P6 IMAD.IADD R228, R228, 0x1, -R0 ;  /* 0x00000001e4e4e824 */ /* 0x000fe200078e0a00 */
[----:B------:R-:W-:Y:S01]  /*7620*/  ISETP.GT.U32.AND P6, PT, R0, R43, PT ;  /* 0x0000002b0000720c */ /* 0x000fe20003fc4070 */
[----:B------:R-:W-:Y:S02]  /*7630*/  IMAD.MOV R4, RZ, RZ, -R4 ;  /* 0x000000ffff047224 */ /* 0x000fe400078e0a04 */
[----:B------:R-:W-:-:S04]  /*7640*/  IMAD.HI.U32 R2, R14, R170, RZ ;  /* 0x000000aa0e027227 */ /* 0x000fc800078e00ff */
[----:B------:R-:W-:Y:S02]  /*7650*/  @!P0 IMAD.IADD R236, R236, 0x1, -R0 ;  /* 0x00000001ecec8824 */ /* 0x000fe400078e0a00 */
[C---:B------:R-:W-:Y:S02]  /*7660*/  IMAD R106, R0.reuse, R4, R106 ;  /* 0x00000004006a7224 */ /* 0x040fe400078e026a */
[----:B------:R-:W-:Y:S01]  /*7670*/  IMAD.MOV R2, RZ, RZ, -R2 ;  /* 0x000000ffff027224 */ /* 0x000fe200078e0a02 */
[C---:B------:R-:W-:Y:S01]  /*7680*/  ISETP.GT.U32.AND P0, PT, R0.reuse, R236, PT ;  /* 0x000000ec0000720c */ /* 0x040fe20003f04070 */
[----:B------:R-:W-:Y:S01]  /*7690*/  @!P4 IMAD.MOV R156, RZ, RZ, -R156 ;  /* 0x000000ffff9cc224 */ /* 0x000fe200078e0a9c */
[----:B------:R-:W-:Y:S01]  /*76a0*/  ISETP.GE.AND P4, PT, R243, RZ, PT ;  /* 0x000000fff300720c */ /* 0x000fe20003f86270 */
[----:B------:R-:W-:Y:S01]  /*76b0*/  @!P1 IMAD.MOV R228, RZ, RZ, -R228 ;  /* 0x000000ffffe49224 */ /* 0x000fe200078e0ae4 */
[C---:B------:R-:W-:Y:S01]  /*76c0*/  ISETP.GT.U32.AND P1, PT, R0.reuse, R106, PT ;  /* 0x0000006a0000720c */ /* 0x040fe20003f24070 */
[----:B------:R-:W-:-:S02]  /*76d0*/  IMAD R170, R0, R2, R170 ;  /* 0x0000000200aa7224 */ /* 0x000fc400078e02aa */
[----:B------:R-:W-:Y:S02]  /*76e0*/  VIADD R243, R18, 0x88 ;  /* 0x0000008812f37836 */ /* 0x000fe40000000000 */
[----:B------:R-:W-:Y:S01]  /*76f0*/  @!P3 IMAD.MOV R219, RZ, RZ, -R219 ;  /* 0x000000ffffdbb224 */ /* 0x000fe200078e0adb */
[----:B------:R-:W-:Y:S01]  /*7700*/  ISETP.GE.AND P3, PT, R240, RZ, PT ;  /* 0x000000fff000720c */ /* 0x000fe20003f66270 */
[--C-:B------:R-:W-:Y:S01]  /*7710*/  @!P6 IMAD.IADD R43, R43, 0x1, -R0.reuse ;  /* 0x000000012b2be824 */ /* 0x100fe200078e0a00 */
[----:B------:R-:W-:Y:S01]  /*7720*/  ISETP.GT.U32.AND P6, PT, R0, R170, PT ;  /* 0x000000aa0000720c */ /* 0x000fe20003fc4070 */
[C---:B------:R-:W-:Y:S01]  /*7730*/  VIADD R240, R18.reuse, 0x86 ;  /* 0x0000008612f07836 */ /* 0x040fe20000000000 */
[----:B------:R-:W-:Y:S01]  /*7740*/  IABS R233, R243 ;  /* 0x000000f300e97213 */ /* 0x000fe20000000000 */
[----:B------:R-:W-:Y:S02]  /*7750*/  VIADD R238, R18, 0x87 ;  /* 0x0000008712ee7836 */ /* 0x000fe40000000000 */
[----:B------:R-:W-:Y:S01]  /*7760*/  @!P0 IMAD.IADD R236, R236, 0x1, -R0 ;  /* 0x00000001ecec8824 */ /* 0x000fe200078e0a00 */
[----:B------:R-:W-:Y:S01]  /*7770*/  IABS R142, R240 ;  /* 0x000000f0008e7213 */ /* 0x000fe20000000000 */
[----:B------:R-:W-:Y:S01]  /*7780*/  IMAD.HI.U32 R4, R14, R233, RZ ;  /* 0x000000e90e047227 */ /* 0x000fe200078e00ff */
[----:B------:R-:W-:-:S02]  /*7790*/  ISETP.GE.AND P0, PT, R243, RZ, PT ;  /* 0x000000fff300720c */ /* 0x000fc40003f06270 */
[----:B------:R-:W-:Y:S01]  /*77a0*/  IABS R165, R238 ;  /* 0x000000ee00a57213 */ /* 0x000fe20000000000 */
[----:B------:R-:W-:Y:S02]  /*77b0*/  VIADD R243, R18, 0x85 ;  /* 0x0000008512f37836 */ /* 0x000fe40000000000 */
[----:B------:R-:W-:Y:S01]  /*77c0*/  @!P1 IMAD.IADD R106, R106, 0x1, -R0 ;  /* 0x000000016a6a9824 */ /* 0x000fe200078e0a00 */
[----:B------:R-:W-:Y:S01]  /*77d0*/  ISETP.GT.U32.AND P1, PT, R0, R43, PT ;  /* 0x0000002b0000720c */ /* 0x000fe20003f24070 */
[----:B------:R-:W-:Y:S01]  /*77e0*/  IMAD.MOV R4, RZ, RZ, -R4 ;  /* 0x000000ffff047224 */ /* 0x000fe200078e0a04 */
[----:B------:R-:W-:Y:S01]  /*77f0*/  IABS R177, R243 ;  /* 0x000000f300b17213 */ /* 0x000fe20000000000 */
[----:B------:R-:W-:-:S04]  /*7800*/  IMAD.HI.U32 R2, R14, R142, RZ ;  /* 0x0000008e0e027227 */ /* 0x000fc800078e00ff */
[----:B------:R-:W-:Y:S02]  /*7810*/  @!P6 IMAD.IADD R170, R170, 0x1, -R0 ;  /* 0x00000001aaaae824 */ /* 0x000fe400078e0a00 */
[C---:B------:R-:W-:Y:S02]  /*7820*/  IMAD R233, R0.reuse, R4, R233 ;  /* 0x0000000400e97224 */ /* 0x040fe400078e02e9 */
[----:B------:R-:W-:Y:S01]  /*7830*/  IMAD.MOV R2, RZ, RZ, -R2 ;  /* 0x000000ffff027224 */ /* 0x000fe200078e0a02 */
[----:B------:R-:W-:Y:S01]  /*7840*/  ISETP.GT.U32.AND P6, PT, R0, R170, PT ;  /* 0x000000aa0000720c */ /* 0x000fe20003fc4070 */
[----:B------:R-:W-:-:S04]  /*7850*/  IMAD.HI.U32 R4, R14, R165, RZ ;  /* 0x000000a50e047227 */ /* 0x000fc800078e00ff */
[----:B------:R-:W-:Y:S01]  /*7860*/  @!P5 IMAD.MOV R236, RZ, RZ, -R236 ;  /* 0x000000ffffecd224 */ /* 0x000fe200078e0aec */
[C---:B------:R-:W-:Y:S01]  /*7870*/  ISETP.GT.U32.AND P5, PT, R0.reuse, R106, PT ;  /* 0x0000006a0000720c */ /* 0x040fe20003fa4070 */
[----:B------:R-:W-:Y:S02]  /*7880*/  IMAD R142, R0, R2, R142 ;  /* 0x00000002008e7224 */ /* 0x000fe400078e028e */
[----:B------:R-:W-:Y:S02]  /*7890*/  IMAD.MOV R4, RZ, RZ, -R4 ;  /* 0x000000ffff047224 */ /* 0x000fe400078e0a04 */
[----:B------:R-:W-:-:S04]  /*78a0*/  IMAD.HI.U32 R2, R14, R177, RZ ;  /* 0x000000b10e027227 */ /* 0x000fc800078e00ff */
[C---:B------:R-:W-:Y:S02]  /*78b0*/  IMAD R165, R0.reuse, R4, R165 ;  /* 0x0000000400a57224 */ /* 0x040fe400078e02a5 */
[----:B------:R-:W-:Y:S02]  /*78c0*/  IMAD.MOV R2, RZ, RZ, -R2 ;  /* 0x000000ffff027224 */ /* 0x000fe400078e0a02 */
[--C-:B------:R-:W-:Y:S01]  /*78d0*/  @!P1 IMAD.IADD R43, R43, 0x1, -R0.reuse ;  /* 0x000000012b2b9824 */ /* 0x100fe200078e0a00 */
[C---:B------:R-:W-:Y:S01]  /*78e0*/  ISETP.GT.U32.AND P1, PT, R0.reuse, R233, PT ;  /* 0x000000e90000720c */ /* 0x040fe20003f24070 */
[C---:B------:R-:W-:Y:S02]  /*78f0*/  IMAD R177, R0.reuse, R2, R177 ;  /* 0x0000000200b17224 */ /* 0x040fe400078e02b1 */
[----:B------:R-:W-:Y:S01]  /*7900*/  @!P2 IMAD.MOV R43, RZ, RZ, -R43 ;  /* 0x000000ffff2ba224 */ /* 0x000fe200078e0a2b */
[----:B------:R-:W-:Y:S01]  /*7910*/  ISETP.GT.U32.AND P2, PT, R0, R165, PT ;  /* 0x000000a50000720c */ /* 0x000fe20003f44070 */
[--C-:B------:R-:W-:Y:S01]  /*7920*/  @!P5 IMAD.IADD R106, R106, 0x1, -R0.reuse ;  /* 0x000000016a6ad824 */ /* 0x100fe200078e0a00 */
[----:B------:R-:W-:Y:S01]  /*7930*/  ISETP.GT.U32.AND P5, PT, R0, R142, PT ;  /* 0x0000008e0000720c */ /* 0x000fe20003fa4070 */
[----:B------:R-:W-:Y:S01]  /*7940*/  @!P6 IMAD.IADD R170, R170, 0x1, -R0 ;  /* 0x00000001aaaae824 */ /* 0x000fe200078e0a00 */
[----:B------:R-:W-:Y:S01]  /*7950*/  ISETP.GT.U32.AND P6, PT, R0, R177, PT ;  /* 0x000000b10000720c */ /* 0x000fe20003fc4070 */
[----:B------:R-:W-:-:S02]  /*7960*/  VIADD R235, R18, 0x83 ;  /* 0x0000008312eb7836 */ /* 0x000fc40000000000 */
[----:B------:R-:W-:Y:S02]  /*7970*/  VIADD R239, R18, 0x82 ;  /* 0x0000008212ef7836 */ /* 0x000fe40000000000 */
[----:B------:R-:W-:Y:S01]  /*7980*/  @!P1 IMAD.IADD R233, R233, 0x1, -R0 ;  /* 0x00000001e9e99824 */ /* 0x000fe200078e0a00 */
[----:B------:R-:W-:Y:S01]  /*7990*/  IABS R86, R235 ;  /* 0x000000eb00567213 */ /* 0x000fe20000000000 */
[----:B------:R-:W-:Y:S01]  /*79a0*/  @!P4 IMAD.MOV R106, RZ, RZ, -R106 ;  /* 0x000000ffff6ac224 */ /* 0x000fe200078e0a6a */
[----:B------:R-:W-:Y:S01]  /*79b0*/  IABS R213, R239 ;  /* 0x000000ef00d57213 */ /* 0x000fe20000000000 */
[----:B------:R-:W-:Y:S01]  /*79c0*/  @!P2 IMAD.IADD R165, R165, 0x1, -R0 ;  /* 0x00000001a5a5a824 */ /* 0x000fe200078e0a00 */
[----:B------:R-:W-:Y:S01]  /*79d0*/  ISETP.GT.U32.AND P2, PT, R0, R233, PT ;  /* 0x000000e90000720c */ /* 0x000fe20003f44070 */
[----:B------:R-:W-:Y:S01]  /*79e0*/  IMAD.HI.U32 R2, R14, R86, RZ ;  /* 0x000000560e027227 */ /* 0x000fe200078e00ff */
[----:B------:R-:W-:-:S03]  /*79f0*/  ISETP.GE.AND P1, PT, R238, RZ, PT ;  /* 0x000000ffee00720c */ /* 0x000fc60003f26270 */
[--C-:B------:R-:W-:Y:S01]  /*7a00*/  @!P5 IMAD.IADD R142, R142, 0x1, -R0.reuse ;  /* 0x000000018e8ed824 */ /* 0x100fe200078e0a00 */
[C---:B------:R-:W-:Y:S01]  /*7a10*/  ISETP.GT.U32.AND P5, PT, R0.reuse, R165, PT ;  /* 0x000000a50000720c */ /* 0x040fe20003fa4070 */
[----:B------:R-:W-:Y:S02]  /*7a20*/  @!P6 IMAD.IADD R177, R177, 0x1, -R0 ;  /* 0x00000001b1b1e824 */ /* 0x000fe400078e0a00 */
[----:B------:R-:W-:Y:S01]  /*7a30*/  IMAD.MOV R2, RZ, RZ, -R2 ;  /* 0x000000ffff027224 */ /* 0x000fe200078e0a02 */
[----:B------:R-:W-:Y:S01]  /*7a40*/  ISETP.GT.U32.AND P6, PT, R0, R142, PT ;  /* 0x0000008e0000720c */ /* 0x000fe20003fc4070 */
[----:B------:R-:W-:Y:S01]  /*7a50*/  IMAD.HI.U32 R4, R14, R212, RZ ;  /* 0x000000d40e047227 */ /* 0x000fe200078e00ff */
[----:B------:R-:W-:-:S03]  /*7a60*/  ISETP.GT.U32.AND P4, PT, R0, R177, PT ;  /* 0x000000b10000720c */ /* 0x000fc60003f84070 */
[----:B------:R-:W-:Y:S02]  /*7a70*/  IMAD R86, R0, R2, R86 ;  /* 0x0000000200567224 */ /* 0x000fe400078e0256 */
[----:B------:R-:W-:-:S04]  /*7a80*/  IMAD.HI.U32 R2, R14, R213, RZ ;  /* 0x000000d50e027227 */ /* 0x000fc800078e00ff */
[----:B------:R-:W-:Y:S02]  /*7a90*/  IMAD.MOV R2, RZ, RZ, -R2 ;  /* 0x000000ffff027224 */ /* 0x000fe400078e0a02 */
[--C-:B------:R-:W-:Y:S01]  /*7aa0*/  @!P5 IMAD.IADD R165, R165, 0x1, -R0.reuse ;  /* 0x00000001a5a5d824 */ /* 0x100fe200078e0a00 */
[C---:B------:R-:W-:Y:S01]  /*7ab0*/  ISETP.GT.U32.AND P5, PT, R0.reuse, R86, PT ;  /* 0x000000560000720c */ /* 0x040fe20003fa4070 */
[C---:B------:R-:W-:Y:S02]  /*7ac0*/  IMAD R213, R0.reuse, R2, R213 ;  /* 0x0000000200d57224 */ /* 0x040fe400078e02d5 */
[--C-:B------:R-:W-:Y:S02]  /*7ad0*/  @!P4 IMAD.IADD R177, R177, 0x1, -R0.reuse ;  /* 0x00000001b1b1c824 */ /* 0x100fe400078e0a00 */
[----:B------:R-:W-:Y:S01]  /*7ae0*/  @!P2 IMAD.IADD R233, R233, 0x1, -R0 ;  /* 0x00000001e9e9a824 */ /* 0x000fe200078e0a00 */
[----:B------:R-:W-:Y:S01]  /*7af0*/  ISETP.GT.U32.AND P4, PT, R0, R213, PT ;  /* 0x000000d50000720c */ /* 0x000fe20003f84070 */
[----:B------:R-:W-:Y:S01]  /*7b00*/  IMAD.MOV R4, RZ, RZ, -R4 ;  /* 0x000000ffff047224 */ /* 0x000fe200078e0a04 */
[----:B------:R-:W-:Y:S01]  /*7b10*/  ISETP.GE.AND P2, PT, R240, RZ, PT ;  /* 0x000000fff000720c */ /* 0x000fe20003f46270 */
[----:B------:R-:W-:-:S02]  /*7b20*/  VIADD R240, R18, 0x80 ;  /* 0x0000008012f07836 */ /* 0x000fc40000000000 */
[----:B------:R-:W-:Y:S02]  /*7b30*/  IMAD R212, R0, R4, R212 ;  /* 0x0000000400d47224 */ /* 0x000fe400078e02d4 */
[----:B------:R-:W-:Y:S01]  /*7b40*/  @!P5 IMAD.IADD R86, R86, 0x1, -R0 ;  /* 0x000000015656d824 */ /* 0x000fe200078e0a00 */
[----:B------:R-:W-:Y:S01]  /*7b50*/  IABS R133, R240 ;  /* 0x000000f000857213 */ /* 0x000fe20000000000 */
[----:B------:R-:W-:Y:S01]  /*7b60*/  VIADD R238, R18, 0x81 ;  /* 0x0000008112ee7836 */ /* 0x000fe20000000000 */
[----:B------:R-:W-:Y:S01]  /*7b70*/  ISETP.GE.AND P5, PT, R235, RZ, PT ;  /* 0x000000ffeb00720c */ /* 0x000fe20003fa6270 */
[----:B------:R-:W-:Y:S01]  /*7b80*/  @!P3 IMAD.MOV R170, RZ, RZ, -R170 ;  /* 0x000000ffffaab224 */ /* 0x000fe200078e0aaa */
[C---:B------:R-:W-:Y:S01]  /*7b90*/  ISETP.GT.U32.AND P3, PT, R0.reuse, R212, PT ;  /* 0x000000d40000720c */ /* 0x040fe20003f64070 */
[----:B------:R-:W-:Y:S01]  /*7ba0*/  @!P4 IMAD.IADD R213, R213, 0x1, -R0 ;  /* 0x00000001d5d5c824 */ /* 0x000fe200078e0a00 */
[----:B------:R-:W-:Y:S01]  /*7bb0*/  ISETP.GT.U32.AND P4, PT, R0, R86, PT ;  /* 0x000000560000720c */ /* 0x000fe20003f84070 */
[----:B------:R-:W-:Y:S01]  /*7bc0*/  IMAD.HI.U32 R2, R14, R133, RZ ;  /* 0x000000850e027227 */ /* 0x000fe200078e00ff */
[----:B------:R-:W-:-:S03]  /*7bd0*/  IABS R4, R238 ;  /* 0x000000ee00047213 */ /* 0x000fc60000000000 */
[----:B------:R-:W-:Y:S02]  /*7be0*/  IMAD.MOV R2, RZ, RZ, -R2 ;  /* 0x000000ffff027224 */ /* 0x000fe400078e0a02 */
[----:B------:R-:W-:Y:S01]  /*7bf0*/  @!P6 IMAD.IADD R142, R142, 0x1, -R0 ;  /* 0x000000018e8ee824 */ /* 0x000fe200078e0a00 */
[----:B------:R-:W-:Y:S01]  /*7c00*/  ISETP.GE.AND P6, PT, R243, RZ, PT ;  /* 0x000000fff300720c */ /* 0x000fe20003fc6270 */
[----:B------:R-:W-:-:S04]  /*7c10*/  IMAD.HI.U32 R6, R14, R4, RZ ;  /* 0x000000040e067227 */ /* 0x000fc800078e00ff */
[----:B------:R-:W-:Y:S02]  /*7c20*/  IMAD R133, R0, R2, R133 ;  /* 0x0000000200857224 */ /* 0x000fe400078e0285 */
[----:B------:R-:W-:Y:S02]  /*7c30*/  IMAD.MOV R6, RZ, RZ, -R6 ;  /* 0x000000ffff067224 */ /* 0x000fe400078e0a06 */
[--C-:B------:R-:W-:Y:S01]  /*7c40*/  @!P4 IMAD.IADD R86, R86, 0x1, -R0.reuse ;  /* 0x000000015656c824 */ /* 0x100fe200078e0a00 */
[----:B------:R-:W-:Y:S01]  /*7c50*/  ISETP.GT.U32.AND P4, PT, R0, R133, PT ;  /* 0x000000850000720c */ /* 0x000fe20003f84070 */
[----:B------:R-:W-:Y:S01]  /*7c60*/  @!P3 IMAD.IADD R212, R212, 0x1, -R0 ;  /* 0x00000001d4d4b824 */ /* 0x000fe200078e0a00 */
[----:B------:R-:W-:Y:S01]  /*7c70*/  ISETP.GE.AND P3, PT, R231, RZ, PT ;  /* 0x000000ffe700720c */ /* 0x000fe20003f66270 */
[----:B------:R-:W-:Y:S02]  /*7c80*/  IMAD R6, R0, R6, R4 ;  /* 0x0000000600067224 */ /* 0x000fe400078e0204 */
[----:B------:R-:W-:-:S02]  /*7c90*/  VIADD R243, R18, 0x7f ;  /* 0x0000007f12f37836 */ /* 0x000fc40000000000 */
[----:B------:R-:W-:Y:S01]  /*7ca0*/  @!P0 IMAD.MOV R233, RZ, RZ, -R233 ;  /* 0x000000ffffe98224 */ /* 0x000fe200078e0ae9 */
[C---:B------:R-:W-:Y:S01]  /*7cb0*/  ISETP.GT.U32.AND P0, PT, R0.reuse, R212, PT ;  /* 0x000000d40000720c */ /* 0x040fe20003f04070 */
[----:B------:R-:W-:Y:S01]  /*7cc0*/  @!P2 IMAD.MOV R142, RZ, RZ, -R142 ;  /* 0x000000ffff8ea224 */ /* 0x000fe200078e0a8e */
[----:B------:R-:W-:Y:S01]  /*7cd0*/  ISETP.GT.U32.AND P2, PT, R0, R6, PT ;  /* 0x000000060000720c */ /* 0x000fe20003f44070 */
[----:B------:R-:W-:Y:S01]  /*7ce0*/  @!P6 IMAD.MOV R177, RZ, RZ, -R177 ;  /* 0x000000ffffb1e224 */ /* 0x000fe200078e0ab1 */
[----:B------:R-:W-:Y:S01]  /*7cf0*/  ISETP.GE.AND P6, PT, R239, RZ, PT ;  /* 0x000000ffef00720c */ /* 0x000fe20003fc6270 */
[----:B------:R-:W-:Y:S01]  /*7d00*/  VIADD R239, R18, 0x7e ;  /* 0x0000007e12ef7836 */ /* 0x000fe20000000000 */
[----:B------:R-:W-:Y:S01]  /*7d10*/  IABS R174, R243 ;  /* 0x000000f300ae7213 */ /* 0x000fe20000000000 */
[----:B------:R-:W-:Y:S02]  /*7d20*/  @!P4 IMAD.IADD R133, R133, 0x1, -R0 ;  /* 0x000000018585c824 */ /* 0x000fe400078e0a00 */
[----:B------:R-:W-:Y:S01]  /*7d30*/  @!P1 IMAD.MOV R165, RZ, RZ, -R165 ;  /* 0x000000ffffa59224 */ /* 0x000fe200078e0aa5 */
[----:B------:R-:W-:Y:S01]  /*7d40*/  IABS R100, R239 ;  /* 0x000000ef00647213 */ /* 0x000fe20000000000 */
[----:B------:R-:W-:Y:S01]  /*7d50*/  IMAD.HI.U32 R2, R14, R174, RZ ;  /* 0x000000ae0e027227 */ /* 0x000fe200078e00ff */
[----:B------:R-:W-:-:S02]  /*7d60*/  ISETP.GT.U32.AND P4, PT, R0, R133, PT ;  /* 0x000000850000720c */ /* 0x000fc40003f84070 */
[----:B------:R-:W-:Y:S01]  /*7d70*/  ISETP.GT.U32.AND P1, PT, R0, R213, PT ;  /* 0x000000d50000720c */ /* 0x000fe20003f24070 */
[----:B------:R-:W-:Y:S02]  /*7d80*/  IMAD.MOV R2, RZ, RZ, -R2 ;  /* 0x000000ffff027224 */ /* 0x000fe400078e0a02 */
[----:B------:R-:W-:-:S04]  /*7d90*/  IMAD.HI.U32 R4, R14, R100, RZ ;  /* 0x000000640e047227 */ /* 0x000fc800078e00ff */
[--C-:B------:R-:W-:Y:S01]  /*7da0*/  @!P0 IMAD.IADD R212, R212, 0x1, -R0.reuse ;  /* 0x00000001d4d48824 */ /* 0x100fe200078e0a00 */
[----:B------:R-:W-:Y:S01]  /*7db0*/  ISETP.GE.AND P0, PT, R238, RZ, PT ;  /* 0x000000ffee00720c */ /* 0x000fe20003f06270 */
[----:B------:R-:W-:Y:S01]  /*7dc0*/  @!P2 IMAD.IADD R6, R6, 0x1, -R0 ;  /* 0x000000010606a824 */ /* 0x000fe200078e0a00 */
[----:B------:R-:W-:Y:S01]  /*7dd0*/  ISETP.GE.AND P2, PT, R243, RZ, PT ;  /* 0x000000fff300720c */ /* 0x000fe20003f46270 */
[C---:B------:R-:W-:Y:S02]  /*7de0*/  IMAD R174, R0.reuse, R2, R174 ;  /* 0x0000000200ae7224 */ /* 0x040fe400078e02ae */
[----:B------:R-:W-:Y:S02]  /*7df0*/  IMAD.MOV R4, RZ, RZ, -R4 ;  /* 0x000000ffff047224 */ /* 0x000fe400078e0a04 */
[----:B------:R-:W-:Y:S01]  /*7e00*/  @!P3 IMAD.MOV R212, RZ, RZ, -R212 ;  /* 0x000000ffffd4b224 */ /* 0x000fe200078e0ad4 */
[C---:B------:R-:W-:Y:S01]  /*7e10*/  ISETP.GT.U32.AND P3, PT, R0.reuse, R6, PT ;  /* 0x000000060000720c */ /* 0x040fe20003f64070 */
[----:B------:R-:W-:Y:S01]  /*7e20*/  @!P5 IMAD.MOV R86, RZ, RZ, -R86 ;  /* 0x000000ffff56d224 */ /* 0x000fe200078e0a56 */
[C---:B------:R-:W-:Y:S01]  /*7e30*/  ISETP.GT.U32.AND P5, PT, R0.reuse, R174, PT ;  /* 0x000000ae0000720c */ /* 0x040fe20003fa4070 */
[----:B------:R-:W-:-:S02]  /*7e40*/  IMAD R100, R0, R4, R100 ;  /* 0x0000000400647224 */ /* 0x000fc400078e0264 */
[--C-:B------:R-:W-:Y:S02]  /*7e50*/  @!P4 IMAD.IADD R133, R133, 0x1, -R0.reuse ;  /* 0x000000018585c824 */ /* 0x100fe400078e0a00 */
[----:B------:R-:W-:Y:S01]  /*7e60*/  VIADD R243, R18, 0x7c ;  /* 0x0000007c12f37836 */ /* 0x000fe20000000000 */
        /* <DEDUP_REMOVED lines=9> */
[----:B------:R-:W-:-:S02]  /*7f00*/  ISETP.GE.AND P3, PT, R240, RZ, PT ;  /* 0x000000fff000720c */ /* 0x000fc40003f66270 */
[----:B------:R-:W-:Y:S01]  /*7f10*/  ISETP.GE.AND P5, PT, R243, RZ, PT ;  /* 0x000000fff300720c */ /* 0x000fe20003fa6270 */
[----:B------:R-:W-:Y:S02]  /*7f20*/  VIADD R240, R18, 0x7b ;  /* 0x0000007b12f07836 */ /* 0x000fe40000000000 */
[----:B------:R-:W-:-:S03]  /*7f30*/  IMAD.HI.U32 R4, R14, R181, RZ ;  /* 0x000000b50e047227 */ /* 0x000fc600078e00ff */
[----:B------:R-:W-:Y:S01]  /*7f40*/  IABS R11, R240 ;  /* 0x000000f0000b7213 */ /* 0x000fe20000000000 */
[----:B------:R-:W-:Y:S01]  /*7f50*/  @!P4 IMAD.IADD R100, R100, 0x1, -R0 ;  /* 0x000000016464c824 */ /* 0x000fe200078e0a00 */
[C---:B------:R-:W-:Y:S01]  /*7f60*/  ISETP.GT.U32.AND P4, PT, R0.reuse, R174, PT ;  /* 0x000000ae0000720c */ /* 0x040fe20003f84070 */
[----:B------:R-:W-:Y:S02]  /*7f70*/  IMAD.MOV R5, RZ, RZ, -R5 ;  /* 0x000000ffff057224 */ /* 0x000fe400078e0a05 */
[----:B------:R-:W-:Y:S02]  /*7f80*/  IMAD.MOV R4, RZ, RZ, -R4 ;  /* 0x000000ffff047224 */ /* 0x000fe400078e0a04 */
[----:B------:R-:W-:Y:S01]  /*7f90*/  @!P0 IMAD.MOV R6, RZ, RZ, -R6 ;  /* 0x000000ffff068224 */ /* 0x000fe200078e0a06 */
[C---:B------:R-:W-:Y:S01]  /*7fa0*/  ISETP.GT.U32.AND P0, PT, R0.reuse, R100, PT ;  /* 0x000000640000720c */ /* 0x040fe20003f04070 */
[----:B------:R-:W-:Y:S02]  /*7fb0*/  IMAD R5, R0, R5, R2 ;  /* 0x0000000500057224 */ /* 0x000fe400078e0202 */
[----:B------:R-:W-:-:S04]  /*7fc0*/  IMAD.HI.U32 R2, R14, R11, RZ ;  /* 0x0000000b0e027227 */ /* 0x000fc800078e00ff */
[C---:B------:R-:W-:Y:S02]  /*7fd0*/  IMAD R181, R0.reuse, R4, R181 ;  /* 0x0000000400b57224 */ /* 0x040fe400078e02b5 */
[----:B------:R-:W-:Y:S02]  /*7fe0*/  IMAD.MOV R2, RZ, RZ, -R2 ;  /* 0x000000ffff027224 */ /* 0x000fe400078e0a02 */
[----:B------:R-:W-:Y:S01]  /*7ff0*/  @!P1 IMAD.MOV R133, RZ, RZ, -R133 ;  /* 0x000000ffff859224 */ /* 0x000fe200078e0a85 */
[----:B------:R-:W-:Y:S01]  /*8000*/  ISETP.GT.U32.AND P1, PT, R0, R181, PT ;  /* 0x000000b50000720c */ /* 0x000fe20003f24070 */
[----:B------:R-:W-:Y:S02]  /*8010*/  VIADD R231, R18, 0x7a ;  /* 0x0000007a12e77836 */ /* 0x000fe40000000000 */
[----:B------:R-:W-:Y:S02]  /*8020*/  IMAD R11, R0, R2, R11 ;  /* 0x00000002000b7224 */ /* 0x000fe400078e020b */
[--C-:B------:R-:W-:Y:S01]  /*8030*/  @!P4 IMAD.IADD R174, R174, 0x1, -R0.reuse ;  /* 0x00000001aeaec824 */ /* 0x100fe200078e0a00 */
[----:B------:R-:W-:Y:S01]  /*8040*/  ISETP.GT.U32.AND P4, PT, R0, R5, PT ;  /* 0x000000050000720c */ /* 0x000fe20003f84070 */
[----:B------:R-:W-:Y:S01]  /*8050*/  @!P0 IMAD.IADD R100, R100, 0x1, -R0 ;  /* 0x0000000164648824 */ /* 0x000fe200078e0a00 */
[----:B------:R-:W-:Y:S01]  /*8060*/  IABS R21, R231 ;  /* 0x000000e700157213 */ /* 0x000fe20000000000 */
        /* <DEDUP_REMOVED lines=8> */
[--C-:B------:R-:W-:Y:S01]  /*80f0*/  @!P1 IMAD.IADD R181, R181, 0x1, -R0.reuse ;  /* 0x00000001b5b59824 */ /* 0x100fe200078e0a00 */
[----:B------:R-:W-:Y:S01]  /*8100*/  ISETP.GE.AND P1, PT, R240, RZ, PT ;  /* 0x000000fff000720c */ /* 0x000fe20003f26270 */
[----:B------:R-:W-:Y:S02]  /*8110*/  IMAD.MOV R7, RZ, RZ, -R7 ;  /* 0x000000ffff077224 */ /* 0x000fe400078e0a07 */
[----:B------:R-:W-:Y:S02]  /*8120*/  VIADD R240, R18, 0x77 ;  /* 0x0000007712f07836 */ /* 0x000fe40000000000 */
[----:B------:R-:W-:Y:S01]  /*8130*/  @!P4 IMAD.IADD R5, R5, 0x1, -R0 ;  /* 0x000000010505c824 */ /* 0x000fe200078e0a00 */
[----:B------:R-:W-:Y:S01]  /*8140*/  ISETP.GT.U32.AND P4, PT, R0, R181, PT ;  /* 0x000000b50000720c */ /* 0x000fe20003f84070 */
[----:B------:R-:W-:Y:S01]  /*8150*/  IMAD.HI.U32 R4, R14, R28, RZ ;  /* 0x0000001c0e047227 */ /* 0x000fe200078e00ff */
[----:B------:R-:W-:-:S03]  /*8160*/  IABS R41, R240 ;  /* 0x000000f000297213 */ /* 0x000fc60000000000 */
[C---:B------:R-:W-:Y:S02]  /*8170*/  IMAD R21, R0.reuse, R7, R21 ;  /* 0x0000000700157224 */ /* 0x040fe400078e0215 */
[----:B------:R-:W-:Y:S01]  /*8180*/  @!P0 IMAD.IADD R11, R11, 0x1, -R0 ;  /* 0x000000010b0b8824 */ /* 0x000fe200078e0a00 */
[----:B------:R-:W-:Y:S01]  /*8190*/  ISETP.GT.U32.AND P0, PT, R0, R5, PT ;  /* 0x000000050000720c */ /* 0x000fe20003f04070 */
[----:B------:R-:W-:Y:S02]  /*81a0*/  IMAD.MOV R4, RZ, RZ, -R4 ;  /* 0x000000ffff047224 */ /* 0x000fe400078e0a04 */
        /* <DEDUP_REMOVED lines=11> */
[--C-:B------:R-:W-:Y:S02]  /*8260*/  @!P6 IMAD.IADD R21, R21, 0x1, -R0.reuse ;  /* 0x000000011515e824 */ /* 0x100fe400078e0a00 */
[----:B------:R-:W-:Y:S01]  /*8270*/  @!P4 IMAD.IADD R181, R181, 0x1, -R0 ;  /* 0x00000001b5b5c824 */ /* 0x000fe200078e0a00 */
[----:B------:R-:W-:Y:S01]  /*8280*/  ISETP.GT.U32.AND P6, PT, R0, R41, PT ;  /* 0x000000290000720c */ /* 0x000fe20003fc4070 */
[----:B------:R-:W-:Y:S01]  /*8290*/  VIADD R238, R18, 0x75 ;  /* 0x0000007512ee7836 */ /* 0x000fe20000000000 */
[C---:B------:R-:W-:Y:S01]  /*82a0*/  ISETP.GT.U32.AND P4, PT, R0.reuse, R28, PT ;  /* 0x0000001c0000720c */ /* 0x040fe20003f84070 */
[----:B------:R-:W-:Y:S01]  /*82b0*/  @!P2 IMAD.MOV R174, RZ, RZ, -R174 ;  /* 0x000000ffffaea224 */ /* 0x000fe200078e0aae */
[----:B------:R-:W-:Y:S01]  /*82c0*/  ISETP.GT.U32.AND P2, PT, R0, R11, PT ;  /* 0x0000000b0000720c */ /* 0x000fe20003f44070 */
[----:B------:R-:W-:Y:S01]  /*82d0*/  VIADD R235, R18, 0x76 ;  /* 0x0000007612eb7836 */ /* 0x000fe20000000000 */
[----:B------:R-:W-:Y:S01]  /*82e0*/  IABS R2, R238 ;  /* 0x000000ee00027213 */ /* 0x000fe20000000000 */
[----:B------:R-:W-:-:S02]  /*82f0*/  @!P0 IMAD.IADD R34, R34, 0x1, -R0 ;  /* 0x0000000122228824 */ /* 0x000fc400078e0a00 */
[----:B------:R-:W-:Y:S01]  /*8300*/  @!P3 IMAD.MOV R181, RZ, RZ, -R181 ;  /* 0x000000ffffb5b224 */ /* 0x000fe200078e0ab5 */
[----:B------:R-:W-:Y:S01]  /*8310*/  IABS R49, R235 ;  /* 0x000000eb00317213 */ /* 0x000fe20000000000 */
[----:B------:R-:W-:Y:S01]  /*8320*/  IMAD.HI.U32 R4, R14, R2, RZ ;  /* 0x000000020e047227 */ /* 0x000fe200078e00ff */
[----:B------:R-:W-:-:S03]  /*8330*/  ISETP.GT.U32.AND P3, PT, R0, R21, PT ;  /* 0x000000150000720c */ /* 0x000fc60003f64070 */
[--C-:B------:R-:W-:Y:S01]  /*8340*/  @!P6 IMAD.IADD R41, R41, 0x1, -R0.reuse ;  /* 0x000000012929e824 */ /* 0x100fe200078e0a00 */
[----:B------:R-:W-:Y:S01]  /*8350*/  ISETP.GT.U32.AND P6, PT, R0, R34, PT ;  /* 0x000000220000720c */ /* 0x000fe20003fc4070 */
[----:B------:R-:W-:Y:S01]  /*8360*/  @!P4 IMAD.IADD R28, R28, 0x1, -R0 ;  /* 0x000000011c1cc824 */ /* 0x000fe200078e0a00 */
[----:B------:R-:W-:Y:S01]  /*8370*/  ISETP.GE.AND P4, PT, R243, RZ, PT ;  /* 0x000000fff300720c */ /* 0x000fe20003f86270 */
[----:B------:R-:W-:Y:S02]  /*8380*/  IMAD.MOV R4, RZ, RZ, -R4 ;  /* 0x000000ffff047224 */ /* 0x000fe400078e0a04 */
[----:B------:R-:W-:Y:S01]  /*8390*/  @!P2 IMAD.IADD R11, R11, 0x1, -R0 ;  /* 0x000000010b0ba824 */ /* 0x000fe200078e0a00 */
[----:B------:R-:W-:Y:S01]  /*83a0*/  ISETP.GT.U32.AND P0, PT, R0, R28, PT ;  /* 0x0000001c0000720c */ /* 0x000fe20003f04070 */
[----:B------:R-:W-:Y:S01]  /*83b0*/  IMAD.HI.U32 R7, R14, R49, RZ ;  /* 0x000000310e077227 */ /* 0x000fe200078e00ff */
[----:B------:R-:W-:-:S03]  /*83c0*/  ISETP.GE.AND P2, PT, R231, RZ, PT ;  /* 0x000000ffe700720c */ /* 0x000fc60003f46270 */
[----:B------:R-:W-:Y:S02]  /*83d0*/  IMAD R2, R0, R4, R2 ;  /* 0x0000000400027224 */ /* 0x000fe400078e0202 */
[----:B------:R-:W-:Y:S01]  /*83e0*/  @!P1 IMAD.MOV R11, RZ, RZ, -R11 ;  /* 0x000000ffff0b9224 */ /* 0x000fe200078e0a0b */
[----:B------:R-:W-:Y:S01]  /*83f0*/  ISETP.GE.AND P1, PT, R239, RZ, PT ;  /* 0x000000ffef00720c */ /* 0x000fe20003f26270 */
[----:B------:R-:W-:Y:S02]  /*8400*/  IMAD.MOV R7, RZ, RZ, -R7 ;  /* 0x000000ffff077224 */ /* 0x000fe400078e0a07 */
[----:B------:R-:W-:Y:S02]  /*8410*/  VIADD R243, R18, 0x74 ;  /* 0x0000007412f37836 */ /* 0x000fe40000000000 */
[----:B------:R-:W-:Y:S01]  /*8420*/  @!P6 IMAD.IADD R34, R34, 0x1, -R0 ;  /* 0x000000012222e824 */ /* 0x000fe200078e0a00 */
[----:B------:R-:W-:Y:S01]  /*8430*/  ISETP.GT.U32.AND P6, PT, R0, R2, PT ;  /* 0x000000020000720c */ /* 0x000fe20003fc4070 */
[----:B------:R-:W-:-:S02]  /*8440*/  VIADD R239, R18, 0x73 ;  /* 0x0000007312ef7836 */ /* 0x000fc40000000000 */
[----:B------:R-:W-:Y:S01]  /*8450*/  IMAD R49, R0, R7, R49 ;  /* 0x0000000700317224 */ /* 0x000fe200078e0231 */
[----:B------:R-:W-:Y:S01]  /*8460*/  IABS R7, R243 ;  /* 0x000000f300077213 */ /* 0x000fe20000000000 */
[--C-:B------:R-:W-:Y:S01]  /*8470*/  @!P0 IMAD.IADD R28, R28, 0x1, -R0.reuse ;  /* 0x000000011c1c8824 */ /* 0x100fe200078e0a00 */
[----:B------:R-:W-:Y:S01]  /*8480*/  IABS R72, R239 ;  /* 0x000000ef00487213 */ /* 0x000fe20000000000 */
[----:B------:R-:W-:Y:S01]  /*8490*/  @!P3 IMAD.IADD R21, R21, 0x1, -R0 ;  /* 0x000000011515b824 */ /* 0x000fe200078e0a00 */
[----:B------:R-:W-:Y:S01]  /*84a0*/  ISETP.GE.AND P0, PT, R240, RZ, PT ;  /* 0x000000fff000720c */ /* 0x000fe20003f06270 */
[----:B------:R-:W-:Y:S01]  /*84b0*/  IMAD.MOV.U32 R64, RZ, RZ, R7 ;  /* 0x000000ffff407224 */ /* 0x000fe200078e0007 */
[----:B------:R-:W-:Y:S01]  /*84c0*/  ISETP.GT.U32.AND P3, PT, R0, R49, PT ;  /* 0x000000310000720c */ /* 0x000fe20003f64070 */
[----:B------:R-:W-:Y:S02]  /*84d0*/  VIADD R240, R18, 0x72 ;  /* 0x0000007212f07836 */ /* 0x000fe40000000000 */
[----:B------:R-:W-:-:S03]  /*84e0*/  IMAD.HI.U32 R7, R14, R72, RZ ;  /* 0x000000480e077227 */ /* 0x000fc600078e00ff */
[----:B------:R-:W-:Y:S01]  /*84f0*/  IABS R4, R240 ;  /* 0x000000f000047213 */ /* 0x000fe20000000000 */
[----:B------:R-:W-:Y:S01]  /*8500*/  @!P5 IMAD.MOV R5, RZ, RZ, -R5 ;  /* 0x000000ffff05d224 */ /* 0x000fe200078e0a05 */
[----:B------:R-:W-:Y:S01]  /*8510*/  ISETP.GT.U32.AND P5, PT, R0, R41, PT ;  /* 0x000000290000720c */ /* 0x000fe20003fa4070 */
[----:B------:R-:W-:Y:S02]  /*8520*/  @!P6 IMAD.IADD R2, R2, 0x1, -R0 ;  /* 0x000000010202e824 */ /* 0x000fe400078e0a00 */
[----:B------:R-:W-:Y:S02]  /*8530*/  IMAD.MOV R7, RZ, RZ, -R7 ;  /* 0x000000ffff077224 */ /* 0x000fe400078e0a07 */
[----:B------:R-:W-:Y:S01]  /*8540*/  @!P4 IMAD.MOV R28, RZ, RZ, -R28 ;  /* 0x000000ffff1cc224 */ /* 0x000fe200078e0a1c */
[C---:B------:R-:W-:Y:S01]  /*8550*/  ISETP.GT.U32.AND P4, PT, R0.reuse, R2, PT ;  /* 0x000000020000720c */ /* 0x040fe20003f84070 */
[----:B------:R-:W-:Y:S02]  /*8560*/  IMAD R72, R0, R7, R72 ;  /* 0x0000000700487224 */ /* 0x000fe400078e0248 */
[----:B------:R-:W-:-:S04]  /*8570*/  IMAD.HI.U32 R7, R14, R4, RZ ;  /* 0x000000040e077227 */ /* 0x000fc800078e00ff */
[----:B------:R-:W-:Y:S02]  /*8580*/  IMAD.MOV R7, RZ, RZ, -R7 ;  /* 0x000000ffff077224 */ /* 0x000fe400078e0a07 */
[--C-:B------:R-:W-:Y:S01]  /*8590*/  @!P3 IMAD.IADD R49, R49, 0x1, -R0.reuse ;  /* 0x000000013131b824 */ /* 0x100fe200078e0a00 */
[----:B------:R-:W-:Y:S01]  /*85a0*/  ISETP.GE.AND P3, PT, R238, RZ, PT ;  /* 0x000000ffee00720c */ /* 0x000fe20003f66270 */
[----:B------:R-:W-:Y:S01]  /*85b0*/  @!P5 IMAD.IADD R41, R41, 0x1, -R0 ;  /* 0x000000012929d824 */ /* 0x000fe200078e0a00 */
[----:B------:R-:W-:Y:S01]  /*85c0*/  ISETP.GE.AND P5, PT, R235, RZ, PT ;  /* 0x000000ffeb00720c */ /* 0x000fe20003fa6270 */
[C---:B------:R-:W-:Y:S02]  /*85d0*/  IMAD R4, R0.reuse, R7, R4 ;  /* 0x0000000700047224 */ /* 0x040fe400078e0204 */
[----:B------:R-:W-:Y:S01]  /*85e0*/  @!P2 IMAD.MOV R21, RZ, RZ, -R21 ;  /* 0x000000ffff15a224 */ /* 0x000fe200078e0a15 */
[C---:B------:R-:W-:Y:S01]  /*85f0*/  ISETP.GT.U32.AND P2, PT, R0.reuse, R49, PT ;  /* 0x000000310000720c */ /* 0x040fe20003f44070 */
[----:B------:R-:W-:Y:S01]  /*8600*/  @!P0 IMAD.MOV R41, RZ, RZ, -R41 ;  /* 0x000000ffff298224 */ /* 0x000fe200078e0a29 */
[----:B------:R-:W-:Y:S01]  /*8610*/  ISETP.GT.U32.AND P0, PT, R0, R72, PT ;  /* 0x000000480000720c */ /* 0x000fe20003f04070 */
[----:B------:R-:W-:Y:S01]  /*8620*/  @!P4 IMAD.IADD R2, R2, 0x1, -R0 ;  /* 0x000000010202c824 */ /* 0x000fe200078e0a00 */
[----:B------:R-:W-:Y:S01]  /*8630*/  ISETP.GT.U32.AND P4, PT, R0, R4, PT ;  /* 0x000000040000720c */ /* 0x000fe20003f84070 */
[----:B------:R-:W-:-:S04]  /*8640*/  IMAD.HI.U32 R9, R14, R64, RZ ;  /* 0x000000400e097227 */ /* 0x000fc800078e00ff */
[----:B------:R-:W-:Y:S02]  /*8650*/  IMAD.MOV R9, RZ, RZ, -R9 ;  /* 0x000000ffff097224 */ /* 0x000fe400078e0a09 */
[----:B------:R-:W-:Y:S01]  /*8660*/  @!P1 IMAD.MOV R34, RZ, RZ, -R34 ;  /* 0x000000ffff229224 */ /* 0x000fe200078e0a22 */
[----:B------:R-:W-:Y:S01]  /*8670*/  ISETP.GE.AND P1, PT, R243, RZ, PT ;  /* 0x000000fff300720c */ /* 0x000fe20003f26270 */
[----:B------:R-:W-:Y:S02]  /*8680*/  IMAD R64, R0, R9, R64 ;  /* 0x0000000900407224 */ /* 0x000fe400078e0240 */
[----:B------:R-:W-:Y:S02]  /*8690*/  VIADD R243, R18, 0x71 ;  /* 0x0000007112f37836 */ /* 0x000fe40000000000 */
[----:B------:R-:W-:Y:S01]  /*86a0*/  @!P2 IMAD.IADD R49, R49, 0x1, -R0 ;  /* 0x000000013131a824 */ /* 0x000fe200078e0a00 */
[----:B------:R-:W-:Y:S01]  /*86b0*/  ISETP.GT.U32.AND P6, PT, R0, R64, PT ;  /* 0x000000400000720c */ /* 0x000fe20003fc4070 */
[----:B------:R-:W-:Y:S01]  /*86c0*/  IMAD.MOV.U32 R57, RZ, RZ, R2 ;  /* 0x000000ffff397224 */ /* 0x000fe200078e0002 */
[----:B------:R-:W-:Y:S01]  /*86d0*/  IABS R7, R243 ;  /* 0x000000f300077213 */ /* 0x000fe20000000000 */
[--C-:B------:R-:W-:Y:S01]  /*86e0*/  @!P0 IMAD.IADD R72, R72, 0x1, -R0.reuse ;  /* 0x0000000148488824 */ /* 0x100fe200078e0a00 */
[----:B------:R-:W-:Y:S01]  /*86f0*/  ISETP.GE.AND P2, PT, R239, RZ, PT ;  /* 0x000000ffef00720c */ /* 0x000fe20003f46270 */
[----:B------:R-:W-:Y:S01]  /*8700*/  @!P4 IMAD.IADD R4, R4, 0x1, -R0 ;  /* 0x000000010404c824 */ /* 0x000fe200078e0a00 */
[----:B------:R-:W-:Y:S01]  /*8710*/  ISETP.GE.AND P0, PT, R243, RZ, PT ;  /* 0x000000fff300720c */ /* 0x000fe20003f06270 */
[----:B------:R-:W-:Y:S01]  /*8720*/  @!P5 IMAD.MOV R49, RZ, RZ, -R49 ;  /* 0x000000ffff31d224 */ /* 0x000fe200078e0a31 */
        /* <DEDUP_REMOVED lines=8> */
[----:B------:R-:W-:Y:S02]  /*87b0*/  VIADD R239, R18, 0x70 ;  /* 0x0000007012ef7836 */ /* 0x000fe40000000000 */
[----:B------:R-:W-:Y:S02]  /*87c0*/  @!P6 IMAD.IADD R64, R64, 0x1, -R0 ;  /* 0x000000014040e824 */ /* 0x000fe400078e0a00 */
[----:B------:R-:W-:Y:S01]  /*87d0*/  IMAD R88, R0, R88, R7 ;  /* 0x0000005800587224 */ /* 0x000fe200078e0207 */
[----:B------:R-:W-:Y:S01]  /*87e0*/  IABS R96, R239 ;  /* 0x000000ef00607213 */ /* 0x000fe20000000000 */
[----:B------:R-:W-:Y:S01]  /*87f0*/  IMAD.HI.U32 R2, R14, R104, RZ ;  /* 0x000000680e027227 */ /* 0x000fe200078e00ff */
[----:B------:R-:W-:-:S03]  /*8800*/  ISETP.GT.U32.AND P6, PT, R0, R64, PT ;  /* 0x000000400000720c */ /* 0x000fc60003fc4070 */
[----:B------:R-:W-:Y:S01]  /*8810*/  @!P3 IMAD.IADD R72, R72, 0x1, -R0 ;  /* 0x000000014848b824 */ /* 0x000fe200078e0a00 */
[----:B------:R-:W-:Y:S01]  /*8820*/  ISETP.GT.U32.AND P3, PT, R0, R88, PT ;  /* 0x000000580000720c */ /* 0x000fe20003f64070 */
[----:B------:R-:W-:Y:S02]  /*8830*/  IMAD.MOV R2, RZ, RZ, -R2 ;  /* 0x000000ffff027224 */ /* 0x000fe400078e0a02 */
[----:B------:R-:W-:Y:S01]  /*8840*/  @!P4 IMAD.IADD R4, R4, 0x1, -R0 ;  /* 0x000000010404c824 */ /* 0x000fe200078e0a00 */
[----:B------:R-:W-:Y:S01]  /*8850*/  ISETP.GE.AND P4, PT, R240, RZ, PT ;  /* 0x000000fff000720c */ /* 0x000fe20003f86270 */
[----:B------:R-:W-:-:S04]  /*8860*/  IMAD.HI.U32 R7, R14, R96, RZ ;  /* 0x000000600e077227 */ /* 0x000fc800078e00ff */
[C---:B------:R-:W-:Y:S02]  /*8870*/  IMAD R104, R0.reuse, R2, R104 ;  /* 0x0000000200687224 */ /* 0x040fe400078e0268 */
[----:B------:R-:W-:Y:S02]  /*8880*/  IMAD.MOV.U32 R80, RZ, RZ, R4 ;  /* 0x000000ffff507224 */ /* 0x000fe400078e0004 */
[----:B------:R-:W-:Y:S02]  /*8890*/  IMAD.MOV R7, RZ, RZ, -R7 ;  /* 0x000000ffff077224 */ /* 0x000fe400078e0a07 */
[----:B------:R-:W-:Y:S01]  /*88a0*/  @!P5 IMAD.MOV R80, RZ, RZ, -R80 ;  /* 0x000000ffff50d224 */ /* 0x000fe200078e0a50 */
[----:B------:R-:W-:Y:S01]  /*88b0*/  ISETP.GT.U32.AND P5, PT, R0, R104, PT ;  /* 0x000000680000720c */ /* 0x000fe20003fa4070 */
[C---:B------:R-:W-:Y:S02]  /*88c0*/  VIADD R235, R18.reuse, 0x6d ;  /* 0x0000006d12eb7836 */ /* 0x040fe40000000000 */
[----:B------:R-:W-:-:S02]  /*88d0*/  VIADD R243, R18, 0x6e ;  /* 0x0000006e12f37836 */ /* 0x000fc40000000000 */
[----:B------:R-:W-:Y:S01]  /*88e0*/  IMAD R96, R0, R7, R96 ;  /* 0x0000000700607224 */ /* 0x000fe200078e0260 */
[----:B------:R-:W-:Y:S01]  /*88f0*/  IABS R119, R235 ;  /* 0x000000eb00777213 */ /* 0x000fe20000000000 */
[--C-:B------:R-:W-:Y:S01]  /*8900*/  @!P6 IMAD.IADD R64, R64, 0x1, -R0.reuse ;  /* 0x000000014040e824 */ /* 0x100fe200078e0a00 */
[----:B------:R-:W-:Y:S01]  /*8910*/  IABS R112, R243 ;  /* 0x000000f300707213 */ /* 0x000fe20000000000 */
[----:B------:R-:W-:Y:S01]  /*8920*/  @!P3 IMAD.IADD R88, R88, 0x1, -R0 ;  /* 0x000000015858b824 */ /* 0x000fe200078e0a00 */
[C---:B------:R-:W-:Y:S01]  /*8930*/  ISETP.GT.U32.AND P3, PT, R0.reuse, R96, PT ;  /* 0x000000600000720c */ /* 0x040fe20003f64070 */
[----:B------:R-:W-:Y:S01]  /*8940*/  @!P2 IMAD.MOV R72, RZ, RZ, -R72 ;  /* 0x000000ffff48a224 */ /* 0x000fe200078e0a48 */
[----:B------:R-:W-:Y:S01]  /*8950*/  ISETP.GE.AND P2, PT, R243, RZ, PT ;  /* 0x000000fff300720c */ /* 0x000fe20003f46270 */
[----:B------:R-:W-:Y:S01]  /*8960*/  @!P1 IMAD.MOV R64, RZ, RZ, -R64 ;  /* 0x000000ffff409224 */ /* 0x000fe200078e0a40 */
[----:B------:R-:W-:Y:S01]  /*8970*/  ISETP.GT.U32.AND P1, PT, R0, R88, PT ;  /* 0x000000580000720c */ /* 0x000fe20003f24070 */
[C---:B------:R-:W-:Y:S01]  /*8980*/  VIADD R238, R18.reuse, 0x6c ;  /* 0x0000006c12ee7836 */ /* 0x040fe20000000000 */
[----:B------:R-:W-:Y:S01]  /*8990*/  ISETP.GE.AND P6, PT, R239, RZ, PT ;  /* 0x000000ffef00720c */ /* 0x000fe20003fc6270 */
[----:B------:R-:W-:-:S02]  /*89a0*/  VIADD R243, R18, 0x6b ;  /* 0x0000006b12f37836 */ /* 0x000fc40000000000 */
[----:B------:R-:W-:Y:S01]  /*89b0*/  IMAD.HI.U32 R7, R14, R119, RZ ;  /* 0x000000770e077227 */ /* 0x000fe200078e00ff */
[----:B------:R-:W-:Y:S02]  /*89c0*/  IABS R129, R238 ;  /* 0x000000ee00817213 */ /* 0x000fe40000000000 */
[----:B------:R-:W-:Y:S01]  /*89d0*/  IABS R137, R243 ;  /* 0x000000f300897213 */ /* 0x000fe20000000000 */
[----:B------:R-:W-:Y:S02]  /*89e0*/  @!P5 IMAD.IADD R104, R104, 0x1, -R0 ;  /* 0x000000016868d824 */ /* 0x000fe400078e0a00 */
[----:B------:R-:W-:Y:S02]  /*89f0*/  IMAD.MOV R7, RZ, RZ, -R7 ;  /* 0x000000ffff077224 */ /* 0x000fe400078e0a07 */
[----:B------:R-:W-:Y:S01]  /*8a00*/  IMAD.HI.U32 R4, R14, R129, RZ ;  /* 0x000000810e047227 */ /* 0x000fe200078e00ff */
[----:B------:R-:W-:-:S03]  /*8a10*/  ISETP.GT.U32.AND P5, PT, R0, R104, PT ;  /* 0x000000680000720c */ /* 0x000fc60003fa4070 */
[----:B------:R-:W-:Y:S02]  /*8a20*/  IMAD R119, R0, R7, R119 ;  /* 0x0000000700777224 */ /* 0x000fe400078e0277 */
[----:B------:R-:W-:-:S04]  /*8a30*/  IMAD.HI.U32 R7, R14, R137, RZ ;  /* 0x000000890e077227 */ /* 0x000fc800078e00ff */
[--C-:B------:R-:W-:Y:S02]  /*8a40*/  @!P3 IMAD.IADD R96, R96, 0x1, -R0.reuse ;  /* 0x000000016060b824 */ /* 0x100fe400078e0a00 */
[----:B------:R-:W-:Y:S02]  /*8a50*/  @!P1 IMAD.IADD R88, R88, 0x1, -R0 ;  /* 0x0000000158589824 */ /* 0x000fe400078e0a00 */
[----:B------:R-:W-:Y:S01]  /*8a60*/  IMAD.MOV R9, RZ, RZ, -R4 ;  /* 0x000000ffff097224 */ /* 0x000fe200078e0a04 */
[C---:B------:R-:W-:Y:S01]  /*8a70*/  ISETP.GT.U32.AND P3, PT, R0.reuse, R96, PT ;  /* 0x000000600000720c */ /* 0x040fe20003f64070 */
[----:B------:R-:W-:Y:S02]  /*8a80*/  IMAD.MOV R4, RZ, RZ, -R7 ;  /* 0x000000ffff047224 */ /* 0x000fe400078e0a07 */
[----:B------:R-:W-:Y:S01]  /*8a90*/  @!P0 IMAD.MOV R88, RZ, RZ, -R88 ;  /* 0x000000ffff588224 */ /* 0x000fe200078e0a58 */
[C---:B------:R-:W-:Y:S01]  /*8aa0*/  ISETP.GT.U32.AND P0, PT, R0.reuse, R119, PT ;  /* 0x000000770000720c */ /* 0x040fe20003f04070 */
[----:B------:R-:W-:-:S02]  /*8ab0*/  IMAD R137, R0, R4, R137 ;  /* 0x0000000400897224 */ /* 0x000fc400078e0289 */
[----:B------:R-:W-:-:S04]  /*8ac0*/  IMAD.HI.U32 R2, R14, R112, RZ ;  /* 0x000000700e027227 */ /* 0x000fc800078e00ff */
[----:B------:R-:W-:Y:S01]  /*8ad0*/  @!P5 IMAD.IADD R104, R104, 0x1, -R0 ;  /* 0x000000016868d824 */ /* 0x000fe200078e0a00 */
[----:B------:R-:W-:Y:S01]  /*8ae0*/  ISETP.GT.U32.AND P5, PT, R0, R137, PT ;  /* 0x000000890000720c */ /* 0x000fe20003fa4070 */
[----:B------:R-:W-:Y:S02]  /*8af0*/  IMAD.MOV R2, RZ, RZ, -R2 ;  /* 0x000000ffff027224 */ /* 0x000fe400078e0a02 */
[----:B------:R-:W-:Y:S02]  /*8b00*/  VIADD R239, R18, 0x6a ;  /* 0x0000006a12ef7836 */ /* 0x000fe40000000000 */
[C---:B------:R-:W-:Y:S02]  /*8b10*/  IMAD R129, R0.reuse, R9, R129 ;  /* 0x0000000900817224 */ /* 0x040fe400078e0281 */
[----:B------:R-:W-:Y:S01]  /*8b20*/  IMAD R112, R0, R2, R112 ;  /* 0x0000000200707224 */ /* 0x000fe200078e0270 */
[----:B------:R-:W-:Y:S01]  /*8b30*/  IABS R2, R239 ;  /* 0x000000ef00027213 */ /* 0x000fe20000000000 */
[--C-:B------:R-:W-:Y:S01]  /*8b40*/  @!P3 IMAD.IADD R96, R96, 0x1, -R0.reuse ;  /* 0x000000016060b824 */ /* 0x100fe200078e0a00 */
[C---:B------:R-:W-:Y:S01]  /*8b50*/  ISETP.GT.U32.AND P3, PT, R0.reuse, R129, PT ;  /* 0x000000810000720c */ /* 0x040fe20003f64070 */
[----:B------:R-:W-:Y:S01]  /*8b60*/  @!P0 IMAD.IADD R119, R119, 0x1, -R0 ;  /* 0x0000000177778824 */ /* 0x000fe200078e0a00 */
[----:B------:R-:W-:Y:S01]  /*8b70*/  ISETP.GT.U32.AND P1, PT, R0, R112, PT ;  /* 0x000000700000720c */ /* 0x000fe20003f24070 */
[----:B------:R-:W-:-:S02]  /*8b80*/  VIADD R240, R18, 0x69 ;  /* 0x0000006912f07836 */ /* 0x000fc40000000000 */
[----:B------:R-:W-:Y:S01]  /*8b90*/  IMAD.HI.U32 R4, R14, R2, RZ ;  /* 0x000000020e047227 */ /* 0x000fe200078e00ff */
[C---:B------:R-:W-:Y:S02]  /*8ba0*/  ISETP.GT.U32.AND P0, PT, R0.reuse, R119, PT ;  /* 0x000000770000720c */ /* 0x040fe40003f04070 */
[----:B------:R-:W-:Y:S01]  /*8bb0*/  IABS R152, R240 ;  /* 0x000000f000987213 */ /* 0x000fe20000000000 */
[----:B------:R-:W-:Y:S02]  /*8bc0*/  @!P5 IMAD.IADD R137, R137, 0x1, -R0 ;  /* 0x000000018989d824 */ /* 0x000fe400078e0a00 */
[----:B------:R-:W-:Y:S02]  /*8bd0*/  IMAD.MOV R4, RZ, RZ, -R4 ;  /* 0x000000ffff047224 */ /* 0x000fe400078e0a04 */
[----:B------:R-:W-:Y:S01]  /*8be0*/  @!P4 IMAD.MOV R104, RZ, RZ, -R104 ;  /* 0x000000ffff68c224 */ /* 0x000fe200078e0a68 */
[C---:B------:R-:W-:Y:S01]  /*8bf0*/  ISETP.GT.U32.AND P4, PT, R0.reuse, R137, PT ;  /* 0x000000890000720c */ /* 0x040fe20003f84070 */
[----:B------:R-:W-:-:S02]  /*8c00*/  IMAD R145, R0, R4, R2 ;  /* 0x0000000400917224 */ /* 0x000fc400078e0202 */
[----:B------:R-:W-:-:S04]  /*8c10*/  IMAD.HI.U32 R4, R14, R152, RZ ;  /* 0x000000980e047227 */ /* 0x000fc800078e00ff */
[----:B------:R-:W-:Y:S01]  /*8c20*/  @!P3 IMAD.IADD R129, R129, 0x1, -R0 ;  /* 0x000000018181b824 */ /* 0x000fe200078e0a00 */
[----:B------:R-:W-:Y:S01]  /*8c30*/  ISETP.GE.AND P3, PT, R243, RZ, PT ;  /* 0x000000fff300720c */ /* 0x000fe20003f66270 */
[----:B------:R-:W-:Y:S02]  /*8c40*/  IMAD.MOV R4, RZ, RZ, -R4 ;  /* 0x000000ffff047224 */ /* 0x000fe400078e0a04 */
[----:B------:R-:W-:Y:S01]  /*8c50*/  @!P0 IMAD.IADD R119, R119, 0x1, -R0 ;  /* 0x0000000177778824 */ /* 0x000fe200078e0a00 */
[C---:B------:R-:W-:Y:S01]  /*8c60*/  ISETP.GT.U32.AND P5, PT, R0.reuse, R129, PT ;  /* 0x000000810000720c */ /* 0x040fe20003fa4070 */
[C---:B------:R-:W-:Y:S01]  /*8c70*/  IMAD R152, R0.reuse, R4, R152 ;  /* 0x0000000400987224 */ /* 0x040fe200078e0298 */
[----:B------:R-:W-:Y:S01]  /*8c80*/  ISETP.GT.U32.AND P0, PT, R0, R145, PT ;  /* 0x000000910000720c */ /* 0x000fe20003f04070 */
[--C-:B------:R-:W-:Y:S02]  /*8c90*/  @!P4 IMAD.IADD R137, R137, 0x1, -R0.reuse ;  /* 0x000000018989c824 */ /* 0x100fe400078e0a00 */
[----:B------:R-:W-:Y:S01]  /*8ca0*/  VIADD R243, R18, 0x68 ;  /* 0x0000006812f37836 */ /* 0x000fe20000000000 */
[----:B------:R-:W-:Y:S01]  /*8cb0*/  ISETP.GT.U32.AND P4, PT, R0, R152, PT ;  /* 0x000000980000720c */ /* 0x000fe20003f84070 */
[----:B------:R-:W-:-:S02]  /*8cc0*/  @!P1 IMAD.IADD R112, R112, 0x1, -R0 ;  /* 0x0000000170709824 */ /* 0x000fc400078e0a00 */
[----:B------:R-:W-:Y:S01]  /*8cd0*/  @!P6 IMAD.MOV R96, RZ, RZ, -R96 ;  /* 0x000000ffff60e224 */ /* 0x000fe200078e0a60 */
[----:B------:R-:W-:Y:S01]  /*8ce0*/  IABS R2, R243 ;  /* 0x000000f300027213 */ /* 0x000fe20000000000 */
[----:B------:R-:W-:Y:S01]  /*8cf0*/  @!P3 IMAD.MOV R137, RZ, RZ, -R137 ;  /* 0x000000ffff89b224 */ /* 0x000fe200078e0a89 */
[----:B------:R-:W-:Y:S01]  /*8d00*/  ISETP.GT.U32.AND P1, PT, R0, R112, PT ;  /* 0x000000700000720c */ /* 0x000fe20003f24070 */
[--C-:B------:R-:W-:Y:S01]  /*8d10*/  @!P5 IMAD.IADD R129, R129, 0x1, -R0.reuse ;  /* 0x000000018181d824 */ /* 0x100fe200078e0a00 */
[----:B------:R-:W-:Y:S01]  /*8d20*/  ISETP.GE.AND P5, PT, R243, RZ, PT ;  /* 0x000000fff300720c */ /* 0x000fe20003fa6270 */
[----:B------:R-:W-:Y:S01]  /*8d30*/  @!P0 IMAD.IADD R145, R145, 0x1, -R0 ;  /* 0x0000000191918824 */ /* 0x000fe200078e0a00 */
[----:B------:R-:W-:Y:S01]  /*8d40*/  ISETP.GE.AND P6, PT, R235, RZ, PT ;  /* 0x000000ffeb00720c */ /* 0x000fe20003fc6270 */
[----:B------:R-:W-:Y:S02]  /*8d50*/  VIADD R243, R18, 0x67 ;  /* 0x0000006712f37836 */ /* 0x000fe40000000000 */
[----:B------:R-:W-:Y:S01]  /*8d60*/  IMAD.HI.U32 R4, R14, R2, RZ ;  /* 0x000000020e047227 */ /* 0x000fe200078e00ff */
[----:B------:R-:W-:-:S02]  /*8d70*/  ISETP.GT.U32.AND P0, PT, R0, R145, PT ;  /* 0x000000910000720c */ /* 0x000fc40003f04070 */
[----:B------:R-:W-:Y:S01]  /*8d80*/  IABS R168, R243 ;  /* 0x000000f300a87213 */ /* 0x000fe20000000000 */
[----:B------:R-:W-:Y:S02]  /*8d90*/  @!P4 IMAD.IADD R152, R152, 0x1, -R0 ;  /* 0x000000019898c824 */ /* 0x000fe400078e0a00 */
[----:B------:R-:W-:Y:S02]  /*8da0*/  IMAD.MOV R4, RZ, RZ, -R4 ;  /* 0x000000ffff047224 */ /* 0x000fe400078e0a04 */
[----:B------:R-:W-:Y:S01]  /*8db0*/  @!P1 IMAD.IADD R112, R112, 0x1, -R0 ;  /* 0x0000000170709824 */ /* 0x000fe200078e0a00 */
[C---:B------:R-:W-:Y:S01]  /*8dc0*/  ISETP.GT.U32.AND P4, PT, R0.reuse, R152, PT ;  /* 0x000000980000720c */ /* 0x040fe20003f84070 */
[----:B------:R-:W-:Y:S01]  /*8dd0*/  IMAD R160, R0, R4, R2 ;  /* 0x0000000400a07224 */ /* 0x000fe200078e0202 */
[----:B------:R-:W-:Y:S01]  /*8de0*/  ISETP.GE.AND P1, PT, R238, RZ, PT ;  /* 0x000000ffee00720c */ /* 0x000fe20003f26270 */
[----:B------:R-:W-:-:S04]  /*8df0*/  IMAD.HI.U32 R2, R14, R168, RZ ;  /* 0x000000a80e027227 */ /* 0x000fc800078e00ff */
[----:B------:R-:W-:Y:S02]  /*8e00*/  IMAD.MOV R2, RZ, RZ, -R2 ;  /* 0x000000ffff027224 */ /* 0x000fe400078e0a02 */
[----:B------:R-:W-:Y:S01]  /*8e10*/  @!P0 IMAD.IADD R145, R145, 0x1, -R0 ;  /* 0x0000000191918824 */ /* 0x000fe200078e0a00 */
[C---:B------:R-:W-:Y:S01]  /*8e20*/  ISETP.GT.U32.AND P0, PT, R0.reuse, R160, PT ;  /* 0x000000a00000720c */ /* 0x040fe20003f04070 */
[----:B------:R-:W-:Y:S02]  /*8e30*/  IMAD R168, R0, R2, R168 ;  /* 0x0000000200a87224 */ /* 0x000fe400078e02a8 */
[----:B------:R-:W-:Y:S02]  /*8e40*/  @!P4 IMAD.IADD R152, R152, 0x1, -R0 ;  /* 0x000000019898c824 */ /* 0x000fe400078e0a00 */
[----:B------:R-:W-:Y:S01]  /*8e50*/  @!P1 IMAD.MOV R129, RZ, RZ, -R129 ;  /* 0x000000ffff819224 */ /* 0x000fe200078e0a81 */
[----:B------:R-:W-:Y:S01]  /*8e60*/  ISETP.GT.U32.AND P4, PT, R0, R168, PT ;  /* 0x000000a80000720c */ /* 0x000fe20003f84070 */
[----:B------:R-:W-:Y:S01]  /*8e70*/  @!P6 IMAD.MOV R119, RZ, RZ, -R119 ;  /* 0x000000ffff77e224 */ /* 0x000fe200078e0a77 */
[----:B------:R-:W-:Y:S01]  /*8e80*/  ISETP.GE.AND P1, PT, R243, RZ, PT ;  /* 0x000000fff300720c */ /* 0x000fe20003f26270 */
[----:B------:R-:W-:Y:S01]  /*8e90*/  VIADD R243, R18, 0x66 ;  /* 0x0000006612f37836 */ /* 0x000fe20000000000 */
[----:B------:R-:W-:Y:S01]  /*8ea0*/  ISETP.GE.AND P6, PT, R240, RZ, PT ;  /* 0x000000fff000720c */ /* 0x000fe20003fc6270 */
[----:B------:R-:W-:-:S02]  /*8eb0*/  VIADD R240, R18, 0x64 ;  /* 0x0000006412f07836 */ /* 0x000fc40000000000 */
[----:B------:R-:W-:Y:S01]  /*8ec0*/  @!P2 IMAD.MOV R112, RZ, RZ, -R112 ;  /* 0x000000ffff70a224 */ /* 0x000fe200078e0a70 */
[----:B------:R-:W-:Y:S01]  /*8ed0*/  ISETP.GE.AND P2, PT, R239, RZ, PT ;  /* 0x000000ffef00720c */ /* 0x000fe20003f46270 */
[----:B------:R-:W-:Y:S01]  /*8ee0*/  VIADD R238, R18, 0x65 ;  /* 0x0000006512ee7836 */ /* 0x000fe20000000000 */
[----:B------:R-:W-:Y:S01]  /*8ef0*/  IABS R176, R243 ;  /* 0x000000f300b07213 */ /* 0x000fe20000000000 */
[--C-:B------:R-:W-:Y:S01]  /*8f00*/  @!P0 IMAD.IADD R160, R160, 0x1, -R0.reuse ;  /* 0x00000001a0a08824 */ /* 0x100fe200078e0a00 */
[----:B------:R-:W-:Y:S01]  /*8f10*/  IABS R192, R240 ;  /* 0x000000f000c07213 */ /* 0x000fe20000000000 */
[----:B------:R-:W-:Y:S01]  /*8f20*/  VIADD R239, R18, 0x63 ;  /* 0x0000006312ef7836 */ /* 0x000fe20000000000 */
[----:B------:R-:W-:Y:S01]  /*8f30*/  IABS R184, R238 ;  /* 0x000000ee00b87213 */ /* 0x000fe20000000000 */
[----:B------:R-:W-:Y:S01]  /*8f40*/  @!P4 IMAD.IADD R168, R168, 0x1, -R0 ;  /* 0x00000001a8a8c824 */ /* 0x000fe200078e0a00 */
[----:B------:R-:W-:Y:S01]  /*8f50*/  ISETP.GT.U32.AND P0, PT, R0, R160, PT ;  /* 0x000000a00000720c */ /* 0x000fe20003f04070 */
[----:B------:R-:W-:Y:S01]  /*8f60*/  IMAD.HI.U32 R9, R14, R176, RZ ;  /* 0x000000b00e097227 */ /* 0x000fe200078e00ff */
[----:B------:R-:W-:-:S02]  /*8f70*/  IABS R200, R239 ;  /* 0x000000ef00c87213 */ /* 0x000fc40000000000 */
[----:B------:R-:W-:Y:S01]  /*8f80*/  ISETP.GT.U32.AND P4, PT, R0, R168, PT ;  /* 0x000000a80000720c */ /* 0x000fe20003f84070 */
[----:B------:R-:W-:Y:S01]  /*8f90*/  IMAD.HI.U32 R4, R14, R192, RZ ;  /* 0x000000c00e047227 */ /* 0x000fe200078e00ff */
[----:B------:R-:W-:-:S03]  /*8fa0*/  ISETP.GE.AND P3, PT, R243, RZ, PT ;  /* 0x000000fff300720c */ /* 0x000fc60003f66270 */
[----:B------:R-:W-:-:S04]  /*8fb0*/  IMAD.HI.U32 R7, R14, R184, RZ ;  /* 0x000000b80e077227 */ /* 0x000fc800078e00ff */
[----:B------:R-:W-:Y:S02]  /*8fc0*/  IMAD.MOV R9, RZ, RZ, -R9 ;  /* 0x000000ffff097224 */ /* 0x000fe400078e0a09 */
[----:B------:R-:W-:-:S04]  /*8fd0*/  IMAD.HI.U32 R2, R14, R200, RZ ;  /* 0x000000c80e027227 */ /* 0x000fc800078e00ff */
[----:B------:R-:W-:Y:S02]  /*8fe0*/  IMAD.MOV R4, RZ, RZ, -R4 ;  /* 0x000000ffff047224 */ /* 0x000fe400078e0a04 */
[----:B------:R-:W-:Y:S02]  /*8ff0*/  IMAD.MOV R7, RZ, RZ, -R7 ;  /* 0x000000ffff077224 */ /* 0x000fe400078e0a07 */
[C---:B------:R-:W-:Y:S02]  /*9000*/  IMAD R176, R0.reuse, R9, R176 ;  /* 0x0000000900b07224 */ /* 0x040fe400078e02b0 */
[----:B------:R-:W-:Y:S02]  /*9010*/  IMAD.MOV R2, RZ, RZ, -R2 ;  /* 0x000000ffff027224 */ /* 0x000fe400078e0a02 */
[C---:B------:R-:W-:Y:S02]  /*9020*/  IMAD R192, R0.reuse, R4, R192 ;  /* 0x0000000400c07224 */ /* 0x040fe400078e02c0 */
[----:B------:R-:W-:-:S02]  /*9030*/  IMAD R184, R0, R7, R184 ;  /* 0x0000000700b87224 */ /* 0x000fc400078e02b8 */
[----:B------:R-:W-:Y:S01]  /*9040*/  @!P0 IMAD.IADD R160, R160, 0x1, -R0 ;  /* 0x00000001a0a08824 */ /* 0x000fe200078e0a00 */
[C---:B------:R-:W-:Y:S01]  /*9050*/  ISETP.GT.U32.AND P0, PT, R0.reuse, R176, PT ;  /* 0x000000b00000720c */ /* 0x040fe20003f04070 */
[C---:B------:R-:W-:Y:S02]  /*9060*/  IMAD R200, R0.reuse, R2, R200 ;  /* 0x0000000200c87224 */ /* 0x040fe400078e02c8 */
[----:B------:R-:W-:Y:S01]  /*9070*/  @!P6 IMAD.MOV R152, RZ, RZ, -R152 ;  /* 0x000000ffff98e224 */ /* 0x000fe200078e0a98 */
[----:B------:R-:W-:Y:S01]  /*9080*/  ISETP.GT.U32.AND P6, PT, R0, R192, PT ;  /* 0x000000c00000720c */ /* 0x000fe20003fc4070 */
[----:B------:R-:W-:Y:S02]  /*9090*/  VIADD R243, R18, 0x62 ;  /* 0x0000006212f37836 */ /* 0x000fe40000000000 */
[----:B------:R-:W-:Y:S01]  /*90a0*/  @!P2 IMAD.MOV R145, RZ, RZ, -R145 ;  /* 0x000000ffff91a224 */ /* 0x000fe200078e0a91 */
[----:B------:R-:W-:Y:S01]  /*90b0*/  ISETP.GT.U32.AND P2, PT, R0, R184, PT ;  /* 0x000000b80000720c */ /* 0x000fe20003f44070 */
[----:B------:R-:W-:Y:S01]  /*90c0*/  @!P4 IMAD.IADD R168, R168, 0x1, -R0 ;  /* 0x00000001a8a8c824 */ /* 0x000fe200078e0a00 */
[----:B------:R-:W-:Y:S01]  /*90d0*/  ISETP.GT.U32.AND P4, PT, R0, R200, PT ;  /* 0x000000c80000720c */ /* 0x000fe20003f84070 */
[----:B------:R-:W-:Y:S01]  /*90e0*/  @!P5 IMAD.MOV R160, RZ, RZ, -R160 ;  /* 0x000000ffffa0d224 */ /* 0x000fe200078e0aa0 */
[----:B------:R-:W-:Y:S01]  /*90f0*/  IABS R207, R243 ;  /* 0x000000f300cf7213 */ /* 0x000fe20000000000 */
[----:B------:R-:W-:Y:S01]  /*9100*/  @!P0 IMAD.IADD R176, R176, 0x1, -R0 ;  /* 0x00000001b0b08824 */ /* 0x000fe200078e0a00 */
[----:B------:R-:W-:Y:S01]  /*9110*/  ISETP.GE.AND P5, PT, R238, RZ, PT ;  /* 0x000000ffee00720c */ /* 0x000fe20003fa6270 */
[----:B------:R-:W-:Y:S01]  /*9120*/  VIADD R238, R18, 0x61 ;  /* 0x0000006112ee7836 */ /* 0x000fe20000000000 */
[----:B------:R-:W-:Y:S01]  /*9130*/  ISETP.GE.AND P0, PT, R240, RZ, PT ;  /* 0x000000fff000720c */ /* 0x000fe20003f06270 */
[----:B------:R-:W-:-:S03]  /*9140*/  IMAD.HI.U32 R2, R14, R207, RZ ;  /* 0x000000cf0e027227 */ /* 0x000fc600078e00ff */
[----:B------:R-:W-:Y:S01]  /*9150*/  IABS R215, R238 ;  /* 0x000000ee00d77213 */ /* 0x000fe20000000000 */
[----:B------:R-:W-:Y:S02]  /*9160*/  @!P6 IMAD.IADD R192, R192, 0x1, -R0 ;  /* 0x00000001c0c0e824 */ /* 0x000fe400078e0a00 */
[----:B------:R-:W-:Y:S02]  /*9170*/  IMAD.MOV R2, RZ, RZ, -R2 ;  /* 0x000000ffff027224 */ /* 0x000fe400078e0a02 */
[--C-:B------:R-:W-:Y:S01]  /*9180*/  @!P2 IMAD.IADD R184, R184, 0x1, -R0.reuse ;  /* 0x00000001b8b8a824 */ /* 0x100fe200078e0a00 */
[----:B------:R-:W-:Y:S01]  /*9190*/  ISETP.GT.U32.AND P2, PT, R0, R176, PT ;  /* 0x000000b00000720c */ /* 0x000fe20003f44070 */
[----:B------:R-:W-:Y:S01]  /*91a0*/  @!P4 IMAD.IADD R200, R200, 0x1, -R0 ;  /* 0x00000001c8c8c824 */ /* 0x000fe200078e0a00 */
[C---:B------:R-:W-:Y:S01]  /*91b0*/  ISETP.GT.U32.AND P4, PT, R0.reuse, R192, PT ;  /* 0x000000c00000720c */ /* 0x040fe20003f84070 */
[C---:B------:R-:W-:Y:S01]  /*91c0*/  IMAD R207, R0.reuse, R2, R207 ;  /* 0x0000000200cf7224 */ /* 0x040fe200078e02cf */
[----:B------:R-:W-:Y:S01]  /*91d0*/  ISETP.GT.U32.AND P6, PT, R0, R184, PT ;  /* 0x000000b80000720c */ /* 0x000fe20003fc4070 */
[----:B------:R-:W-:-:S04]  /*91e0*/  IMAD.HI.U32 R2, R14, R215, RZ ;  /* 0x000000d70e027227 */ /* 0x000fc800078e00ff */
[----:B------:R-:W-:Y:S02]  /*91f0*/  IMAD.MOV R2, RZ, RZ, -R2 ;  /* 0x000000ffff027224 */ /* 0x000fe400078e0a02 */
[----:B------:R-:W-:Y:S01]  /*9200*/  @!P1 IMAD.MOV R168, RZ, RZ, -R168 ;  /* 0x000000ffffa89224 */ /* 0x000fe200078e0aa8 */
[C---:B------:R-:W-:Y:S01]  /*9210*/  ISETP.GT.U32.AND P1, PT, R0.reuse, R200, PT ;  /* 0x000000c80000720c */ /* 0x040fe20003f24070 */
[----:B------:R-:W-:Y:S02]  /*9220*/  IMAD R215, R0, R2, R215 ;  /* 0x0000000200d77224 */ /* 0x000fe400078e02d7 */
[--C-:B------:R-:W-:Y:S01]  /*9230*/  @!P2 IMAD.IADD R176, R176, 0x1, -R0.reuse ;  /* 0x00000001b0b0a824 */ /* 0x100fe200078e0a00 */
[----:B------:R-:W-:Y:S01]  /*9240*/  ISETP.GT.U32.AND P2, PT, R0, R207, PT ;  /* 0x000000cf0000720c */ /* 0x000fe20003f44070 */
[----:B------:R-:W-:Y:S01]  /*9250*/  @!P4 IMAD.IADD R192, R192, 0x1, -R0 ;  /* 0x00000001c0c0c824 */ /* 0x000fe200078e0a00 */
[----:B------:R-:W-:Y:S01]  /*9260*/  ISETP.GT.U32.AND P4, PT, R0, R215, PT ;  /* 0x000000d70000720c */ /* 0x000fe20003f84070 */
[----:B------:R-:W-:-:S02]  /*9270*/  VIADD R240, R18, 0x5f ;  /* 0x0000005f12f07836 */ /* 0x000fc40000000000 */
[----:B------:R-:W-:Y:S02]  /*9280*/  VIADD R235, R18, 0x60 ;  /* 0x0000006012eb7836 */ /* 0x000fe40000000000 */
[----:B------:R-:W-:Y:S01]  /*9290*/  @!P3 IMAD.MOV R176, RZ, RZ, -R176 ;  /* 0x000000ffffb0b224 */ /* 0x000fe200078e0ab0 */
[----:B------:R-:W-:Y:S01]  /*92a0*/  IABS R231, R240 ;  /* 0x000000f000e77213 */ /* 0x000fe20000000000 */
[----:B------:R-:W-:Y:S01]  /*92b0*/  @!P1 IMAD.IADD R200, R200, 0x1, -R0 ;  /* 0x00000001c8c89824 */ /* 0x000fe200078e0a00 */
[----:B------:R-:W-:Y:S01]  /*92c0*/  ISETP.GE.AND P1, PT, R243, RZ, PT ;  /* 0x000000fff300720c */ /* 0x000fe20003f26270 */
[----:B------:R-:W-:Y:S01]  /*92d0*/  VIADD R243, R18, 0x5e ;  /* 0x0000005e12f37836 */ /* 0x000fe20000000000 */
[----:B------:R-:W-:Y:S01]  /*92e0*/  IABS R223, R235 ;  /* 0x000000eb00df7213 */ /* 0x000fe20000000000 */
[----:B------:R-:W-:-:S04]  /*92f0*/  IMAD.HI.U32 R2, R14, R231, RZ ;  /* 0x000000e70e027227 */ /* 0x000fc800078e00ff */
[--C-:B------:R-:W-:Y:S01]  /*9300*/  @!P2 IMAD.IADD R207, R207, 0x1, -R0.reuse ;  /* 0x00000001cfcfa824 */ /* 0x100fe200078e0a00 */
[----:B------:R-:W-:Y:S01]  /*9310*/  ISETP.GE.AND P2, PT, R238, RZ, PT ;  /* 0x000000ffee00720c */ /* 0x000fe20003f46270 */
[----:B------:R-:W-:Y:S01]  /*9320*/  @!P4 IMAD.IADD R215, R215, 0x1, -R0 ;  /* 0x00000001d7d7c824 */ /* 0x000fe200078e0a00 */
[----:B------:R-:W-:Y:S01]  /*9330*/  IABS R238, R243 ;  /* 0x000000f300ee7213 */ /* 0x000fe20000000000 */
[----:B------:R-:W-:Y:S01]  /*9340*/  IMAD.MOV R2, RZ, RZ, -R2 ;  /* 0x000000ffff027224 */ /* 0x000fe200078e0a02 */
[----:B------:R-:W-:Y:S01]  /*9350*/  ISETP.GT.U32.AND P3, PT, R0, R207, PT ;  /* 0x000000cf0000720c */ /* 0x000fe20003f64070 */
[----:B------:R-:W-:Y:S01]  /*9360*/  IMAD.HI.U32 R4, R14, R223, RZ ;  /* 0x000000df0e047227 */ /* 0x000fe200078e00ff */
[----:B------:R-:W-:-:S03]  /*9370*/  ISETP.GT.U32.AND P4, PT, R0, R215, PT ;  /* 0x000000d70000720c */ /* 0x000fc60003f84070 */
[----:B------:R-:W-:Y:S02]  /*9380*/  IMAD R231, R0, R2, R231 ;  /* 0x0000000200e77224 */ /* 0x000fe400078e02e7 */
[----:B------:R-:W-:-:S04]  /*9390*/  IMAD.HI.U32 R2, R14, R238, RZ ;  /* 0x000000ee0e027227 */ /* 0x000fc800078e00ff */
[----:B------:R-:W-:Y:S02]  /*93a0*/  IMAD.MOV R2, RZ, RZ, -R2 ;  /* 0x000000ffff027224 */ /* 0x000fe400078e0a02 */
[----:B------:R-:W-:Y:S02]  /*93b0*/  IMAD.MOV R4, RZ, RZ, -R4 ;  /* 0x000000ffff047224 */ /* 0x000fe400078e0a04 */
[----:B------:R-:W-:Y:S02]  /*93c0*/  IMAD R238, R0, R2, R238 ;  /* 0x0000000200ee7224 */ /* 0x000fe400078e02ee */
[----:B------:R-:W-:Y:S01]  /*93d0*/  @!P6 IMAD.IADD R184, R184, 0x1, -R0 ;  /* 0x00000001b8b8e824 */ /* 0x000fe200078e0a00 */
[----:B------:R-:W-:Y:S01]  /*93e0*/  ISETP.GE.AND P6, PT, R239, RZ, PT ;  /* 0x000000ffef00720c */ /* 0x000fe20003fc6270 */
[----:B------:R-:W-:Y:S02]  /*93f0*/  VIADD R239, R18, 0x5d ;  /* 0x0000005d12ef7836 */ /* 0x000fe40000000000 */
[----:B------:R-:W-:-:S02]  /*9400*/  IMAD R223, R0, R4, R223 ;  /* 0x0000000400df7224 */ /* 0x000fc400078e02df */
[----:B------:R-:W-:Y:S01]  /*9410*/  @!P4 IMAD.IADD R215, R215, 0x1, -R0 ;  /* 0x00000001d7d7c824 */ /* 0x000fe200078e0a00 */
[C---:B------:R-:W-:Y:S01]  /*9420*/  ISETP.GT.U32.AND P4, PT, R0.reuse, R238, PT ;  /* 0x000000ee0000720c */ /* 0x040fe20003f84070 */
[----:B------:R-:W-:Y:S01]  /*9430*/  @!P5 IMAD.MOV R184, RZ, RZ, -R184 ;  /* 0x000000ffffb8d224 */ /* 0x000fe200078e0ab8 */
[----:B------:R-:W-:Y:S01]  /*9440*/  IABS R246, R239 ;  /* 0x000000ef00f67213 */ /* 0x000fe20000000000 */
[----:B------:R-:W-:Y:S01]  /*9450*/  @!P0 IMAD.MOV R192, RZ, RZ, -R192 ;  /* 0x000000ffffc08224 */ /* 0x000fe200078e0ac0 */
[C---:B------:R-:W-:Y:S01]  /*9460*/  ISETP.GT.U32.AND P5, PT, R0.reuse, R223, PT ;  /* 0x000000df0000720c */ /* 0x040fe20003fa4070 */
[----:B------:R-:W-:Y:S01]  /*9470*/  @!P3 IMAD.IADD R207, R207, 0x1, -R0 ;  /* 0x00000001cfcfb824 */ /* 0x000fe200078e0a00 */
[----:B------:R-:W-:Y:S01]  /*9480*/  ISETP.GT.U32.AND P0, PT, R0, R231, PT ;  /* 0x000000e70000720c */ /* 0x000fe20003f04070 */
[----:B------:R-:W-:Y:S01]  /*9490*/  IMAD.HI.U32 R2, R14, R246, RZ ;  /* 0x000000f60e027227 */ /* 0x000fe200078e00ff */
[----:B------:R-:W-:-:S03]  /*94a0*/  ISETP.GE.AND P3, PT, R240, RZ, PT ;  /* 0x000000fff000720c */ /* 0x000fc60003f66270 */
[----:B------:R-:W-:Y:S02]  /*94b0*/  VIADD R240, R18, 0x5c ;  /* 0x0000005c12f07836 */ /* 0x000fe40000000000 */
[----:B------:R-:W-:Y:S02]  /*94c0*/  IMAD.MOV R4, RZ, RZ, -R2 ;  /* 0x000000ffff047224 */ /* 0x000fe400078e0a02 */
[--C-:B------:R-:W-:Y:S01]  /*94d0*/  @!P4 IMAD.IADD R238, R238, 0x1, -R0.reuse ;  /* 0x00000001eeeec824 */ /* 0x100fe200078e0a00 */
[----:B------:R-:W-:Y:S01]  /*94e0*/  IABS R2, R240 ;  /* 0x000000f000027213 */ /* 0x000fe20000000000 */
[----:B------:R-:W-:Y:S01]  /*94f0*/  @!P5 IMAD.IADD R223, R223, 0x1, -R0 ;  /* 0x00000001dfdfd824 */ /* 0x000fe200078e0a00 */
[----:B------:R-:W-:Y:S01]  /*9500*/  ISETP.GE.AND P5, PT, R243, RZ, PT ;  /* 0x000000fff300720c */ /* 0x000fe20003fa6270 */
[C---:B------:R-:W-:Y:S01]  /*9510*/  IMAD R246, R0.reuse, R4, R246 ;  /* 0x0000000400f67224 */ /* 0x040fe200078e02f6 */
[C---:B------:R-:W-:Y:S01]  /*9520*/  ISETP.GT.U32.AND P4, PT, R0.reuse, R238, PT ;  /* 0x000000ee0000720c */ /* 0x040fe20003f84070 */
[----:B------:R-:W-:Y:S01]  /*9530*/  @!P0 IMAD.IADD R231, R231, 0x1, -R0 ;  /* 0x00000001e7e78824 */ /* 0x000fe200078e0a00 */
[----:B------:R-:W-:Y:S01]  /*9540*/  ISETP.GT.U32.AND P0, PT, R0, R223, PT ;  /* 0x000000df0000720c */ /* 0x000fe20003f04070 */
[----:B------:R-:W-:-:S02]  /*9550*/  VIADD R243, R18, 0x5b ;  /* 0x0000005b12f37836 */ /* 0x000fc40000000000 */
[----:B------:R-:W-:-:S03]  /*9560*/  IMAD.HI.U32 R4, R14, R2, RZ ;  /* 0x000000020e047227 */ /* 0x000fc600078e00ff */
[----:B------:R-:W-:Y:S01]  /*9570*/  IABS R32, R243 ;  /* 0x000000f300207213 */ /* 0x000fe20000000000 */
[----:B------:R-:W-:Y:S01]  /*9580*/  @!P1 IMAD.MOV R207, RZ, RZ, -R207 ;  /* 0x000000ffffcf9224 */ /* 0x000fe200078e0acf */
[----:B------:R-:W-:Y:S01]  /*9590*/  ISETP.GT.U32.AND P1, PT, R0, R231, PT ;  /* 0x000000e70000720c */ /* 0x000fe20003f24070 */
[----:B------:R-:W-:Y:S02]  /*95a0*/  IMAD.MOV R7, RZ, RZ, -R4 ;  /* 0x000000ffff077224 */ /* 0x000fe400078e0a04 */
[----:B------:R-:W-:-:S04]  /*95b0*/  IMAD.HI.U32 R4, R14, R32, RZ ;  /* 0x000000200e047227 */ /* 0x000fc800078e00ff */
[----:B------:R-:W-:Y:S02]  /*95c0*/  IMAD R2, R0, R7, R2 ;  /* 0x0000000700027224 */ /* 0x000fe400078e0202 */
[----:B------:R-:W-:Y:S02]  /*95d0*/  @!P4 IMAD.IADD R238, R238, 0x1, -R0 ;  /* 0x00000001eeeec824 */ /* 0x000fe400078e0a00 */
[----:B------:R-:W-:Y:S01]  /*95e0*/  IMAD.MOV R4, RZ, RZ, -R4 ;  /* 0x000000ffff047224 */ /* 0x000fe200078e0a04 */
[----:B------:R-:W-:Y:S01]  /*95f0*/  ISETP.GT.U32.AND P4, PT, R0, R2, PT ;  /* 0x000000020000720c */ /* 0x000fe20003f84070 */
[----:B------:R-:W-:Y:S01]  /*9600*/  @!P1 IMAD.IADD R231, R231, 0x1, -R0 ;  /* 0x00000001e7e79824 */ /* 0x000fe200078e0a00 */
[----:B------:R-:W-:Y:S01]  /*9610*/  ISETP.GE.AND P1, PT, R240, RZ, PT ;  /* 0x000000fff000720c */ /* 0x000fe20003f26270 */
[----:B------:R-:W-:Y:S02]  /*9620*/  IMAD R32, R0, R4, R32 ;  /* 0x0000000400207224 */ /* 0x000fe400078e0220 */
[----:B------:R-:W-:Y:S01]  /*9630*/  @!P6 IMAD.MOV R200, RZ, RZ, -R200 ;  /* 0x000000ffffc8e224 */ /* 0x000fe200078e0ac8 */
[----:B------:R-:W-:Y:S01]  /*9640*/  ISETP.GE.AND P6, PT, R235, RZ, PT ;  /* 0x000000ffeb00720c */ /* 0x000fe20003fc6270 */
[----:B------:R-:W-:Y:S01]  /*9650*/  @!P0 IMAD.IADD R223, R223, 0x1, -R0 ;  /* 0x00000001dfdf8824 */ /* 0x000fe200078e0a00 */
[----:B------:R-:W-:Y:S01]  /*9660*/  ISETP.GE.AND P0, PT, R239, RZ, PT ;  /* 0x000000ffef00720c */ /* 0x000fe20003f06270 */
[----:B------:R-:W-:-:S02]  /*9670*/  VIADD R239, R18, 0x5a ;  /* 0x0000005a12ef7836 */ /* 0x000fc40000000000 */
[----:B------:R-:W-:Y:S01]  /*9680*/  @!P3 IMAD.MOV R231, RZ, RZ, -R231 ;  /* 0x000000ffffe7b224 */ /* 0x000fe200078e0ae7 */
[----:B------:R-:W-:Y:S01]  /*9690*/  ISETP.GT.U32.AND P3, PT, R0, R32, PT ;  /* 0x000000200000720c */ /* 0x000fe20003f64070 */
[----:B------:R-:W-:Y:S01]  /*96a0*/  @!P4 IMAD.IADD R2, R2, 0x1, -R0 ;  /* 0x000000010202c824 */ /* 0x000fe200078e0a00 */
[----:B------:R-:W-:Y:S01]  /*96b0*/  IABS R7, R239 ;  /* 0x000000ef00077213 */ /* 0x000fe20000000000 */
[----:B------:R-:W-:Y:S02]  /*96c0*/  VIADD R240, R18, 0x59 ;  /* 0x0000005912f07836 */ /* 0x000fe40000000000 */
[----:B------:R-:W-:Y:S01]  /*96d0*/  @!P2 IMAD.MOV R215, RZ, RZ, -R215 ;  /* 0x000000ffffd7a224 */ /* 0x000fe200078e0ad7 */
[----:B------:R-:W-:Y:S01]  /*96e0*/  ISETP.GT.U32.AND P4, PT, R0, R2, PT ;  /* 0x000000020000720c */ /* 0x000fe20003f84070 */
[----:B------:R-:W-:Y:S01]  /*96f0*/  IMAD.HI.U32 R4, R14, R7, RZ ;  /* 0x000000070e047227 */ /* 0x000fe200078e00ff */
[----:B------:R-:W-:Y:S02]  /*9700*/  IABS R93, R240 ;  /* 0x000000f0005d7213 */ /* 0x000fe40000000000 */
[----:B------:R-:W-:Y:S01]  /*9710*/  ISETP.GT.U32.AND P2, PT, R0, R246, PT ;  /* 0x000000f60000720c */ /* 0x000fe20003f44070 */
[----:B------:R-:W-:Y:S01]  /*9720*/  @!P6 IMAD.MOV R223, RZ, RZ, -R223 ;  /* 0x000000ffffdfe224 */ /* 0x000fe200078e0adf */
[----:B------:R-:W-:Y:S01]  /*9730*/  ISETP.GE.AND P6, PT, R243, RZ, PT ;  /* 0x000000fff300720c */ /* 0x000fe20003fc6270 */
[----:B------:R-:W-:-:S02]  /*9740*/  VIADD R243, R18, 0x58 ;  /* 0x0000005812f37836 */ /* 0x000fc40000000000 */
[----:B------:R-:W-:Y:S02]  /*9750*/  IMAD.MOV R4, RZ, RZ, -R4 ;  /* 0x000000ffff047224 */ /* 0x000fe400078e0a04 */
[----:B------:R-:W-:Y:S01]  /*9760*/  @!P3 IMAD.IADD R32, R32, 0x1, -R0 ;  /* 0x000000012020b824 */ /* 0x000fe200078e0a00 */
[----:B------:R-:W-:Y:S01]  /*9770*/  IABS R124, R243 ;  /* 0x000000f3007c7213 */ /* 0x000fe20000000000 */
[----:B------:R-:W-:Y:S02]  /*9780*/  IMAD R62, R0, R4, R7 ;  /* 0x00000004003e7224 */ /* 0x000fe400078e0207 */
[----:B------:R-:W-:Y:S01]  /*9790*/  IMAD.HI.U32 R7, R14, R93, RZ ;  /* 0x0000005d0e077227 */ /* 0x000fe200078e00ff */
[----:B------:R-:W-:-:S03]  /*97a0*/  ISETP.GT.U32.AND P3, PT, R0, R32, PT ;  /* 0x000000200000720c */ /* 0x000fc60003f64070 */
[----:B------:R-:W-:Y:S01]  /*97b0*/  @!P4 IMAD.IADD R2, R2, 0x1, -R0 ;  /* 0x000000010202c824 */ /* 0x000fe200078e0a00 */
[----:B------:R-:W-:Y:S01]  /*97c0*/  ISETP.GT.U32.AND P4, PT, R0, R62, PT ;  /* 0x0000003e0000720c */ /* 0x000fe20003f84070 */
[----:B------:R-:W-:-:S04]  /*97d0*/  IMAD.HI.U32 R4, R14, R124, RZ ;  /* 0x0000007c0e047227 */ /* 0x000fc800078e00ff */
[----:B------:R-:W-:Y:S02]  /*97e0*/  IMAD.MOV R7, RZ, RZ, -R7 ;  /* 0x000000ffff077224 */ /* 0x000fe400078e0a07 */
[----:B------:R-:W-:Y:S02]  /*97f0*/  IMAD.MOV R4, RZ, RZ, -R4 ;  /* 0x000000ffff047224 */ /* 0x000fe400078e0a04 */
[C---:B------:R-:W-:Y:S02]  /*9800*/  IMAD R93, R0.reuse, R7, R93 ;  /* 0x00000007005d7224 */ /* 0x040fe400078e025d */
[----:B------:R-:W-:Y:S02]  /*9810*/  IMAD R124, R0, R4, R124 ;  /* 0x00000004007c7224 */ /* 0x000fe400078e027c */
[--C-:B------:R-:W-:Y:S01]  /*9820*/  @!P3 IMAD.IADD R32, R32, 0x1, -R0.reuse ;  /* 0x000000012020b824 */ /* 0x100fe200078e0a00 */
[----:B------:R-:W-:Y:S01]  /*9830*/  ISETP.GT.U32.AND P3, PT, R0, R93, PT ;  /* 0x0000005d0000720c */ /* 0x000fe20003f64070 */
[--C-:B------:R-:W-:Y:S01]  /*9840*/  @!P4 IMAD.IADD R62, R62, 0x1, -R0.reuse ;  /* 0x000000013e3ec824 */ /* 0x100fe200078e0a00 */
[----:B------:R-:W-:Y:S01]  /*9850*/  ISETP.GT.U32.AND P4, PT, R0, R124, PT ;  /* 0x0000007c0000720c */ /* 0x000fe20003f84070 */
[----:B------:R-:W-:-:S02]  /*9860*/  @!P2 IMAD.IADD R246, R246, 0x1, -R0 ;  /* 0x00000001f6f6a824 */ /* 0x000fc400078e0a00 */
[----:B------:R-:W-:Y:S02]  /*9870*/  VIADD R235, R18, 0x55 ;  /* 0x0000005512eb7836 */ /* 0x000fe40000000000 */
[----:B------:R-:W-:Y:S01]  /*9880*/  IMAD.HI.U32 R9, R14, R157, RZ ;  /* 0x0000009d0e097227 */ /* 0x000fe200078e00ff */
[C---:B------:R-:W-:Y:S02]  /*9890*/  ISETP.GT.U32.AND P2, PT, R0.reuse, R246, PT ;  /* 0x000000f60000720c */ /* 0x040fe40003f44070 */
[----:B------:R-:W-:Y:S01]  /*98a0*/  IABS R220, R235 ;  /* 0x000000eb00dc7213 */ /* 0x000fe20000000000 */
[----:B------:R-:W-:Y:S02]  /*98b0*/  IMAD.MOV R9, RZ, RZ, -R9 ;  /* 0x000000ffff097224 */ /* 0x000fe400078e0a09 */
[--C-:B------:R-:W-:Y:S01]  /*98c0*/  @!P3 IMAD.IADD R93, R93, 0x1, -R0.reuse ;  /* 0x000000015d5db824 */ /* 0x100fe200078e0a00 */
[----:B------:R-:W-:Y:S01]  /*98d0*/  ISETP.GT.U32.AND P3, PT, R0, R62, PT ;  /* 0x0000003e0000720c */ /* 0x000fe20003f64070 */
[----:B------:R-:W-:-:S02]  /*98e0*/  @!P4 IMAD.IADD R124, R124, 0x1, -R0 ;  /* 0x000000017c7cc824 */ /* 0x000fc400078e0a00 */
[----:B------:R-:W-:Y:S01]  /*98f0*/  IMAD.HI.U32 R4, R14, R220, RZ ;  /* 0x000000dc0e047227 */ /* 0x000fe200078e00ff */
[----:B------:R-:W-:-:S03]  /*9900*/  ISETP.GT.U32.AND P4, PT, R0, R93, PT ;  /* 0x0000005d0000720c */ /* 0x000fc60003f84070 */
[----:B------:R-:W-:Y:S02]  /*9910*/  IMAD.MOV R4, RZ, RZ, -R4 ;  /* 0x000000ffff047224 */ /* 0x000fe400078e0a04 */
[----:B------:R-:W-:Y:S02]  /*9920*/  IMAD R157, R0, R9, R157 ;  /* 0x00000009009d7224 */ /* 0x000fe400078e029d */
[----:B------:R-:W-:Y:S01]  /*9930*/  @!P2 IMAD.IADD R246, R246, 0x1, -R0 ;  /* 0x00000001f6f6a824 */ /* 0x000fe200078e0a00 */
[----:B------:R-:W-:Y:S01]  /*9940*/  ISETP.GE.AND P2, PT, R240, RZ, PT ;  /* 0x000000fff000720c */ /* 0x000fe20003f46270 */
[----:B------:R-:W-:Y:S02]  /*9950*/  VIADD R240, R18, 0x53 ;  /* 0x0000005312f07836 */ /* 0x000fe40000000000 */
[C---:B------:R-:W-:Y:S02]  /*9960*/  IMAD R220, R0.reuse, R4, R220 ;  /* 0x0000000400dc7224 */ /* 0x040fe400078e02dc */
[----:B------:R-:W-:Y:S01]  /*9970*/  @!P1 IMAD.MOV R2, RZ, RZ, -R2 ;  /* 0x000000ffff029224 */ /* 0x000fe200078e0a02 */
[----:B------:R-:W-:Y:S01]  /*9980*/  ISETP.GT.U32.AND P1, PT, R0, R157, PT ;  /* 0x0000009d0000720c */ /* 0x000fe20003f24070 */
[----:B------:R-:W-:Y:S01]  /*9990*/  IMAD.HI.U32 R7, R14, R189, RZ ;  /* 0x000000bd0e077227 */ /* 0x000fe200078e00ff */
[----:B------:R-:W-:-:S03]  /*99a0*/  IABS R113, R240 ;  /* 0x000000f000717213 */ /* 0x000fc60000000000 */
[----:B------:R-:W-:Y:S01]  /*99b0*/  @!P0 IMAD.MOV R246, RZ, RZ, -R246 ;  /* 0x000000fffff68224 */ /* 0x000fe200078e0af6 */
[C---:B------:R-:W-:Y:S01]  /*99c0*/  ISETP.GT.U32.AND P0, PT, R0.reuse, R124, PT ;  /* 0x0000007c0000720c */ /* 0x040fe20003f04070 */
[--C-:B------:R-:W-:Y:S01]  /*99d0*/  @!P4 IMAD.IADD R93, R93, 0x1, -R0.reuse ;  /* 0x000000015d5dc824 */ /* 0x100fe200078e0a00 */
[----:B------:R-:W-:Y:S01]  /*99e0*/  ISETP.GT.U32.AND P4, PT, R0, R220, PT ;  /* 0x000000dc0000720c */ /* 0x000fe20003f84070 */
[----:B------:R-:W-:Y:S02]  /*99f0*/  IMAD.MOV R7, RZ, RZ, -R7 ;  /* 0x000000ffff077224 */ /* 0x000fe400078e0a07 */
[----:B------:R-:W-:Y:S01]  /*9a00*/  @!P3 IMAD.IADD R62, R62, 0x1, -R0 ;  /* 0x000000013e3eb824 */ /* 0x000fe200078e0a00 */
[----:B------:R-:W-:Y:S01]  /*9a10*/  ISETP.GE.AND P3, PT, R243, RZ, PT ;  /* 0x000000fff300720c */ /* 0x000fe20003f66270 */
[----:B------:R-:W-:Y:S02]  /*9a20*/  IMAD R189, R0, R7, R189 ;  /* 0x0000000700bd7224 */ /* 0x000fe400078e02bd */
[----:B------:R-:W-:-:S04]  /*9a30*/  IMAD.HI.U32 R7, R14, R113, RZ ;  /* 0x000000710e077227 */ /* 0x000fc800078e00ff */
[----:B------:R-:W-:Y:S02]  /*9a40*/  IMAD.MOV R7, RZ, RZ, -R7 ;  /* 0x000000ffff077224 */ /* 0x000fe400078e0a07 */
[--C-:B------:R-:W-:Y:S01]  /*9a50*/  @!P1 IMAD.IADD R157, R157, 0x1, -R0.reuse ;  /* 0x000000019d9d9824 */ /* 0x100fe200078e0a00 */
[----:B------:R-:W-:Y:S01]  /*9a60*/  ISETP.GE.AND P1, PT, R225, RZ, PT ;  /* 0x000000ffe100720c */ /* 0x000fe20003f26270 */
[--C-:B------:R-:W-:Y:S02]  /*9a70*/  @!P0 IMAD.IADD R124, R124, 0x1, -R0.reuse ;  /* 0x000000017c7c8824 */ /* 0x100fe400078e0a00 */
[----:B------:R-:W-:Y:S02]  /*9a80*/  IMAD R113, R0, R7, R113 ;  /* 0x0000000700717224 */ /* 0x000fe400078e0271 */
[----:B------:R-:W-:Y:S01]  /*9a90*/  @!P4 IMAD.IADD R220, R220, 0x1, -R0 ;  /* 0x00000001dcdcc824 */ /* 0x000fe200078e0a00 */
[----:B------:R-:W-:Y:S01]  /*9aa0*/  ISETP.GT.U32.AND P4, PT, R0, R157, PT ;  /* 0x0000009d0000720c */ /* 0x000fe20003f84070 */
[----:B------:R-:W-:-:S04]  /*9ab0*/  IMAD.HI.U32 R4, R14, R251, RZ ;  /* 0x000000fb0e047227 */ /* 0x000fc800078e00ff */
[----:B------:R-:W-:Y:S01]  /*9ac0*/  @!P3 IMAD.MOV R124, RZ, RZ, -R124 ;  /* 0x000000ffff7cb224 */ /* 0x000fe200078e0a7c */
[----:B------:R-:W-:Y:S01]  /*9ad0*/  ISETP.GT.U32.AND P3, PT, R0, R113, PT ;  /* 0x000000710000720c */ /* 0x000fe20003f64070 */
[----:B------:R-:W-:Y:S02]  /*9ae0*/  IMAD.MOV R4, RZ, RZ, -R4 ;  /* 0x000000ffff047224 */ /* 0x000fe400078e0a04 */
[----:B------:R-:W-:Y:S02]  /*9af0*/  VIADD R243, R18, 0x52 ;  /* 0x0000005212f37836 */ /* 0x000fe40000000000 */
[----:B------:R-:W-:Y:S01]  /*9b00*/  @!P5 IMAD.MOV R238, RZ, RZ, -R238 ;  /* 0x000000ffffeed224 */ /* 0x000fe200078e0aee */
[----:B------:R-:W-:Y:S01]  /*9b10*/  ISETP.GE.AND P5, PT, R239, RZ, PT ;  /* 0x000000ffef00720c */ /* 0x000fe20003fa6270 */
[----:B------:R-:W-:Y:S01]  /*9b20*/  @!P6 IMAD.MOV R32, RZ, RZ, -R32 ;  /* 0x000000ffff20e224 */ /* 0x000fe200078e0a20 */
[C---:B------:R-:W-:Y:S01]  /*9b30*/  ISETP.GT.U32.AND P6, PT, R0.reuse, R189, PT ;  /* 0x000000bd0000720c */ /* 0x040fe20003fc4070 */
        /* <DEDUP_REMOVED lines=8> */
[C---:B------:R-:W-:Y:S02]  /*9bc0*/  VIADD R235, R18.reuse, 0x50 ;  /* 0x0000005012eb7836 */ /* 0x040fe40000000000 */
[--C-:B------:R-:W-:Y:S01]  /*9bd0*/  @!P3 IMAD.IADD R113, R113, 0x1, -R0.reuse ;  /* 0x000000017171b824 */ /* 0x100fe200078e0a00 */
[----:B------:R-:W-:Y:S01]  /*9be0*/  ISETP.GE.AND P3, PT, R243, RZ, PT ;  /* 0x000000fff300720c */ /* 0x000fe20003f66270 */
[C---:B------:R-:W-:Y:S01]  /*9bf0*/  VIADD R225, R18.reuse, 0x51 ;  /* 0x0000005112e17836 */ /* 0x040fe20000000000 */
[----:B------:R-:W-:Y:S01]  /*9c00*/  IABS R47, R235 ;  /* 0x000000eb002f7213 */ /* 0x000fe20000000000 */
[----:B------:R-:W-:Y:S02]  /*9c10*/  IMAD.MOV R7, RZ, RZ, -R7 ;  /* 0x000000ffff077224 */ /* 0x000fe400078e0a07 */
[----:B------:R-:W-:Y:S01]  /*9c20*/  VIADD R243, R18, 0x4f ;  /* 0x0000004f12f37836 */ /* 0x000fe20000000000 */
[----:B------:R-:W-:Y:S01]  /*9c30*/  IABS R4, R225 ;  /* 0x000000e100047213 */ /* 0x000fe20000000000 */
[----:B------:R-:W-:Y:S01]  /*9c40*/  @!P6 IMAD.IADD R189, R189, 0x1, -R0 ;  /* 0x00000001bdbde824 */ /* 0x000fe200078e0a00 */
[----:B------:R-:W-:Y:S01]  /*9c50*/  ISETP.GE.AND P6, PT, R227, RZ, PT ;  /* 0x000000ffe300720c */ /* 0x000fe20003fc6270 */
[----:B------:R-:W-:Y:S01]  /*9c60*/  IMAD R239, R0, R7, R239 ;  /* 0x0000000700ef7224 */ /* 0x000fe200078e02ef */
[----:B------:R-:W-:Y:S01]  /*9c70*/  IABS R16, R243 ;  /* 0x000000f300107213 */ /* 0x000fe20000000000 */
[----:B------:R-:W-:-:S04]  /*9c80*/  IMAD.HI.U32 R9, R14, R47, RZ ;  /* 0x0000002f0e097227 */ /* 0x000fc800078e00ff */
[--C-:B------:R-:W-:Y:S01]  /*9c90*/  @!P0 IMAD.IADD R251, R251, 0x1, -R0.reuse ;  /* 0x00000001fbfb8824 */ /* 0x100fe200078e0a00 */
[----:B------:R-:W-:Y:S01]  /*9ca0*/  ISETP.GT.U32.AND P0, PT, R0, R189, PT ;  /* 0x000000bd0000720c */ /* 0x000fe20003f04070 */
[----:B------:R-:W-:Y:S01]  /*9cb0*/  @!P2 IMAD.IADD R220, R220, 0x1, -R0 ;  /* 0x00000001dcdca824 */ /* 0x000fe200078e0a00 */
[C---:B------:R-:W-:Y:S01]  /*9cc0*/  ISETP.GT.U32.AND P2, PT, R0.reuse, R239, PT ;  /* 0x000000ef0000720c */ /* 0x040fe20003f44070 */
[----:B------:R-:W-:Y:S01]  /*9cd0*/  @!P1 IMAD.MOV R157, RZ, RZ, -R157 ;  /* 0x000000ffff9d9224 */ /* 0x000fe200078e0a9d */
[----:B------:R-:W-:Y:S01]  /*9ce0*/  ISETP.GT.U32.AND P1, PT, R0, R113, PT ;  /* 0x000000710000720c */ /* 0x000fe20003f24070 */
[----:B------:R-:W-:-:S04]  /*9cf0*/  IMAD.HI.U32 R7, R14, R4, RZ ;  /* 0x000000040e077227 */ /* 0x000fc800078e00ff */
[----:B------:R-:W-:Y:S02]  /*9d00*/  IMAD.MOV R9, RZ, RZ, -R9 ;  /* 0x000000ffff097224 */ /* 0x000fe400078e0a09 */
[----:B------:R-:W-:-:S04]  /*9d10*/  IMAD.HI.U32 R15, R14, R16, RZ ;  /* 0x000000100e0f7227 */ /* 0x000fc800078e00ff */
[----:B------:R-:W-:Y:S01]  /*9d20*/  @!P5 IMAD.MOV R62, RZ, RZ, -R62 ;  /* 0x000000ffff3ed224 */ /* 0x000fe200078e0a3e */
[C---:B------:R-:W-:Y:S01]  /*9d30*/  ISETP.GT.U32.AND P5, PT, R0.reuse, R251, PT ;  /* 0x000000fb0000720c */ /* 0x040fe20003fa4070 */
[----:B------:R-:W-:Y:S02]  /*9d40*/  IMAD.MOV R7, RZ, RZ, -R7 ;  /* 0x000000ffff077224 */ /* 0x000fe400078e0a07 */
[C---:B------:R-:W-:Y:S02]  /*9d50*/  IMAD R47, R0.reuse, R9, R47 ;  /* 0x00000009002f7224 */ /* 0x040fe400078e022f */
[----:B------:R-:W-:Y:S02]  /*9d60*/  IMAD.MOV R15, RZ, RZ, -R15 ;  /* 0x000000ffff0f7224 */ /* 0x000fe400078e0a0f */
[C---:B------:R-:W-:Y:S02]  /*9d70*/  IMAD R13, R0.reuse, R7, R4 ;  /* 0x00000007000d7224 */ /* 0x040fe400078e0204 */
[----:B------:R-:W-:Y:S01]  /*9d80*/  @!P4 IMAD.MOV R220, RZ, RZ, -R220 ;  /* 0x000000ffffdcc224 */ /* 0x000fe200078e0adc */
[C---:B------:R-:W-:Y:S01]  /*9d90*/  ISETP.GT.U32.AND P4, PT, R0.reuse, R47, PT ;  /* 0x0000002f0000720c */ /* 0x040fe20003f84070 */
[----:B------:R-:W-:-:S02]  /*9da0*/  IMAD R15, R0, R15, R16 ;  /* 0x0000000f000f7224 */ /* 0x000fc400078e0210 */
[--C-:B------:R-:W-:Y:S01]  /*9db0*/  @!P0 IMAD.IADD R189, R189, 0x1, -R0.reuse ;  /* 0x00000001bdbd8824 */ /* 0x100fe200078e0a00 */
[----:B------:R-:W-:Y:S01]  /*9dc0*/  ISETP.GE.AND P0, PT, R229, RZ, PT ;  /* 0x000000ffe500720c */ /* 0x000fe20003f06270 */
[----:B------:R-:W-:Y:S02]  /*9dd0*/  VIADD R227, R18, 0x4e ;  /* 0x0000004e12e37836 */ /* 0x000fe40000000000 */
[--C-:B------:R-:W-:Y:S01]  /*9de0*/  @!P2 IMAD.IADD R239, R239, 0x1, -R0.reuse ;  /* 0x00000001efefa824 */ /* 0x100fe200078e0a00 */
[C---:B------:R-:W-:Y:S01]  /*9df0*/  ISETP.GT.U32.AND P2, PT, R0.reuse, R13, PT ;  /* 0x0000000d0000720c */ /* 0x040fe20003f44070 */
[--C-:B------:R-:W-:Y:S01]  /*9e00*/  @!P1 IMAD.IADD R113, R113, 0x1, -R0.reuse ;  /* 0x0000000171719824 */ /* 0x100fe200078e0a00 */
[----:B------:R-:W-:Y:S01]  /*9e10*/  ISETP.GT.U32.AND P1, PT, R0, R15, PT ;  /* 0x0000000f0000720c */ /* 0x000fe20003f24070 */
[----:B------:R-:W-:Y:S01]  /*9e20*/  VIADD R229, R18, 0x4d ;  /* 0x0000004d12e57836 */ /* 0x000fe20000000000 */
[----:B------:R-:W-:Y:S01]  /*9e30*/  IABS R4, R227 ;  /* 0x000000e300047213 */ /* 0x000fe20000000000 */
[----:B------:R-:W-:Y:S01]  /*9e40*/  @!P5 IMAD.IADD R251, R251, 0x1, -R0 ;  /* 0x00000001fbfbd824 */ /* 0x000fe200078e0a00 */
[----:B------:R-:W-:Y:S01]  /*9e50*/  ISETP.GE.AND P5, PT, R240, RZ, PT ;  /* 0x000000fff000720c */ /* 0x000fe20003fa6270 */
[----:B------:R-:W-:Y:S01]  /*9e60*/  VIADD R240, R18, 0x4c ;  /* 0x0000004c12f07836 */ /* 0x000fe20000000000 */
[----:B------:R-:W-:Y:S01]  /*9e70*/  IABS R10, R229 ;  /* 0x000000e5000a7213 */ /* 0x000fe20000000000 */
[----:B------:R-:W-:Y:S01]  /*9e80*/  @!P6 IMAD.MOV R189, RZ, RZ, -R189 ;  /* 0x000000ffffbde224 */ /* 0x000fe200078e0abd */
[----:B------:R-:W-:Y:S01]  /*9e90*/  ISETP.GT.U32.AND P6, PT, R0, R239, PT ;  /* 0x000000ef0000720c */ /* 0x000fe20003fc4070 */
[----:B------:R-:W-:Y:S01]  /*9ea0*/  IMAD.HI.U32 R20, R14, R4, RZ ;  /* 0x000000040e147227 */ /* 0x000fe200078e00ff */
[----:B------:R-:W-:-:S03]  /*9eb0*/  IABS R7, R240 ;  /* 0x000000f000077213 */ /* 0x000fc60000000000 */
[----:B------:R-:W-:Y:S01]  /*9ec0*/  @!P4 IMAD.IADD R47, R47, 0x1, -R0 ;  /* 0x000000012f2fc824 */ /* 0x000fe200078e0a00 */
[----:B------:R-:W-:Y:S01]  /*9ed0*/  ISETP.GE.AND P4, PT, R243, RZ, PT ;  /* 0x000000fff300720c */ /* 0x000fe20003f86270 */
[----:B------:R-:W-:-:S04]  /*9ee0*/  IMAD.HI.U32 R9, R14, R10, RZ ;  /* 0x0000000a0e097227 */ /* 0x000fc800078e00ff */
[----:B------:R-:W-:Y:S02]  /*9ef0*/  IMAD.MOV R20, RZ, RZ, -R20 ;  /* 0x000000ffff147224 */ /* 0x000fe400078e0a14 */
[--C-:B------:R-:W-:Y:S02]  /*9f00*/  @!P2 IMAD.IADD R13, R13, 0x1, -R0.reuse ;  /* 0x000000010d0da824 */ /* 0x100fe400078e0a00 */
[----:B------:R-:W-:Y:S01]  /*9f10*/  @!P1 IMAD.IADD R15, R15, 0x1, -R0 ;  /* 0x000000010f0f9824 */ /* 0x000fe200078e0a00 */
[----:B------:R-:W-:Y:S01]  /*9f20*/  ISETP.GT.U32.AND P1, PT, R0, R47, PT ;  /* 0x0000002f0000720c */ /* 0x000fe20003f24070 */
[----:B------:R-:W-:Y:S01]  /*9f30*/  IMAD.HI.U32 R16, R14, R7, RZ ;  /* 0x000000070e107227 */ /* 0x000fe200078e00ff */
[----:B------:R-:W-:-:S03]  /*9f40*/  ISETP.GT.U32.AND P2, PT, R0, R13, PT ;  /* 0x0000000d0000720c */ /* 0x000fc60003f44070 */
[----:B------:R-:W-:Y:S02]  /*9f50*/  IMAD.MOV R9, RZ, RZ, -R9 ;  /* 0x000000ffff097224 */ /* 0x000fe400078e0a09 */
[C---:B------:R-:W-:Y:S02]  /*9f60*/  IMAD R4, R0.reuse, R20, R4 ;  /* 0x0000001400047224 */ /* 0x040fe400078e0204 */
[----:B------:R-:W-:Y:S02]  /*9f70*/  @!P6 IMAD.IADD R239, R239, 0x1, -R0 ;  /* 0x00000001efefe824 */ /* 0x000fe400078e0a00 */
[----:B------:R-:W-:Y:S01]  /*9f80*/  IMAD.MOV R16, RZ, RZ, -R16 ;  /* 0x000000ffff107224 */ /* 0x000fe200078e0a10 */
[C---:B------:R-:W-:Y:S01]  /*9f90*/  ISETP.GT.U32.AND P6, PT, R0.reuse, R4, PT ;  /* 0x000000040000720c */ /* 0x040fe20003fc4070 */
[----:B------:R-:W-:Y:S02]  /*9fa0*/  IMAD R10, R0, R9, R10 ;  /* 0x00000009000a7224 */ /* 0x000fe400078e020a */
[----:B------:R-:W-:-:S02]  /*9fb0*/  VIADD R243, R18, 0x4b ;  /* 0x0000004b12f37836 */ /* 0x000fc40000000000 */
[C---:B------:R-:W-:Y:S02]  /*9fc0*/  IMAD R7, R0.reuse, R16, R7 ;  /* 0x0000001000077224 */ /* 0x040fe400078e0207 */
[----:B------:R-:W-:Y:S01]  /*9fd0*/  @!P5 IMAD.MOV R113, RZ, RZ, -R113 ;  /* 0x000000ffff71d224 */ /* 0x000fe200078e0a71 */
[C---:B------:R-:W-:Y:S01]  /*9fe0*/  ISETP.GT.U32.AND P5, PT, R0.reuse, R15, PT ;  /* 0x0000000f0000720c */ /* 0x040fe20003fa4070 */
[----:B------:R-:W-:Y:S01]  /*9ff0*/  @!P3 IMAD.MOV R239, RZ, RZ, -R239 ;  /* 0x000000ffffefb224 */ /* 0x000fe200078e0aef */
[C---:B------:R-:W-:Y:S01]  /*a000*/  ISETP.GT.U32.AND P3, PT, R0.reuse, R10, PT ;  /* 0x0000000a0000720c */ /* 0x040fe20003f64070 */
[----:B------:R-:W-:Y:S01]  /*a010*/  @!P0 IMAD.MOV R251, RZ, RZ, -R251 ;  /* 0x000000fffffb8224 */ /* 0x000fe200078e0afb */
[----:B------:R-:W-:Y:S01]  /*a020*/  ISETP.GE.AND P0, PT, R225, RZ, PT ;  /* 0x000000ffe100720c */ /* 0x000fe20003f06270 */
[--C-:B------:R-:W-:Y:S01]  /*a030*/  @!P1 IMAD.IADD R47, R47, 0x1, -R0.reuse ;  /* 0x000000012f2f9824 */ /* 0x100fe200078e0a00 */
[----:B------:R-:W-:Y:S01]  /*a040*/  IABS R9, R243 ;  /* 0x000000f300097213 */ /* 0x000fe20000000000 */
[--C-:B------:R-:W-:Y:S01]  /*a050*/  @!P2 IMAD.IADD R13, R13, 0x1, -R0.reuse ;  /* 0x000000010d0da824 */ /* 0x100fe200078e0a00 */
[----:B------:R-:W-:Y:S01]  /*a060*/  ISETP.GT.U32.AND P1, PT, R0, R7, PT ;  /* 0x000000070000720c */ /* 0x000fe20003f24070 */
[----:B------:R-:W-:Y:S01]  /*a070*/  @!P6 IMAD.IADD R4, R4, 0x1, -R0 ;  /* 0x000000010404e824 */ /* 0x000fe200078e0a00 */
[----:B------:R-:W-:Y:S01]  /*a080*/  ISETP.GE.AND P2, PT, R235, RZ, PT ;  /* 0x000000ffeb00720c */ /* 0x000fe20003f46270 */
[----:B------:R-:W-:-:S02]  /*a090*/  VIADD R235, R18, 0x4a ;  /* 0x0000004a12eb7836 */ /* 0x000fc40000000000 */
[----:B------:R-:W-:Y:S01]  /*a0a0*/  IMAD.HI.U32 R20, R14, R9, RZ ;  /* 0x000000090e147227 */ /* 0x000fe200078e00ff */
[----:B------:R-:W-:Y:S02]  /*a0b0*/  ISETP.GT.U32.AND P6, PT, R0, R4, PT ;  /* 0x000000040000720c */ /* 0x000fe40003fc4070 */
[----:B------:R-:W-:Y:S01]  /*a0c0*/  IABS R16, R235 ;  /* 0x000000eb00107213 */ /* 0x000fe20000000000 */
[----:B------:R-:W-:Y:S01]  /*a0d0*/  @!P5 IMAD.IADD R15, R15, 0x1, -R0 ;  /* 0x000000010f0fd824 */ /* 0x000fe200078e0a00 */
[----:B------:R-:W-:Y:S01]  /*a0e0*/  ISETP.GE.AND P5, PT, R229, RZ, PT ;  /* 0x000000ffe500720c */ /* 0x000fe20003fa6270 */
[----:B------:R-:W-:Y:S02]  /*a0f0*/  IMAD.MOV R20, RZ, RZ, -R20 ;  /* 0x000000ffff147224 */ /* 0x000fe400078e0a14 */
[----:B------:R-:W-:Y:S01]  /*a100*/  @!P3 IMAD.IADD R10, R10, 0x1, -R0 ;  /* 0x000000010a0ab824 */ /* 0x000fe200078e0a00 */
[----:B------:R-:W-:Y:S01]  /*a110*/  ISETP.GE.AND P3, PT, R243, RZ, PT ;  /* 0x000000fff300720c */ /* 0x000fe20003f66270 */
[----:B------:R-:W-:Y:S01]  /*a120*/  @!P0 IMAD.MOV R13, RZ, RZ, -R13 ;  /* 0x000000ffff0d8224 */ /* 0x000fe200078e0a0d */
[----:B------:R-:W-:Y:S01]  /*a130*/  ISETP.GE.AND P0, PT, R227, RZ, PT ;  /* 0x000000ffe300720c */ /* 0x000fe20003f06270 */
[----:B------:R-:W-:-:S02]  /*a140*/  IMAD R61, R0, R20, R9 ;  /* 0x00000014003d7224 */ /* 0x000fc400078e0209 */
[----:B------:R-:W-:Y:S01]  /*a150*/  @!P1 IMAD.IADD R7, R7, 0x1, -R0 ;  /* 0x0000000107079824 */ /* 0x000fe200078e0a00 */
[----:B------:R-:W-:Y:S01]  /*a160*/  ISETP.GT.U32.AND P1, PT, R0, R10, PT ;  /* 0x0000000a0000720c */ /* 0x000fe20003f24070 */
[----:B------:R-:W-:Y:S02]  /*a170*/  IMAD.MOV.U32 R227, RZ, RZ, R15 ;  /* 0x000000ffffe37224 */ /* 0x000fe400078e000f */
[----:B------:R-:W-:-:S04]  /*a180*/  IMAD.HI.U32 R22, R14, R16, RZ ;  /* 0x000000100e167227 */ /* 0x000fc800078e00ff */
[----:B------:R-:W-:Y:S01]  /*a190*/  @!P4 IMAD.MOV R227, RZ, RZ, -R227 ;  /* 0x000000ffffe3c224 */ /* 0x000fe200078e0ae3 */
[----:B------:R-:W-:Y:S01]  /*a1a0*/  ISETP.GT.U32.AND P4, PT, R0, R61, PT ;  /* 0x0000003d0000720c */ /* 0x000fe20003f84070 */
[----:B------:R-:W-:Y:S02]  /*a1b0*/  IMAD.MOV R22, RZ, RZ, -R22 ;  /* 0x000000ffff167224 */ /* 0x000fe400078e0a16 */
[----:B------:R-:W-:Y:S01]  /*a1c0*/  @!P6 IMAD.IADD R4, R4, 0x1, -R0 ;  /* 0x000000010404e824 */ /* 0x000fe200078e0a00 */
[----:B------:R-:W-:Y:S01]  /*a1d0*/  ISETP.GE.AND P6, PT, R240, RZ, PT ;  /* 0x000000fff000720c */ /* 0x000fe20003fc6270 */
[----:B------:R-:W-:Y:S02]  /*a1e0*/  IMAD R123, R0, R22, R16 ;  /* 0x00000016007b7224 */ /* 0x000fe400078e0210 */
[----:B------:R-:W-:Y:S02]  /*a1f0*/  VIADD R240, R18, 0x49 ;  /* 0x0000004912f07836 */ /* 0x000fe40000000000 */
[----:B------:R-:W-:Y:S01]  /*a200*/  @!P1 IMAD.IADD R10, R10, 0x1, -R0 ;  /* 0x000000010a0a9824 */ /* 0x000fe200078e0a00 */
[----:B------:R-:W-:Y:S01]  /*a210*/  ISETP.GT.U32.AND P1, PT, R0, R123, PT ;  /* 0x0000007b0000720c */ /* 0x000fe20003f24070 */
[----:B------:R-:W-:Y:S01]  /*a220*/  VIADD R243, R18, 0x48 ;  /* 0x0000004812f37836 */ /* 0x000fe20000000000 */
[----:B------:R-:W-:Y:S01]  /*a230*/  IABS R188, R240 ;  /* 0x000000f000bc7213 */ /* 0x000fe20000000000 */
[----:B------:R-:W-:-:S02]  /*a240*/  IMAD.MOV.U32 R154, RZ, RZ, R10 ;  /* 0x000000ffff9a7224 */ /* 0x000fc400078e000a */
[----:B------:R-:W-:Y:S01]  /*a250*/  @!P4 IMAD.IADD R61, R61, 0x1, -R0 ;  /* 0x000000013d3dc824 */ /* 0x000fe200078e0a00 */
[----:B------:R-:W-:Y:S01]  /*a260*/  IABS R250, R243 ;  /* 0x000000f300fa7213 */ /* 0x000fe20000000000 */
[----:B------:R-:W-:Y:S01]  /*a270*/  @!P5 IMAD.MOV R154, RZ, RZ, -R154 ;  /* 0x000000ffff9ad224 */ /* 0x000fe200078e0a9a */
[----:B------:R-:W-:Y:S01]  /*a280*/  ISETP.GE.AND P4, PT, R243, RZ, PT ;  /* 0x000000fff300720c */ /* 0x000fe20003f86270 */
[----:B------:R-:W-:Y:S01]  /*a290*/  IMAD.MOV.U32 R117, RZ, RZ, R4 ;  /* 0x000000ffff757224 */ /* 0x000fe200078e0004 */
[----:B------:R-:W-:Y:S01]  /*a2a0*/  ISETP.GT.U32.AND P5, PT, R0, R61, PT ;  /* 0x0000003d0000720c */ /* 0x000fe20003fa4070 */
[----:B------:R-:W-:-:S04]  /*a2b0*/  IMAD.HI.U32 R4, R14, R188, RZ ;  /* 0x000000bc0e047227 */ /* 0x000fc800078e00ff */
[----:B------:R-:W-:Y:S02]  /*a2c0*/  IMAD.MOV R4, RZ, RZ, -R4 ;  /* 0x000000ffff047224 */ /* 0x000fe400078e0a04 */
[----:B------:R-:W-:Y:S02]  /*a2d0*/  @!P1 IMAD.IADD R123, R123, 0x1, -R0 ;  /* 0x000000017b7b9824 */ /* 0x000fe400078e0a00 */
[----:B------:R-:W-:-:S03]  /*a2e0*/  IMAD.HI.U32 R9, R14, R250, RZ ;  /* 0x000000fa0e097227 */ /* 0x000fc600078e00ff */
[C---:B------:R-:W-:Y:S01]  /*a2f0*/  ISETP.GT.U32.AND P1, PT, R0.reuse, R123, PT ;  /* 0x0000007b0000720c */ /* 0x040fe20003f24070 */
[----:B------:R-:W-:Y:S01]  /*a300*/  @!P0 IMAD.MOV R117, RZ, RZ, -R117 ;  /* 0x000000ffff758224 */ /* 0x000fe200078e0a75 */
[----:B------:R-:W-:Y:S01]  /*a310*/  ISETP.GE.AND P0, PT, R235, RZ, PT ;  /* 0x000000ffeb00720c */ /* 0x000fe20003f06270 */
[C---:B------:R-:W-:Y:S01]  /*a320*/  IMAD R188, R0.reuse, R4, R188 ;  /* 0x0000000400bc7224 */ /* 0x040fe200078e02bc */
[----:B------:R-:W-:Y:S01]  /*a330*/  IABS R235, R198 ;  /* 0x000000c600eb7213 */ /* 0x000fe20000000000 */
[----:B------:R-:W-:Y:S01]  /*a340*/  IMAD.MOV R9, RZ, RZ, -R9 ;  /* 0x000000ffff097224 */ /* 0x000fe200078e0a09 */
[----:B------:R-:W-:Y:S01]  /*a350*/  IABS R4, R208 ;  /* 0x000000d000047213 */ /* 0x000fe20000000000 */
[----:B------:R-:W-:Y:S01]  /*a360*/  @!P5 IMAD.IADD R61, R61, 0x1, -R0 ;  /* 0x000000013d3dd824 */ /* 0x000fe200078e0a00 */
[C---:B------:R-:W-:Y:S01]  /*a370*/  ISETP.GT.U32.AND P5, PT, R0.reuse, R188, PT ;  /* 0x000000bc0000720c */ /* 0x040fe20003fa4070 */
[C---:B------:R-:W-:Y:S02]  /*a380*/  IMAD R250, R0.reuse, R9, R250 ;  /* 0x0000000900fa7224 */ /* 0x040fe400078e02fa */
[----:B------:R-:W-:Y:S01]  /*a390*/  @!P2 IMAD.MOV R47, RZ, RZ, -R47 ;  /* 0x000000ffff2fa224 */ /* 0x000fe200078e0a2f */
[----:B------:R-:W-:Y:S01]  /*a3a0*/  ISETP.GT.U32.AND P2, PT, R0, R7, PT ;  /* 0x000000070000720c */ /* 0x000fe20003f44070 */
[----:B------:R-:W-:-:S04]  /*a3b0*/  IMAD.HI.U32 R9, R14, R235, RZ ;  /* 0x000000eb0e097227 */ /* 0x000fc800078e00ff */
[----:B------:R-:W-:Y:S02]  /*a3c0*/  IMAD.MOV R9, RZ, RZ, -R9 ;  /* 0x000000ffff097224 */ /* 0x000fe400078e0a09 */
[--C-:B------:R-:W-:Y:S01]  /*a3d0*/  @!P1 IMAD.IADD R123, R123, 0x1, -R0.reuse ;  /* 0x000000017b7b9824 */ /* 0x100fe200078e0a00 */
[C---:B------:R-:W-:Y:S01]  /*a3e0*/  ISETP.GT.U32.AND P1, PT, R0.reuse, R250, PT ;  /* 0x000000fa0000720c */ /* 0x040fe20003f24070 */
[----:B------:R-:W-:Y:S02]  /*a3f0*/  IMAD R235, R0, R9, R235 ;  /* 0x0000000900eb7224 */ /* 0x000fe400078e02eb */
[--C-:B------:R-:W-:Y:S02]  /*a400*/  @!P5 IMAD.IADD R188, R188, 0x1, -R0.reuse ;  /* 0x00000001bcbcd824 */ /* 0x100fe400078e0a00 */
[----:B------:R-:W-:Y:S01]  /*a410*/  @!P2 IMAD.IADD R7, R7, 0x1, -R0 ;  /* 0x000000010707a824 */ /* 0x000fe200078e0a00 */
[----:B------:R-:W-:Y:S01]  /*a420*/  ISETP.GT.U32.AND P5, PT, R0, R235, PT ;  /* 0x000000eb0000720c */ /* 0x000fe20003fa4070 */
[----:B------:R-:W-:Y:S01]  /*a430*/  VIADD R229, R18, 0x45 ;  /* 0x0000004512e57836 */ /* 0x000fe20000000000 */
[----:B------:R-:W-:Y:S01]  /*a440*/  ISETP.GE.AND P2, PT, R240, RZ, PT ;  /* 0x000000fff000720c */ /* 0x000fe20003f46270 */
[----:B------:R-:W-:-:S02]  /*a450*/  IMAD.MOV.U32 R158, RZ, RZ, R7 ;  /* 0x000000ffff9e7224 */ /* 0x000fc400078e0007 */
[----:B------:R-:W-:Y:S01]  /*a460*/  IMAD.HI.U32 R16, R14, R172, RZ ;  /* 0x000000ac0e107227 */ /* 0x000fe200078e00ff */
[----:B------:R-:W-:-:S03]  /*a470*/  IABS R186, R229 ;  /* 0x000000e500ba7213 */ /* 0x000fc60000000000 */
[----:B------:R-:W-:Y:S02]  /*a480*/  @!P1 IMAD.IADD R250, R250, 0x1, -R0 ;  /* 0x00000001fafa9824 */ /* 0x000fe400078e0a00 */
[----:B------:R-:W-:Y:S01]  /*a490*/  @!P6 IMAD.MOV R158, RZ, RZ, -R158 ;  /* 0x000000ffff9ee224 */ /* 0x000fe200078e0a9e */
[----:B------:R-:W-:Y:S01]  /*a4a0*/  ISETP.GT.U32.AND P6, PT, R0, R188, PT ;  /* 0x000000bc0000720c */ /* 0x000fe20003fc4070 */
[----:B------:R-:W-:-:S04]  /*a4b0*/  IMAD.HI.U32 R15, R14, R186, RZ ;  /* 0x000000ba0e0f7227 */ /* 0x000fc800078e00ff */
[----:B------:R-:W-:Y:S02]  /*a4c0*/  IMAD.MOV R16, RZ, RZ, -R16 ;  /* 0x000000ffff107224 */ /* 0x000fe400078e0a10 */
[----:B------:R-:W-:Y:S01]  /*a4d0*/  @!P5 IMAD.IADD R235, R235, 0x1, -R0 ;  /* 0x00000001ebebd824 */ /* 0x000fe200078e0a00 */
[----:B------:R-:W-:Y:S01]  /*a4e0*/  ISETP.GT.U32.AND P5, PT, R0, R250, PT ;  /* 0x000000fa0000720c */ /* 0x000fe20003fa4070 */
[----:B------:R-:W-:-:S04]  /*a4f0*/  IMAD.HI.U32 R10, R14, R4, RZ ;  /* 0x000000040e0a7227 */ /* 0x000fc800078e00ff */
[C---:B------:R-:W-:Y:S02]  /*a500*/  IMAD R172, R0.reuse, R16, R172 ;  /* 0x0000001000ac7224 */ /* 0x040fe400078e02ac */
[----:B------:R-:W-:Y:S02]  /*a510*/  IMAD.MOV R15, RZ, RZ, -R15 ;  /* 0x000000ffff0f7224 */ /* 0x000fe400078e0a0f */
[----:B------:R-:W-:Y:S01]  /*a520*/  IMAD.MOV R10, RZ, RZ, -R10 ;  /* 0x000000ffff0a7224 */ /* 0x000fe200078e0a0a */
[C---:B------:R-:W-:Y:S01]  /*a530*/  ISETP.GT.U32.AND P1, PT, R0.reuse, R172, PT ;  /* 0x000000ac0000720c */ /* 0x040fe20003f24070 */
[C---:B------:R-:W-:Y:S02]  /*a540*/  IMAD R186, R0.reuse, R15, R186 ;  /* 0x0000000f00ba7224 */ /* 0x040fe400078e02ba */
[----:B------:R-:W-:Y:S01]  /*a550*/  @!P3 IMAD.MOV R61, RZ, RZ, -R61 ;  /* 0x000000ffff3db224 */ /* 0x000fe200078e0a3d */
[----:B------:R-:W-:Y:S01]  /*a560*/  ISETP.GT.U32.AND P3, PT, R0, R235, PT ;  /* 0x000000eb0000720c */ /* 0x000fe20003f64070 */
[----:B------:R-:W-:-:S04]  /*a570*/  IMAD.HI.U32 R9, R14, R121, RZ ;  /* 0x000000790e097227 */ /* 0x000fc800078e00ff */
[----:B------:R-:W-:Y:S02]  /*a580*/  IMAD R4, R0, R10, R4 ;  /* 0x0000000a00047224 */ /* 0x000fe400078e0204 */
[----:B------:R-:W-:Y:S01]  /*a590*/  @!P6 IMAD.IADD R188, R188, 0x1, -R0 ;  /* 0x00000001bcbce824 */ /* 0x000fe200078e0a00 */
[----:B------:R-:W-:Y:S01]  /*a5a0*/  ISETP.GT.U32.AND P6, PT, R0, R186, PT ;  /* 0x000000ba0000720c */ /* 0x000fe20003fc4070 */
[----:B------:R-:W-:-:S04]  /*a5b0*/  IMAD.HI.U32 R7, R14, R248, RZ ;  /* 0x000000f80e077227 */ /* 0x000fc800078e00ff */
[----:B------:R-:W-:Y:S02]  /*a5c0*/  IMAD.MOV R9, RZ, RZ, -R9 ;  /* 0x000000ffff097224 */ /* 0x000fe400078e0a09 */
[--C-:B------:R-:W-:Y:S01]  /*a5d0*/  @!P5 IMAD.IADD R250, R250, 0x1, -R0.reuse ;  /* 0x00000001fafad824 */ /* 0x100fe200078e0a00 */
[C---:B------:R-:W-:Y:S01]  /*a5e0*/  ISETP.GT.U32.AND P5, PT, R0.reuse, R4, PT ;  /* 0x000000040000720c */ /* 0x040fe20003fa4070 */
[----:B------:R-:W-:Y:S02]  /*a5f0*/  IMAD.MOV R7, RZ, RZ, -R7 ;  /* 0x000000ffff077224 */ /* 0x000fe400078e0a07 */
[----:B------:R-:W-:Y:S02]  /*a600*/  IMAD R121, R0, R9, R121 ;  /* 0x0000000900797224 */ /* 0x000fe400078e0279 */
[----:B------:R-:W-:Y:S02]  /*a610*/  @!P1 IMAD.IADD R172, R172, 0x1, -R0 ;  /* 0x00000001acac9824 */ /* 0x000fe400078e0a00 */
[----:B------:R-:W-:-:S02]  /*a620*/  IMAD R248, R0, R7, R248 ;  /* 0x0000000700f87224 */ /* 0x000fc400078e02f8 */
[----:B------:R-:W-:Y:S01]  /*a630*/  VIADD R243, R18, 0x40 ;  /* 0x0000004012f37836 */ /* 0x000fe20000000000 */
[C---:B------:R-:W-:Y:S01]  /*a640*/  ISETP.GT.U32.AND P1, PT, R0.reuse, R172, PT ;  /* 0x000000ac0000720c */ /* 0x040fe20003f24070 */
[--C-:B------:R-:W-:Y:S01]  /*a650*/  @!P3 IMAD.IADD R235, R235, 0x1, -R0.reuse ;  /* 0x00000001ebebb824 */ /* 0x100fe200078e0a00 */
[----:B------:R-:W-:Y:S01]  /*a660*/  ISETP.GT.U32.AND P3, PT, R0, R121, PT ;  /* 0x000000790000720c */ /* 0x000fe20003f64070 */
[----:B------:R-:W-:Y:S01]  /*a670*/  VIADD R225, R18, 0x3f ;  /* 0x0000003f12e17836 */ /* 0x000fe20000000000 */
[----:B------:R-:W-:Y:S01]  /*a680*/  IABS R252, R243 ;  /* 0x000000f300fc7213 */ /* 0x000fe20000000000 */
[--C-:B------:R-:W-:Y:S01]  /*a690*/  @!P6 IMAD.IADD R186, R186, 0x1, -R0.reuse ;  /* 0x00000001babae824 */ /* 0x100fe200078e0a00 */
[----:B------:R-:W-:Y:S01]  /*a6a0*/  ISETP.GT.U32.AND P6, PT, R0, R248, PT ;  /* 0x000000f80000720c */ /* 0x000fe20003fc4070 */
[----:B------:R-:W-:Y:S01]  /*a6b0*/  @!P5 IMAD.IADD R4, R4, 0x1, -R0 ;  /* 0x000000010404d824 */ /* 0x000fe200078e0a00 */
[----:B------:R-:W-:Y:S01]  /*a6c0*/  IABS R244, R225 ;  /* 0x000000e100f47213 */ /* 0x000fe20000000000 */
[----:B------:R-:W-:Y:S01]  /*a6d0*/  VIADD R240, R18, 0x41 ;  /* 0x0000004112f07836 */ /* 0x000fe20000000000 */
[----:B------:R-:W-:Y:S01]  /*a6e0*/  ISETP.GE.AND P5, PT, R205, RZ, PT ;  /* 0x000000ffcd00720c */ /* 0x000fe20003fa6270 */
[----:B------:R-:W-:-:S03]  /*a6f0*/  IMAD.HI.U32 R9, R14, R252, RZ ;  /* 0x000000fc0e097227 */ /* 0x000fc600078e00ff */
[----:B------:R-:W-:Y:S01]  /*a700*/  IABS R150, R240 ;  /* 0x000000f000967213 */ /* 0x000fe20000000000 */
[----:B------:R-:W-:Y:S01]  /*a710*/  @!P2 IMAD.MOV R188, RZ, RZ, -R188 ;  /* 0x000000ffffbca224 */ /* 0x000fe200078e0abc */
[----:B------:R-:W-:Y:S01]  /*a720*/  ISETP.GT.U32.AND P2, PT, R0, R4, PT ;  /* 0x000000040000720c */ /* 0x000fe20003f44070 */
[----:B------:R-:W-:-:S04]  /*a730*/  IMAD.HI.U32 R7, R14, R244, RZ ;  /* 0x000000f40e077227 */ /* 0x000fc800078e00ff */
[----:B------:R-:W-:Y:S02]  /*a740*/  IMAD.MOV R9, RZ, RZ, -R9 ;  /* 0x000000ffff097224 */ /* 0x000fe400078e0a09 */
[--C-:B------:R-:W-:Y:S01]  /*a750*/  @!P3 IMAD.IADD R121, R121, 0x1, -R0.reuse ;  /* 0x000000017979b824 */ /* 0x100fe200078e0a00 */
[----:B------:R-:W-:Y:S01]  /*a760*/  ISETP.GE.AND P3, PT, R229, RZ, PT ;  /* 0x000000ffe500720c */ /* 0x000fe20003f66270 */
[--C-:B------:R-:W-:Y:S01]  /*a770*/  @!P1 IMAD.IADD R172, R172, 0x1, -R0.reuse ;  /* 0x00000001acac9824 */ /* 0x100fe200078e0a00 */
[----:B------:R-:W-:Y:S01]  /*a780*/  ISETP.GE.AND P1, PT, R198, RZ, PT ;  /* 0x000000ffc600720c */ /* 0x000fe20003f26270 */
[----:B------:R-:W-:Y:S02]  /*a790*/  IMAD.MOV R7, RZ, RZ, -R7 ;  /* 0x000000ffff077224 */ /* 0x000fe400078e0a07 */
[----:B------:R-:W-:Y:S02]  /*a7a0*/  @!P6 IMAD.IADD R248, R248, 0x1, -R0 ;  /* 0x00000001f8f8e824 */ /* 0x000fe400078e0a00 */
[----:B------:R-:W-:-:S03]  /*a7b0*/  IMAD.HI.U32 R10, R14, R150, RZ ;  /* 0x000000960e0a7227 */ /* 0x000fc600078e00ff */
[C---:B------:R-:W-:Y:S01]  /*a7c0*/  ISETP.GT.U32.AND P6, PT, R0.reuse, R248, PT ;  /* 0x000000f80000720c */ /* 0x040fe20003fc4070 */
[C---:B------:R-:W-:Y:S02]  /*a7d0*/  IMAD R252, R0.reuse, R9, R252 ;  /* 0x0000000900fc7224 */ /* 0x040fe400078e02fc */
[----:B------:R-:W-:Y:S01]  /*a7e0*/  @!P4 IMAD.MOV R250, RZ, RZ, -R250 ;  /* 0x000000fffffac224 */ /* 0x000fe200078e0afa */
[C---:B------:R-:W-:Y:S01]  /*a7f0*/  ISETP.GT.U32.AND P4, PT, R0.reuse, R121, PT ;  /* 0x000000790000720c */ /* 0x040fe20003f84070 */
[C---:B------:R-:W-:Y:S02]  /*a800*/  IMAD R244, R0.reuse, R7, R244 ;  /* 0x0000000700f47224 */ /* 0x040fe400078e02f4 */
[----:B------:R-:W-:Y:S02]  /*a810*/  IMAD.MOV R10, RZ, RZ, -R10 ;  /* 0x000000ffff0a7224 */ /* 0x000fe400078e0a0a */
[----:B------:R-:W-:Y:S01]  /*a820*/  @!P5 IMAD.MOV R172, RZ, RZ, -R172 ;  /* 0x000000ffffacd224 */ /* 0x000fe200078e0aac */
[C---:B------:R-:W-:Y:S01]  /*a830*/  ISETP.GT.U32.AND P5, PT, R0.reuse, R252, PT ;  /* 0x000000fc0000720c */ /* 0x040fe20003fa4070 */
[----:B------:R-:W-:Y:S01]  /*a840*/  @!P0 IMAD.MOV R123, RZ, RZ, -R123 ;  /* 0x000000ffff7b8224 */ /* 0x000fe200078e0a7b */
[----:B------:R-:W-:Y:S01]  /*a850*/  ISETP.GT.U32.AND P0, PT, R0, R186, PT ;  /* 0x000000ba0000720c */ /* 0x000fe20003f04070 */
[----:B------:R-:W-:Y:S01]  /*a860*/  @!P2 IMAD.IADD R4, R4, 0x1, -R0 ;  /* 0x000000010404a824 */ /* 0x000fe200078e0a00 */
[----:B------:R-:W-:Y:S01]  /*a870*/  ISETP.GT.U32.AND P2, PT, R0, R244, PT ;  /* 0x000000f40000720c */ /* 0x000fe20003f44070 */
[----:B------:R-:W-:-:S02]  /*a880*/  VIADD R229, R18, 0x3e ;  /* 0x0000003e12e57836 */ /* 0x000fc40000000000 */
[C---:B------:R-:W-:Y:S02]  /*a890*/  IMAD R150, R0.reuse, R10, R150 ;  /* 0x0000000a00967224 */ /* 0x040fe400078e0296 */
[----:B------:R-:W-:Y:S01]  /*a8a0*/  @!P1 IMAD.MOV R235, RZ, RZ, -R235 ;  /* 0x000000ffffeb9224 */ /* 0x000fe200078e0aeb */
[----:B------:R-:W-:Y:S01]  /*a8b0*/  IABS R7, R229 ;  /* 0x000000e500077213 */ /* 0x000fe20000000000 */
[--C-:B------:R-:W-:Y:S01]  /*a8c0*/  @!P4 IMAD.IADD R121, R121, 0x1, -R0.reuse ;  /* 0x000000017979c824 */ /* 0x100fe200078e0a00 */
[----:B------:R-:W-:Y:S01]  /*a8d0*/  ISETP.GT.U32.AND P1, PT, R0, R150, PT ;  /* 0x000000960000720c */ /* 0x000fe20003f24070 */
[----:B------:R-:W-:Y:S01]  /*a8e0*/  @!P6 IMAD.IADD R248, R248, 0x1, -R0 ;  /* 0x00000001f8f8e824 */ /* 0x000fe200078e0a00 */
[----:B------:R-:W-:Y:S01]  /*a8f0*/  ISETP.GE.AND P4, PT, R209, RZ, PT ;  /* 0x000000ffd100720c */ /* 0x000fe20003f86270 */
[----:B------:R-:W-:Y:S01]  /*a900*/  IMAD.HI.U32 R9, R14, R7, RZ ;  /* 0x000000070e097227 */ /* 0x000fe200078e00ff */
[----:B------:R-:W-:-:S03]  /*a910*/  ISETP.GE.AND P6, PT, R217, RZ, PT ;  /* 0x000000ffd900720c */ /* 0x000fc60003fc6270 */
[--C-:B------:R-:W-:Y:S01]  /*a920*/  @!P5 IMAD.IADD R252, R252, 0x1, -R0.reuse ;  /* 0x00000001fcfcd824 */ /* 0x100fe200078e0a00 */
[----:B------:R-:W-:Y:S01]  /*a930*/  ISETP.GE.AND P5, PT, R243, RZ, PT ;  /* 0x000000fff300720c */ /* 0x000fe20003fa6270 */
[--C-:B------:R-:W-:Y:S01]  /*a940*/  @!P0 IMAD.IADD R186, R186, 0x1, -R0.reuse ;  /* 0x00000001baba8824 */ /* 0x100fe200078e0a00 */
[----:B------:R-:W-:Y:S01]  /*a950*/  ISETP.GE.AND P0, PT, R208, RZ, PT ;  /* 0x000000ffd000720c */ /* 0x000fe20003f06270 */
[----:B------:R-:W-:Y:S02]  /*a960*/  @!P2 IMAD.IADD R244, R244, 0x1, -R0 ;  /* 0x00000001f4f4a824 */ /* 0x000fe400078e0a00 */
[----:B------:R-:W-:Y:S02]  /*a970*/  VIADD R243, R18, 0x3d ;  /* 0x0000003d12f37836 */ /* 0x000fe40000000000 */
[----:B------:R-:W-:Y:S02]  /*a980*/  IMAD.MOV R9, RZ, RZ, -R9 ;  /* 0x000000ffff097224 */ /* 0x000fe400078e0a09 */
[----:B------:R-:W-:Y:S01]  /*a990*/  @!P3 IMAD.MOV R186, RZ, RZ, -R186 ;  /* 0x000000ffffbab224 */ /* 0x000fe200078e0aba */
[----:B------:R-:W-:Y:S01]  /*a9a0*/  IABS R31, R243 ;  /* 0x000000f3001f7213 */ /* 0x000fe20000000000 */
[----:B------:R-:W-:Y:S01]  /*a9b0*/  @!P1 IMAD.IADD R150, R150, 0x1, -R0 ;  /* 0x0000000196969824 */ /* 0x000fe200078e0a00 */
[C---:B------:R-:W-:Y:S01]  /*a9c0*/  ISETP.GT.U32.AND P3, PT, R0.reuse, R244, PT ;  /* 0x000000f40000720c */ /* 0x040fe20003f64070 */
[----:B------:R-:W-:Y:S01]  /*a9d0*/  IMAD R109, R0, R9, R7 ;  /* 0x00000009006d7224 */ /* 0x000fe200078e0207 */
[----:B------:R-:W-:Y:S01]  /*a9e0*/  ISETP.GE.AND P1, PT, R240, RZ, PT ;  /* 0x000000fff000720c */ /* 0x000fe20003f26270 */
[----:B------:R-:W-:Y:S01]  /*a9f0*/  @!P4 IMAD.MOV R121, RZ, RZ, -R121 ;  /* 0x000000ffff79c224 */ /* 0x000fe200078e0a79 */
[----:B------:R-:W-:Y:S01]  /*aa00*/  ISETP.GE.AND P4, PT, R225, RZ, PT ;  /* 0x000000ffe100720c */ /* 0x000fe20003f86270 */
[----:B------:R-:W-:Y:S01]  /*aa10*/  @!P6 IMAD.MOV R248, RZ, RZ, -R248 ;  /* 0x000000fffff8e224 */ /* 0x000fe200078e0af8 */
[----:B------:R-:W-:Y:S01]  /*aa20*/  ISETP.GT.U32.AND P2, PT, R0, R150, PT ;  /* 0x000000960000720c */ /* 0x000fe20003f44070 */
[----:B------:R-:W-:Y:S01]  /*aa30*/  IMAD.HI.U32 R9, R14, R31, RZ ;  /* 0x0000001f0e097227 */ /* 0x000fe200078e00ff */
[----:B------:R-:W-:-:S03]  /*aa40*/  ISETP.GT.U32.AND P6, PT, R0, R109, PT ;  /* 0x0000006d0000720c */ /* 0x000fc60003fc4070 */
[----:B------:R-:W-:Y:S02]  /*aa50*/  IMAD.MOV R10, RZ, RZ, -R9 ;  /* 0x000000ffff0a7224 */ /* 0x000fe400078e0a09 */
[----:B------:R-:W-:Y:S01]  /*aa60*/  @!P0 IMAD.MOV R4, RZ, RZ, -R4 ;  /* 0x000000ffff048224 */ /* 0x000fe200078e0a04 */
[----:B------:R-:W-:Y:S01]  /*aa70*/  ISETP.GT.U32.AND P0, PT, R0, R252, PT ;  /* 0x000000fc0000720c */ /* 0x000fe20003f04070 */
[----:B------:R-:W-:Y:S02]  /*aa80*/  @!P3 IMAD.IADD R244, R244, 0x1, -R0 ;  /* 0x00000001f4f4b824 */ /* 0x000fe400078e0a00 */
[----:B------:R-:W-:Y:S02]  /*aa90*/  IMAD R31, R0, R10, R31 ;  /* 0x0000000a001f7224 */ /* 0x000fe400078e021f */
[----:B------:R-:W-:Y:S02]  /*aaa0*/  @!P4 IMAD.MOV R244, RZ, RZ, -R244 ;  /* 0x000000fffff4c224 */ /* 0x000fe400078e0af4 */
[----:B------:R-:W-:Y:S01]  /*aab0*/  VIADD R240, R18, 0x3c ;  /* 0x0000003c12f07836 */ /* 0x000fe20000000000 */
[----:B------:R-:W-:Y:S01]  /*aac0*/  ISETP.GT.U32.AND P4, PT, R0, R31, PT ;  /* 0x0000001f0000720c */ /* 0x000fe20003f84070 */
[--C-:B------:R-:W-:Y:S01]  /*aad0*/  @!P2 IMAD.IADD R150, R150, 0x1, -R0.reuse ;  /* 0x000000019696a824 */ /* 0x100fe200078e0a00 */
[----:B------:R-:W-:Y:S01]  /*aae0*/  ISETP.GE.AND P2, PT, R229, RZ, PT ;  /* 0x000000ffe500720c */ /* 0x000fe20003f46270 */
[----:B------:R-:W-:Y:S01]  /*aaf0*/  @!P6 IMAD.IADD R109, R109, 0x1, -R0 ;  /* 0x000000016d6de824 */ /* 0x000fe200078e0a00 */
[----:B------:R-:W-:Y:S01]  /*ab00*/  IABS R7, R240 ;  /* 0x000000f000077213 */ /* 0x000fe20000000000 */
[----:B------:R-:W-:Y:S01]  /*ab10*/  @!P1 IMAD.MOV R150, RZ, RZ, -R150 ;  /* 0x000000ffff969224 */ /* 0x000fe200078e0a96 */
[----:B------:R-:W-:Y:S01]  /*ab20*/  ISETP.GE.AND P3, PT, R240, RZ, PT ;  /* 0x000000fff000720c */ /* 0x000fe20003f66270 */
[----:B------:R-:W-:Y:S01]  /*ab30*/  @!P0 IMAD.IADD R252, R252, 0x1, -R0 ;  /* 0x00000001fcfc8824 */ /* 0x000fe200078e0a00 */
[----:B------:R-:W-:Y:S01]  /*ab40*/  ISETP.GT.U32.AND P1, PT, R0, R109, PT ;  /* 0x0000006d0000720c */ /* 0x000fe20003f24070 */
[----:B------:R-:W-:Y:S01]  /*ab50*/  IMAD.HI.U32 R15, R14, R7, RZ ;  /* 0x000000070e0f7227 */ /* 0x000fe200078e00ff */
[----:B------:R-:W-:-:S03]  /*ab60*/  ISETP.GE.AND P0, PT, R243, RZ, PT ;  /* 0x000000fff300720c */ /* 0x000fc60003f06270 */
[----:B------:R-:W-:Y:S02]  /*ab70*/  VIADD R243, R18, 0x3b ;  /* 0x0000003b12f37836 */ /* 0x000fe40000000000 */
[----:B------:R-:W-:Y:S02]  /*ab80*/  @!P4 IMAD.IADD R31, R31, 0x1, -R0 ;  /* 0x000000011f1fc824 */ /* 0x000fe400078e0a00 */
[----:B------:R-:W-:Y:S01]  /*ab90*/  IMAD.MOV R9, RZ, RZ, -R15 ;  /* 0x000000ffff097224 */ /* 0x000fe200078e0a0f */
[----:B------:R-:W-:Y:S01]  /*aba0*/  IABS R24, R243 ;  /* 0x000000f300187213 */ /* 0x000fe20000000000 */
[----:B------:R-:W-:Y:S01]  /*abb0*/  @!P5 IMAD.MOV R252, RZ, RZ, -R252 ;  /* 0x000000fffffcd224 */ /* 0x000fe200078e0afc */
[C---:B------:R-:W-:Y:S01]  /*abc0*/  ISETP.GT.U32.AND P4, PT, R0.reuse, R31, PT ;  /* 0x0000001f0000720c */ /* 0x040fe20003f84070 */
[----:B------:R-:W-:Y:S01]  /*abd0*/  IMAD R7, R0, R9, R7 ;  /* 0x0000000900077224 */ /* 0x000fe200078e0207 */
[----:B------:R-:W-:Y:S01]  /*abe0*/  ISETP.GE.AND P6, PT, R243, RZ, PT ;  /* 0x000000fff300720c */ /* 0x000fe20003fc6270 */
[----:B------:R-:W-:-:S04]  /*abf0*/  IMAD.HI.U32 R9, R14, R24, RZ ;  /* 0x000000180e097227 */ /* 0x000fc800078e00ff */
[----:B------:R-:W-:Y:S02]  /*ac00*/  @!P1 IMAD.IADD R109, R109, 0x1, -R0 ;  /* 0x000000016d6d9824 */ /* 0x000fe400078e0a00 */
[----:B------:R-:W-:Y:S02]  /*ac10*/  IMAD.MOV R9, RZ, RZ, -R9 ;  /* 0x000000ffff097224 */ /* 0x000fe400078e0a09 */
[----:B------:R-:W-:Y:S01]  /*ac20*/  @!P2 IMAD.MOV R109, RZ, RZ, -R109 ;  /* 0x000000ffff6da224 */ /* 0x000fe200078e0a6d */
[----:B------:R-:W-:Y:S01]  /*ac30*/  ISETP.GT.U32.AND P2, PT, R0, R7, PT ;  /* 0x000000070000720c */ /* 0x000fe20003f44070 */
[----:B------:R-:W-:Y:S02]  /*ac40*/  VIADD R243, R18, 0x3a ;  /* 0x0000003a12f37836 */ /* 0x000fe40000000000 */
[----:B------:R-:W-:Y:S02]  /*ac50*/  IMAD R24, R0, R9, R24 ;  /* 0x0000000900187224 */ /* 0x000fe400078e0218 */
[--C-:B------:R-:W-:Y:S01]  /*ac60*/  @!P4 IMAD.IADD R31, R31, 0x1, -R0.reuse ;  /* 0x000000011f1fc824 */ /* 0x100fe200078e0a00 */
[----:B------:R-:W-:Y:S01]  /*ac70*/  ISETP.GE.AND P5, PT, R243, RZ, PT ;  /* 0x000000fff300720c */ /* 0x000fe20003fa6270 */
[C---:B------:R-:W-:Y:S01]  /*ac80*/  VIADD R240, R18.reuse, 0x38 ;  /* 0x0000003812f07836 */ /* 0x040fe20000000000 */
[----:B------:R-:W-:Y:S01]  /*ac90*/  IABS R36, R243 ;  /* 0x000000f300247213 */ /* 0x000fe20000000000 */
[----:B------:R-:W-:Y:S01]  /*aca0*/  VIADD R243, R18, 0x39 ;  /* 0x0000003912f37836 */ /* 0x000fe20000000000 */
[----:B------:R-:W-:Y:S01]  /*acb0*/  ISETP.GT.U32.AND P4, PT, R0, R24, PT ;  /* 0x000000180000720c */ /* 0x000fe20003f84070 */
[----:B------:R-:W-:Y:S01]  /*acc0*/  @!P0 IMAD.MOV R31, RZ, RZ, -R31 ;  /* 0x000000ffff1f8224 */ /* 0x000fe200078e0a1f */
[----:B------:R-:W-:Y:S01]  /*acd0*/  IABS R66, R240 ;  /* 0x000000f000427213 */ /* 0x000fe20000000000 */
[----:B------:R-:W-:Y:S01]  /*ace0*/  @!P2 IMAD.IADD R7, R7, 0x1, -R0 ;  /* 0x000000010707a824 */ /* 0x000fe200078e0a00 */
[----:B------:R-:W-:Y:S01]  /*acf0*/  IABS R51, R243 ;  /* 0x000000f300337213 */ /* 0x000fe20000000000 */
[----:B------:R-:W-:Y:S01]  /*ad00*/  IMAD.HI.U32 R15, R14, R36, RZ ;  /* 0x000000240e0f7227 */ /* 0x000fe200078e00ff */
[----:B------:R-:W-:-:S02]  /*ad10*/  ISETP.GE.AND P1, PT, R243, RZ, PT ;  /* 0x000000fff300720c */ /* 0x000fc40003f26270 */
[----:B------:R-:W-:Y:S01]  /*ad20*/  ISETP.GT.U32.AND P2, PT, R0, R7, PT ;  /* 0x000000070000720c */ /* 0x000fe20003f44070 */
[----:B------:R-:W-:Y:S02]  /*ad30*/  VIADD R243, R18, 0x37 ;  /* 0x0000003712f37836 */ /* 0x000fe40000000000 */
[----:B------:R-:W-:-:S03]  /*ad40*/  IMAD.HI.U32 R10, R14, R51, RZ ;  /* 0x000000330e0a7227 */ /* 0x000fc600078e00ff */
[----:B------:R-:W-:Y:S01]  /*ad50*/  IABS R82, R243 ;  /* 0x000000f300527213 */ /* 0x000fe20000000000 */
[----:B------:R-:W-:Y:S02]  /*ad60*/  @!P4 IMAD.IADD R24, R24, 0x1, -R0 ;  /* 0x000000011818c824 */ /* 0x000fe400078e0a00 */
[----:B------:R-:W-:Y:S02]  /*ad70*/  IMAD.MOV R10, RZ, RZ, -R10 ;  /* 0x000000ffff0a7224 */ /* 0x000fe400078e0a0a */
[----:B------:R-:W-:Y:S01]  /*ad80*/  IMAD.MOV R15, RZ, RZ, -R15 ;  /* 0x000000ffff0f7224 */ /* 0x000fe200078e0a0f */
[----:B------:R-:W-:Y:S01]  /*ad90*/  ISETP.GT.U32.AND P4, PT, R0, R24, PT ;  /* 0x000000180000720c */ /* 0x000fe20003f84070 */
[----:B------:R-:W-:-:S04]  /*ada0*/  IMAD.HI.U32 R9, R14, R66, RZ ;  /* 0x000000420e097227 */ /* 0x000fc800078e00ff */
[C---:B------:R-:W-:Y:S02]  /*adb0*/  IMAD R51, R0.reuse, R10, R51 ;  /* 0x0000000a00337224 */ /* 0x040fe400078e0233 */
[----:B------:R-:W-:Y:S02]  /*adc0*/  IMAD R36, R0, R15, R36 ;  /* 0x0000000f00247224 */ /* 0x000fe400078e0224 */
[----:B------:R-:W-:Y:S01]  /*add0*/  IMAD.HI.U32 R10, R14, R82, RZ ;  /* 0x000000520e0a7227 */ /* 0x000fe200078e00ff */
[----:B------:R-:W-:-:S03]  /*ade0*/  ISETP.GT.U32.AND P0, PT, R0, R51, PT ;  /* 0x000000330000720c */ /* 0x000fc60003f04070 */
[----:B------:R-:W-:Y:S02]  /*adf0*/  IMAD.MOV R9, RZ, RZ, -R9 ;  /* 0x000000ffff097224 */ /* 0x000fe400078e0a09 */
[----:B------:R-:W-:Y:S02]  /*ae00*/  IMAD.MOV R10, RZ, RZ, -R10 ;  /* 0x000000ffff0a7224 */ /* 0x000fe400078e0a0a */
[----:B------:R-:W-:Y:S01]  /*ae10*/  @!P2 IMAD.IADD R7, R7, 0x1, -R0 ;  /* 0x000000010707a824 */ /* 0x000fe200078e0a00 */
[C---:B------:R-:W-:Y:S01]  /*ae20*/  ISETP.GT.U32.AND P2, PT, R0.reuse, R36, PT ;  /* 0x000000240000720c */ /* 0x040fe20003f44070 */
[C---:B------:R-:W-:Y:S02]  /*ae30*/  IMAD R66, R0.reuse, R9, R66 ;  /* 0x0000000900427224 */ /* 0x040fe400078e0242 */
[C---:B------:R-:W-:Y:S02]  /*ae40*/  IMAD R82, R0.reuse, R10, R82 ;  /* 0x0000000a00527224 */ /* 0x040fe400078e0252 */
[----:B------:R-:W-:Y:S01]  /*ae50*/  @!P3 IMAD.MOV R7, RZ, RZ, -R7 ;  /* 0x000000ffff07b224 */ /* 0x000fe200078e0a07 */
[----:B------:R-:W-:Y:S01]  /*ae60*/  ISETP.GT.U32.AND P3, PT, R0, R66, PT ;  /* 0x000000420000720c */ /* 0x000fe20003f64070 */
[----:B------:R-:W-:Y:S01]  /*ae70*/  @!P4 IMAD.IADD R24, R24, 0x1, -R0 ;  /* 0x000000011818c824 */ /* 0x000fe200078e0a00 */
[----:B------:R-:W-:Y:S01]  /*ae80*/  ISETP.GT.U32.AND P4, PT, R0, R82, PT ;  /* 0x000000520000720c */ /* 0x000fe20003f84070 */
[----:B------:R-:W-:-:S02]  /*ae90*/  VIADD R225, R18, 0x36 ;  /* 0x0000003612e17836 */ /* 0x000fc40000000000 */
[----:B------:R-:W-:-:S03]  /*aea0*/  IMAD.HI.U32 R9, R14, R98, RZ ;  /* 0x000000620e097227 */ /* 0x000fc600078e00ff */
[----:B------:R-:W-:Y:S01]  /*aeb0*/  IABS R114, R225 ;  /* 0x000000e100727213 */ /* 0x000fe20000000000 */
[--C-:B------:R-:W-:Y:S02]  /*aec0*/  @!P2 IMAD.IADD R36, R36, 0x1, -R0.reuse ;  /* 0x000000012424a824 */ /* 0x100fe400078e0a00 */
[----:B------:R-:W-:Y:S02]  /*aed0*/  IMAD.MOV R9, RZ, RZ, -R9 ;  /* 0x000000ffff097224 */ /* 0x000fe400078e0a09 */
[----:B------:R-:W-:Y:S01]  /*aee0*/  @!P0 IMAD.IADD R51, R51, 0x1, -R0 ;  /* 0x0000000133338824 */ /* 0x000fe200078e0a00 */
[C---:B------:R-:W-:Y:S01]  /*aef0*/  ISETP.GT.U32.AND P0, PT, R0.reuse, R36, PT ;  /* 0x000000240000720c */ /* 0x040fe20003f04070 */
[----:B------:R-:W-:Y:S02]  /*af00*/  IMAD R98, R0, R9, R98 ;  /* 0x0000000900627224 */ /* 0x000fe400078e0262 */
[----:B------:R-:W-:-:S03]  /*af10*/  IMAD.HI.U32 R10, R14, R114, RZ ;  /* 0x000000720e0a7227 */ /* 0x000fc600078e00ff */
[----:B------:R-:W-:Y:S01]  /*af20*/  ISETP.GT.U32.AND P2, PT, R0, R98, PT ;  /* 0x000000620000720c */ /* 0x000fe20003f44070 */
[--C-:B------:R-:W-:Y:S01]  /*af30*/  @!P3 IMAD.IADD R66, R66, 0x1, -R0.reuse ;  /* 0x000000014242b824 */ /* 0x100fe200078e0a00 */
[----:B------:R-:W-:Y:S01]  /*af40*/  ISETP.GT.U32.AND P3, PT, R0, R51, PT ;  /* 0x000000330000720c */ /* 0x000fe20003f64070 */
[----:B------:R-:W-:Y:S02]  /*af50*/  @!P4 IMAD.IADD R82, R82, 0x1, -R0 ;  /* 0x000000015252c824 */ /* 0x000fe400078e0a00 */
[----:B------:R-:W-:Y:S01]  /*af60*/  IMAD.HI.U32 R9, R14, R38, RZ ;  /* 0x000000260e097227 */ /* 0x000fe200078e00ff */
[----:B------:R-:W-:-:S03]  /*af70*/  ISETP.GT.U32.AND P4, PT, R0, R66, PT ;  /* 0x000000420000720c */ /* 0x000fc60003f84070 */
[----:B------:R-:W-:Y:S02]  /*af80*/  IMAD.MOV R10, RZ, RZ, -R10 ;  /* 0x000000ffff0a7224 */ /* 0x000fe400078e0a0a */
[----:B------:R-:W-:Y:S01]  /*af90*/  @!P6 IMAD.MOV R24, RZ, RZ, -R24 ;  /* 0x000000ffff18e224 */ /* 0x000fe200078e0a18 */
[----:B------:R-:W-:Y:S01]  /*afa0*/  ISETP.GT.U32.AND P6, PT, R0, R82, PT ;  /* 0x000000520000720c */ /* 0x000fe20003fc4070 */
[----:B------:R-:W-:Y:S02]  /*afb0*/  IMAD.MOV R9, RZ, RZ, -R9 ;  /* 0x000000ffff097224 */ /* 0x000fe400078e0a09 */
[----:B------:R-:W-:-:S04]  /*afc0*/  IMAD.HI.U32 R15, R14, R131, RZ ;  /* 0x000000830e0f7227 */ /* 0x000fc800078e00ff */
[C---:B------:R-:W-:Y:S02]  /*afd0*/  IMAD R114, R0.reuse, R10, R114 ;  /* 0x0000000a00727224 */ /* 0x040fe400078e0272 */
[----:B------:R-:W-:Y:S02]  /*afe0*/  IMAD R38, R0, R9, R38 ;  /* 0x0000000900267224 */ /* 0x000fe400078e0226 */
[----:B------:R-:W-:Y:S02]  /*aff0*/  IMAD.MOV R15, RZ, RZ, -R15 ;  /* 0x000000ffff0f7224 */ /* 0x000fe400078e0a0f */
[--C-:B------:R-:W-:Y:S01]  /*b000*/  @!P0 IMAD.IADD R36, R36, 0x1, -R0.reuse ;  /* 0x0000000124248824 */ /* 0x100fe200078e0a00 */
[C---:B------:R-:W-:Y:S01]  /*b010*/  ISETP.GT.U32.AND P0, PT, R0.reuse, R114, PT ;  /* 0x000000720000720c */ /* 0x040fe20003f04070 */
[----:B------:R-:W-:Y:S01]  /*b020*/  @!P3 IMAD.IADD R51, R51, 0x1, -R0 ;  /* 0x000000013333b824 */ /* 0x000fe200078e0a00 */
[C---:B------:R-:W-:Y:S01]  /*b030*/  ISETP.GT.U32.AND P3, PT, R0.reuse, R38, PT ;  /* 0x000000260000720c */ /* 0x040fe20003f64070 */
[----:B------:R-:W-:-:S02]  /*b040*/  IMAD R131, R0, R15, R131 ;  /* 0x0000000f00837224 */ /* 0x000fc400078e0283 */
[--C-:B------:R-:W-:Y:S02]  /*b050*/  @!P2 IMAD.IADD R98, R98, 0x1, -R0.reuse ;  /* 0x000000016262a824 */ /* 0x100fe400078e0a00 */
[----:B------:R-:W-:Y:S01]  /*b060*/  @!P6 IMAD.IADD R82, R82, 0x1, -R0 ;  /* 0x000000015252e824 */ /* 0x000fe200078e0a00 */
[----:B------:R-:W-:Y:S01]  /*b070*/  ISETP.GT.U32.AND P6, PT, R0, R131, PT ;  /* 0x000000830000720c */ /* 0x000fe20003fc4070 */
[----:B------:R-:W-:Y:S01]  /*b080*/  IMAD.HI.U32 R10, R14, R146, RZ ;  /* 0x000000920e0a7227 */ /* 0x000fe200078e00ff */
[----:B------:R-:W-:-:S03]  /*b090*/  ISETP.GT.U32.AND P2, PT, R0, R98, PT ;  /* 0x000000620000720c */ /* 0x000fc60003f44070 */
[----:B------:R-:W-:Y:S01]  /*b0a0*/  @!P4 IMAD.IADD R66, R66, 0x1, -R0 ;  /* 0x000000014242c824 */ /* 0x000fe200078e0a00 */
[----:B------:R-:W-:Y:S01]  /*b0b0*/  ISETP.GE.AND P4, PT, R240, RZ, PT ;  /* 0x000000fff000720c */ /* 0x000fe20003f86270 */
[----:B------:R-:W-:Y:S02]  /*b0c0*/  IMAD.MOV R10, RZ, RZ, -R10 ;  /* 0x000000ffff0a7224 */ /* 0x000fe400078e0a0a */
[--C-:B------:R-:W-:Y:S01]  /*b0d0*/  @!P0 IMAD.IADD R114, R114, 0x1, -R0.reuse ;  /* 0x0000000172728824 */ /* 0x100fe200078e0a00 */
[----:B------:R-:W-:Y:S01]  /*b0e0*/  ISETP.GE.AND P0, PT, R225, RZ, PT ;  /* 0x000000ffe100720c */ /* 0x000fe20003f06270 */
[----:B------:R-:W-:Y:S01]  /*b0f0*/  @!P3 IMAD.IADD R38, R38, 0x1, -R0 ;  /* 0x000000012626b824 */ /* 0x000fe200078e0a00 */
[----:B------:R-:W-:Y:S01]  /*b100*/  ISETP.GE.AND P3, PT, R18, RZ, PT ;  /* 0x000000ff1200720c */ /* 0x000fe20003f66270 */
[C---:B------:R-:W-:Y:S02]  /*b110*/  IMAD R146, R0.reuse, R10, R146 ;  /* 0x0000000a00927224 */ /* 0x040fe400078e0292 */
[----:B------:R-:W-:Y:S01]  /*b120*/  @!P5 IMAD.MOV R36, RZ, RZ, -R36 ;  /* 0x000000ffff24d224 */ /* 0x000fe200078e0a24 */
[----:B------:R-:W-:Y:S01]  /*b130*/  ISETP.GT.U32.AND P5, PT, R0, R114, PT ;  /* 0x000000720000720c */ /* 0x000fe20003fa4070 */
[----:B------:R-:W-:-:S04]  /*b140*/  IMAD.HI.U32 R9, R14, R162, RZ ;  /* 0x000000a20e097227 */ /* 0x000fc800078e00ff */
[--C-:B------:R-:W-:Y:S01]  /*b150*/  @!P6 IMAD.IADD R131, R131, 0x1, -R0.reuse ;  /* 0x000000018383e824 */ /* 0x100fe200078e0a00 */
[----:B------:R-:W-:Y:S01]  /*b160*/  ISETP.GT.U32.AND P6, PT, R0, R146, PT ;  /* 0x000000920000720c */ /* 0x000fe20003fc4070 */
[----:B------:R-:W-:Y:S02]  /*b170*/  IMAD.MOV R9, RZ, RZ, -R9 ;  /* 0x000000ffff097224 */ /* 0x000fe400078e0a09 */
[----:B------:R-:W-:Y:S01]  /*b180*/  @!P2 IMAD.IADD R98, R98, 0x1, -R0 ;  /* 0x000000016262a824 */ /* 0x000fe200078e0a00 */
[----:B------:R-:W-:Y:S01]  /*b190*/  ISETP.GE.AND P2, PT, R243, RZ, PT ;  /* 0x000000fff300720c */ /* 0x000fe20003f46270 */
[----:B------:R-:W-:Y:S02]  /*b1a0*/  VIADD R143, R18, 0x31 ;  /* 0x00000031128f7836 */ /* 0x000fe40000000000 */
[C---:B------:R-:W-:Y:S02]  /*b1b0*/  IMAD R162, R0.reuse, R9, R162 ;  /* 0x0000000900a27224 */ /* 0x040fe400078e02a2 */
[----:B------:R-:W-:Y:S01]  /*b1c0*/  @!P4 IMAD.MOV R66, RZ, RZ, -R66 ;  /* 0x000000ffff42c224 */ /* 0x000fe200078e0a42 */
[----:B------:R-:W-:Y:S01]  /*b1d0*/  IABS R9, R143 ;  /* 0x0000008f00097213 */ /* 0x000fe20000000000 */
[----:B------:R-:W-:Y:S01]  /*b1e0*/  @!P3 IMAD.MOV R98, RZ, RZ, -R98 ;  /* 0x000000ffff62b224 */ /* 0x000fe200078e0a62 */
[C---:B------:R-:W-:Y:S01]  /*b1f0*/  ISETP.GT.U32.AND P4, PT, R0.reuse, R131, PT ;  /* 0x000000830000720c */ /* 0x040fe20003f84070 */
[----:B------:R-:W-:Y:S01]  /*b200*/  @!P1 IMAD.MOV R51, RZ, RZ, -R51 ;  /* 0x000000ffff339224 */ /* 0x000fe200078e0a33 */
[----:B------:R-:W-:Y:S01]  /*b210*/  ISETP.GT.U32.AND P3, PT, R0, R162, PT ;  /* 0x000000a20000720c */ /* 0x000fe20003f64070 */
[----:B------:R-:W-:Y:S01]  /*b220*/  @!P5 IMAD.IADD R114, R114, 0x1, -R0 ;  /* 0x000000017272d824 */ /* 0x000fe200078e0a00 */
[----:B------:R-:W-:Y:S01]  /*b230*/  ISETP.GT.U32.AND P1, PT, R0, R38, PT ;  /* 0x000000260000720c */ /* 0x000fe20003f24070 */
[----:B------:R-:W-:Y:S01]  /*b240*/  IMAD.HI.U32 R10, R14, R9, RZ ;  /* 0x000000090e0a7227 */ /* 0x000fe200078e00ff */
[----:B------:R-:W-:-:S03]  /*b250*/  ISETP.GE.AND P5, PT, R78, RZ, PT ;  /* 0x000000ff4e00720c */ /* 0x000fc60003fa6270 */
[C---:B------:R-:W-:Y:S02]  /*b260*/  VIADD R190, R18.reuse, 0x2a ;  /* 0x0000002a12be7836 */ /* 0x040fe40000000000 */
[----:B------:R-:W-:Y:S02]  /*b270*/  VIADD R194, R18, 0x28 ;  /* 0x0000002812c27836 */ /* 0x000fe40000000000 */
[----:B------:R-:W-:Y:S01]  /*b280*/  @!P6 IMAD.IADD R146, R146, 0x1, -R0 ;  /* 0x000000019292e824 */ /* 0x000fe200078e0a00 */
[----:B------:R-:W-:Y:S01]  /*b290*/  ISETP.GE.AND P6, PT, R143, RZ, PT ;  /* 0x000000ff8f00720c */ /* 0x000fe20003fc6270 */
[----:B------:R-:W-:Y:S02]  /*b2a0*/  VIADD R229, R18, 0x2f ;  /* 0x0000002f12e57836 */ /* 0x000fe40000000000 */
[----:B------:R-:W-:Y:S01]  /*b2b0*/  @!P2 IMAD.MOV R82, RZ, RZ, -R82 ;  /* 0x000000ffff52a224 */ /* 0x000fe200078e0a52 */
[----:B------:R-:W-:Y:S01]  /*b2c0*/  ISETP.GE.AND P2, PT, R74, RZ, PT ;  /* 0x000000ff4a00720c */ /* 0x000fe20003f46270 */
[----:B------:R-:W-:-:S02]  /*b2d0*/  IMAD.MOV R10, RZ, RZ, -R10 ;  /* 0x000000ffff0a7224 */ /* 0x000fc400078e0a0a */
[----:B------:R-:W-:Y:S02]  /*b2e0*/  IMAD.MOV.U32 R173, RZ, RZ, R190 ;  /* 0x000000ffffad7224 */ /* 0x000fe400078e00be */
[----:B------:R-:W-:Y:S02]  /*b2f0*/  IMAD.MOV.U32 R190, RZ, RZ, R194 ;  /* 0x000000ffffbe7224 */ /* 0x000fe400078e00c2 */
[----:B------:R-:W-:Y:S01]  /*b300*/  @!P0 IMAD.MOV R114, RZ, RZ, -R114 ;  /* 0x000000ffff728224 */ /* 0x000fe200078e0a72 */
[----:B------:R-:W-:Y:S01]  /*b310*/  ISETP.GT.U32.AND P0, PT, R0, R146, PT ;  /* 0x000000920000720c */ /* 0x000fe20003f04070 */
[----:B------:R-:W-:Y:S02]  /*b320*/  IMAD.MOV.U32 R141, RZ, RZ, R229 ;  /* 0x000000ffff8d7224 */ /* 0x000fe400078e00e5 */
[C---:B------:R-:W-:Y:S02]  /*b330*/  VIADD R194, R18.reuse, 0x30 ;  /* 0x0000003012c27836 */ /* 0x040fe40000000000 */
[----:B------:R-:W-:-:S02]  /*b340*/  VIADD R229, R18, 0x24 ;  /* 0x0000002412e57836 */ /* 0x000fc40000000000 */
[--C-:B------:R-:W-:Y:S01]  /*b350*/  @!P4 IMAD.IADD R131, R131, 0x1, -R0.reuse ;  /* 0x000000018383c824 */ /* 0x100fe200078e0a00 */
[----:B------:R-:W-:Y:S01]  /*b360*/  ISETP.GE.AND P4, PT, R110, RZ, PT ;  /* 0x000000ff6e00720c */ /* 0x000fe20003f86270 */
[----:B------:R-:W-:Y:S02]  /*b370*/  IMAD R9, R0, R10, R9 ;  /* 0x0000000a00097224 */ /* 0x000fe400078e0209 */
[C---:B------:R-:W-:Y:S02]  /*b380*/  VIADD R182, R18.reuse, 0x2b ;  /* 0x0000002b12b67836 */ /* 0x040fe40000000000 */
[C---:B------:R-:W-:Y:S02]  /*b390*/  VIADD R197, R18.reuse, 0x2c ;  /* 0x0000002c12c57836 */ /* 0x040fe40000000000 */
[----:B------:R-:W-:Y:S02]  /*b3a0*/  VIADD R178, R18, 0x2d ;  /* 0x0000002d12b27836 */ /* 0x000fe40000000000 */
[----:B------:R-:W-:Y:S01]  /*b3b0*/  @!P3 IMAD.IADD R162, R162, 0x1, -R0 ;  /* 0x00000001a2a2b824 */ /* 0x000fe200078e0a00 */
[----:B------:R-:W-:Y:S01]  /*b3c0*/  ISETP.GE.AND P3, PT, R194, RZ, PT ;  /* 0x000000ffc200720c */ /* 0x000fe20003f66270 */
[----:B------:R-:W-:Y:S01]  /*b3d0*/  VIADD R217, R18, 0x26 ;  /* 0x0000002612d97836 */ /* 0x000fe20000000000 */
[----:B------:R-:W-:Y:S01]  /*b3e0*/  IABS R194, R194 ;  /* 0x000000c200c27213 */ /* 0x000fe20000000000 */
[----:B------:R-:W-:-:S02]  /*b3f0*/  IMAD.MOV.U32 R198, RZ, RZ, R229 ;  /* 0x000000ffffc67224 */ /* 0x000fc400078e00e5 */
[----:B------:R-:W-:Y:S01]  /*b400*/  @!P1 IMAD.IADD R38, R38, 0x1, -R0 ;  /* 0x0000000126269824 */ /* 0x000fe200078e0a00 */
[----:B------:R-:W-:Y:S01]  /*b410*/  ISETP.GE.AND P1, PT, R108, RZ, PT ;  /* 0x000000ff6c00720c */ /* 0x000fe20003f26270 */
[----:B------:R-:W-:Y:S01]  /*b420*/  @!P5 IMAD.MOV R131, RZ, RZ, -R131 ;  /* 0x000000ffff83d224 */ /* 0x000fe200078e0a83 */
[----:B------:R-:W-:Y:S01]  /*b430*/  ISETP.GT.U32.AND P5, PT, R0, R9, PT ;  /* 0x000000090000720c */ /* 0x000fe20003fa4070 */
[C---:B------:R-:W-:Y:S02]  /*b440*/  VIADD R243, R18.reuse, 0x22 ;  /* 0x0000002212f37836 */ /* 0x040fe40000000000 */
[----:B------:R-:W-:Y:S02]  /*b450*/  VIADD R209, R18, 0x25 ;  /* 0x0000002512d17836 */ /* 0x000fe40000000000 */
[----:B------:R-:W-:Y:S02]  /*b460*/  IMAD.MOV.U32 R149, RZ, RZ, R182 ;  /* 0x000000ffff957224 */ /* 0x000fe400078e00b6 */
[----:B------:R-:W-:-:S02]  /*b470*/  IMAD.MOV.U32 R164, RZ, RZ, R197 ;  /* 0x000000ffffa47224 */ /* 0x000fc400078e00c5 */
[C---:B------:R-:W-:Y:S02]  /*b480*/  VIADD R182, R18.reuse, 0x27 ;  /* 0x0000002712b67836 */ /* 0x040fe40000000000 */
[----:B------:R-:W-:Y:S02]  /*b490*/  IMAD.MOV.U32 R108, RZ, RZ, R178 ;  /* 0x000000ffff6c7224 */ /* 0x000fe400078e00b2 */
[----:B------:R-:W-:Y:S02]  /*b4a0*/  VIADD R197, R18, 0x29 ;  /* 0x0000002912c57836 */ /* 0x000fe40000000000 */
[----:B------:R-:W-:Y:S02]  /*b4b0*/  IMAD.MOV.U32 R178, RZ, RZ, R190 ;  /* 0x000000ffffb27224 */ /* 0x000fe400078e00be */
[----:B------:R-:W-:Y:S02]  /*b4c0*/  IMAD.MOV.U32 R205, RZ, RZ, R217 ;  /* 0x000000ffffcd7224 */ /* 0x000fe400078e00d9 */
[----:B------:R-:W-:-:S02]  /*b4d0*/  IMAD.MOV.U32 R190, RZ, RZ, R198 ;  /* 0x000000ffffbe7224 */ /* 0x000fc400078e00c6 */
[----:B------:R-:W-:Y:S02]  /*b4e0*/  IMAD.MOV.U32 R225, RZ, RZ, R243 ;  /* 0x000000ffffe17224 */ /* 0x000fe400078e00f3 */
[----:B------:R-:W-:Y:S02]  /*b4f0*/  IMAD.MOV.U32 R143, RZ, RZ, R173 ;  /* 0x000000ffff8f7224 */ /* 0x000fe400078e00ad */
[----:B------:R-:W-:Y:S01]  /*b500*/  IMAD.MOV.U32 R198, RZ, RZ, R209 ;  /* 0x000000ffffc67224 */ /* 0x000fe200078e00d1 */
[----:B------:R-:W-:Y:S01]  /*b510*/  IABS R209, R141 ;  /* 0x0000008d00d17213 */ /* 0x000fe20000000000 */
[----:B------:R-:W-:Y:S01]  /*b520*/  @!P2 IMAD.MOV R38, RZ, RZ, -R38 ;  /* 0x000000ffff26a224 */ /* 0x000fe200078e0a26 */
[----:B------:R-:W-:Y:S01]  /*b530*/  ISETP.GT.U32.AND P2, PT, R0, R162, PT ;  /* 0x000000a20000720c */ /* 0x000fe20003f44070 */
[----:B------:R-:W-:Y:S01]  /*b540*/  IMAD.MOV.U32 R173, RZ, RZ, R182 ;  /* 0x000000ffffad7224 */ /* 0x000fe200078e00b6 */
[----:B------:R-:W-:Y:S01]  /*b550*/  IABS R134, R143 ;  /* 0x0000008f00867213 */ /* 0x000fe20000000000 */
[----:B------:R-:W-:-:S04]  /*b560*/  IMAD.HI.U32 R10, R14, R194, RZ ;  /* 0x000000c20e0a7227 */ /* 0x000fc800078e00ff */
[----:B------:R-:W-:Y:S02]  /*b570*/  IMAD.MOV.U32 R182, RZ, RZ, R197 ;  /* 0x000000ffffb67224 */ /* 0x000fe400078e00c5 */
[----:B------:R-:W-:Y:S02]  /*b580*/  IMAD.MOV.U32 R197, RZ, RZ, R205 ;  /* 0x000000ffffc57224 */ /* 0x000fe400078e00cd */
[----:B------:R-:W-:Y:S01]  /*b590*/  @!P0 IMAD.IADD R146, R146, 0x1, -R0 ;  /* 0x0000000192928824 */ /* 0x000fe200078e0a00 */
[----:B------:R-:W-:Y:S01]  /*b5a0*/  ISETP.GE.AND P0, PT, R141, RZ, PT ;  /* 0x000000ff8d00720c */ /* 0x000fe20003f06270 */
[----:B------:R-:W-:Y:S02]  /*b5b0*/  IMAD.MOV.U32 R205, RZ, RZ, R225 ;  /* 0x000000ffffcd7224 */ /* 0x000fe400078e00e1 */
[C---:B------:R-:W-:Y:S02]  /*b5c0*/  VIADD R240, R18.reuse, 0x1e ;  /* 0x0000001e12f07836 */ /* 0x040fe40000000000 */
[----:B------:R-:W-:-:S02]  /*b5d0*/  VIADD R166, R18, 0x2e ;  /* 0x0000002e12a67836 */ /* 0x000fc40000000000 */
[----:B------:R-:W-:Y:S02]  /*b5e0*/  IMAD.MOV.U32 R141, RZ, RZ, R149 ;  /* 0x000000ffff8d7224 */ /* 0x000fe400078e0095 */
[----:B------:R-:W-:Y:S01]  /*b5f0*/  IMAD.MOV R10, RZ, RZ, -R10 ;  /* 0x000000ffff0a7224 */ /* 0x000fe200078e0a0a */
[----:B------:R-:W-:Y:S01]  /*b600*/  IABS R225, R166 ;  /* 0x000000a600e17213 */ /* 0x000fe20000000000 */
[----:B------:R-:W-:Y:S01]  /*b610*/  IMAD.HI.U32 R15, R14, R209, RZ ;  /* 0x000000d10e0f7227 */ /* 0x000fe200078e00ff */
[----:B------:R-:W-:-:S03]  /*b620*/  IABS R69, R141 ;  /* 0x0000008d00457213 */ /* 0x000fc60000000000 */
[----:B------:R-:W-:Y:S02]  /*b630*/  IMAD.MOV.U32 R149, RZ, RZ, R182 ;  /* 0x000000ffff957224 */ /* 0x000fe400078e00b6 */
[----:B------:R-:W-:Y:S02]  /*b640*/  IMAD.MOV.U32 R182, RZ, RZ, R198 ;  /* 0x000000ffffb67224 */ /* 0x000fe400078e00c6 */
[----:B------:R-:W-:Y:S02]  /*b650*/  IMAD.MOV.U32 R198, RZ, RZ, R205 ;  /* 0x000000ffffc67224 */ /* 0x000fe400078e00cd */
[----:B------:R-:W-:Y:S01]  /*b660*/  IMAD.MOV.U32 R205, RZ, RZ, R240 ;  /* 0x000000ffffcd7224 */ /* 0x000fe200078e00f0 */
[----:B------:R-:W-:Y:S01]  /*b670*/  IABS R240, R108 ;  /* 0x0000006c00f07213 */ /* 0x000fe20000000000 */
[----:B------:R-:W-:Y:S01]  /*b680*/  IMAD R194, R0, R10, R194 ;  /* 0x0000000a00c27224 */ /* 0x000fe200078e02c2 */
[----:B------:R-:W-:Y:S01]  /*b690*/  IABS R74, R182 ;  /* 0x000000b6004a7213 */ /* 0x000fe20000000000 */
[----:B------:R-:W-:-:S02]  /*b6a0*/  @!P5 IMAD.IADD R9, R9, 0x1, -R0 ;  /* 0x000000010909d824 */ /* 0x000fc400078e0a00 */
[----:B------:R-:W-:Y:S02]  /*b6b0*/  IMAD.MOV R15, RZ, RZ, -R15 ;  /* 0x000000ffff0f7224 */ /* 0x000fe400078e0a0f */
[----:B------:R-:W-:Y:S01]  /*b6c0*/  @!P1 IMAD.MOV R146, RZ, RZ, -R146 ;  /* 0x000000ffff929224 */ /* 0x000fe200078e0a92 */
[C---:B------:R-:W-:Y:S01]  /*b6d0*/  ISETP.GT.U32.AND P5, PT, R0.reuse, R9, PT ;  /* 0x000000090000720c */ /* 0x040fe20003fa4070 */
[C---:B------:R-:W-:Y:S01]  /*b6e0*/  IMAD R209, R0.reuse, R15, R209 ;  /* 0x0000000f00d17224 */ /* 0x040fe200078e02d1 */
[----:B------:R-:W-:Y:S01]  /*b6f0*/  ISETP.GT.U32.AND P1, PT, R0, R194, PT ;  /* 0x000000c20000720c */ /* 0x000fe20003f24070 */
[----:B------:R-:W-:Y:S01]  /*b700*/  @!P2 IMAD.IADD R162, R162, 0x1, -R0 ;  /* 0x00000001a2a2a824 */ /* 0x000fe200078e0a00 */
[----:B------:R-:W-:Y:S01]  /*b710*/  ISETP.GE.AND P2, PT, R166, RZ, PT ;  /* 0x000000ffa600720c */ /* 0x000fe20003f46270 */
[----:B------:R-:W-:-:S04]  /*b720*/  IMAD.HI.U32 R16, R14, R225, RZ ;  /* 0x000000e10e107227 */ /* 0x000fc800078e00ff */
[----:B------:R-:W-:-:S04]  /*b730*/  IMAD.HI.U32 R15, R14, R240, RZ ;  /* 0x000000f00e0f7227 */ /* 0x000fc800078e00ff */
[----:B------:R-:W-:Y:S02]  /*b740*/  IMAD.MOV R10, RZ, RZ, -R16 ;  /* 0x000000ffff0a7224 */ /* 0x000fe400078e0a10 */
[----:B------:R-:W-:Y:S02]  /*b750*/  IMAD.MOV R15, RZ, RZ, -R15 ;  /* 0x000000ffff0f7224 */ /* 0x000fe400078e0a0f */
[----:B------:R-:W-:Y:S01]  /*b760*/  @!P4 IMAD.MOV R162, RZ, RZ, -R162 ;  /* 0x000000ffffa2c224 */ /* 0x000fe200078e0aa2 */
[C---:B------:R-:W-:Y:S01]  /*b770*/  ISETP.GT.U32.AND P4, PT, R0.reuse, R209, PT ;  /* 0x000000d10000720c */ /* 0x040fe20003f84070 */
[C---:B------:R-:W-:Y:S02]  /*b780*/  IMAD R225, R0.reuse, R10, R225 ;  /* 0x0000000a00e17224 */ /* 0x040fe400078e02e1 */
[C---:B------:R-:W-:Y:S02]  /*b790*/  IMAD R240, R0.reuse, R15, R240 ;  /* 0x0000000f00f07224 */ /* 0x040fe400078e02f0 */
[--C-:B------:R-:W-:Y:S01]  /*b7a0*/  @!P5 IMAD.IADD R9, R9, 0x1, -R0.reuse ;  /* 0x000000010909d824 */ /* 0x100fe200078e0a00 */
[----:B------:R-:W-:Y:S01]  /*b7b0*/  ISETP.GT.U32.AND P5, PT, R0, R225, PT ;  /* 0x000000e10000720c */ /* 0x000fe20003fa4070 */
[----:B------:R-:W-:Y:S01]  /*b7c0*/  @!P1 IMAD.IADD R194, R194, 0x1, -R0 ;  /* 0x00000001c2c29824 */ /* 0x000fe200078e0a00 */
[----:B------:R-:W-:Y:S01]  /*b7d0*/  ISETP.GT.U32.AND P1, PT, R0, R240, PT ;  /* 0x000000f00000720c */ /* 0x000fe20003f24070 */
[----:B------:R-:W-:-:S02]  /*b7e0*/  IMAD.MOV.U32 R110, RZ, RZ, R164 ;  /* 0x000000ffff6e7224 */ /* 0x000fc400078e00a4 */
[----:B------:R-:W-:Y:S02]  /*b7f0*/  IMAD.MOV.U32 R164, RZ, RZ, R178 ;  /* 0x000000ffffa47224 */ /* 0x000fe400078e00b2 */
[----:B------:R-:W-:Y:S01]  /*b800*/  @!P4 IMAD.IADD R209, R209, 0x1, -R0 ;  /* 0x00000001d1d1c824 */ /* 0x000fe200078e0a00 */
[----:B------:R-:W-:Y:S01]  /*b810*/  IABS R10, R110 ;  /* 0x0000006e000a7213 */ /* 0x000fe20000000000 */
[----:B------:R-:W-:Y:S01]  /*b820*/  IMAD.MOV.U32 R178, RZ, RZ, R9 ;  /* 0x000000ffffb27224 */ /* 0x000fe200078e0009 */
[----:B------:R-:W-:Y:S01]  /*b830*/  ISETP.GT.U32.AND P4, PT, R0, R194, PT ;  /* 0x000000c20000720c */ /* 0x000fe20003f84070 */
[----:B------:R-:W-:Y:S01]  /*b840*/  IMAD.HI.U32 R16, R14, R69, RZ ;  /* 0x000000450e107227 */ /* 0x000fe200078e00ff */
[----:B------:R-:W-:-:S03]  /*b850*/  IABS R22, R164 ;  /* 0x000000a400167213 */ /* 0x000fc60000000000 */
[----:B------:R-:W-:Y:S01]  /*b860*/  @!P6 IMAD.MOV R178, RZ, RZ, -R178 ;  /* 0x000000ffffb2e224 */ /* 0x000fe200078e0ab2 */
[----:B------:R-:W-:Y:S01]  /*b870*/  ISETP.GT.U32.AND P6, PT, R0, R209, PT ;  /* 0x000000d10000720c */ /* 0x000fe20003fc4070 */
[----:B------:R-:W-:-:S04]  /*b880*/  IMAD.HI.U32 R15, R14, R10, RZ ;  /* 0x0000000a0e0f7227 */ /* 0x000fc800078e00ff */
[--C-:B------:R-:W-:Y:S02]  /*b890*/  @!P5 IMAD.IADD R225, R225, 0x1, -R0.reuse ;  /* 0x00000001e1e1d824 */ /* 0x100fe400078e0a00 */
[----:B------:R-:W-:Y:S02]  /*b8a0*/  @!P1 IMAD.IADD R240, R240, 0x1, -R0 ;  /* 0x00000001f0f09824 */ /* 0x000fe400078e0a00 */
[----:B------:R-:W-:Y:S01]  /*b8b0*/  IMAD.MOV R15, RZ, RZ, -R15 ;  /* 0x000000ffff0f7224 */ /* 0x000fe200078e0a0f */
[C---:B------:R-:W-:Y:S01]  /*b8c0*/  ISETP.GT.U32.AND P5, PT, R0.reuse, R225, PT ;  /* 0x000000e10000720c */ /* 0x040fe20003fa4070 */
[----:B------:R-:W-:Y:S01]  /*b8d0*/  IMAD.MOV R16, RZ, RZ, -R16 ;  /* 0x000000ffff107224 */ /* 0x000fe200078e0a10 */
[C---:B------:R-:W-:Y:S01]  /*b8e0*/  ISETP.GT.U32.AND P1, PT, R0.reuse, R240, PT ;  /* 0x000000f00000720c */ /* 0x040fe20003f24070 */
[C---:B------:R-:W-:Y:S02]  /*b8f0*/  IMAD R9, R0.reuse, R15, R10 ;  /* 0x0000000f00097224 */ /* 0x040fe400078e020a */
[----:B------:R-:W-:Y:S01]  /*b900*/  IMAD R69, R0, R16, R69 ;  /* 0x0000001000457224 */ /* 0x000fe200078e0245 */
[----:B------:R-:W-:Y:S01]  /*b910*/  IABS R16, R190 ;  /* 0x000000be00107213 */ /* 0x000fe20000000000 */
[----:B------:R-:W-:-:S04]  /*b920*/  IMAD.HI.U32 R10, R14, R134, RZ ;  /* 0x000000860e0a7227 */ /* 0x000fc800078e00ff */
[----:B------:R-:W-:Y:S02]  /*b930*/  IMAD.MOV R10, RZ, RZ, -R10 ;  /* 0x000000ffff0a7224 */ /* 0x000fe400078e0a0a */
[--C-:B------:R-:W-:Y:S01]  /*b940*/  @!P6 IMAD.IADD R209, R209, 0x1, -R0.reuse ;  /* 0x00000001d1d1e824 */ /* 0x100fe200078e0a00 */
[----:B------:R-:W-:Y:S01]  /*b950*/  ISETP.GT.U32.AND P6, PT, R0, R69, PT ;  /* 0x000000450000720c */ /* 0x000fe20003fc4070 */
[----:B------:R-:W-:Y:S02]  /*b960*/  IMAD.MOV.U32 R166, RZ, RZ, R173 ;  /* 0x000000ffffa67224 */ /* 0x000fe400078e00ad */
[----:B------:R-:W-:Y:S01]  /*b970*/  IMAD.MOV.U32 R173, RZ, RZ, R197 ;  /* 0x000000ffffad7224 */ /* 0x000fe200078e00c5 */
[----:B------:R-:W-:Y:S01]  /*b980*/  IABS R197, R149 ;  /* 0x0000009500c57213 */ /* 0x000fe20000000000 */
[----:B------:R-:W-:Y:S01]  /*b990*/  @!P4 IMAD.IADD R194, R194, 0x1, -R0 ;  /* 0x00000001c2c2c824 */ /* 0x000fe200078e0a00 */
[C---:B------:R-:W-:Y:S01]  /*b9a0*/  ISETP.GT.U32.AND P4, PT, R0.reuse, R9, PT ;  /* 0x000000090000720c */ /* 0x040fe20003f84070 */
[----:B------:R-:W-:Y:S01]  /*b9b0*/  IMAD R134, R0, R10, R134 ;  /* 0x0000000a00867224 */ /* 0x000fe200078e0286 */
[----:B------:R-:W-:Y:S01]  /*b9c0*/  IABS R65, R166 ;  /* 0x000000a600417213 */ /* 0x000fe20000000000 */
[--C-:B------:R-:W-:Y:S01]  /*b9d0*/  @!P5 IMAD.IADD R225, R225, 0x1, -R0.reuse ;  /* 0x00000001e1e1d824 */ /* 0x100fe200078e0a00 */
[----:B------:R-:W-:Y:S01]  /*b9e0*/  ISETP.GE.AND P5, PT, R108, RZ, PT ;  /* 0x000000ff6c00720c */ /* 0x000fe20003fa6270 */
[----:B------:R-:W-:Y:S01]  /*b9f0*/  @!P1 IMAD.IADD R240, R240, 0x1, -R0 ;  /* 0x00000001f0f09824 */ /* 0x000fe200078e0a00 */
[----:B------:R-:W-:Y:S01]  /*ba00*/  ISETP.GT.U32.AND P1, PT, R0, R134, PT ;  /* 0x000000860000720c */ /* 0x000fe20003f24070 */
[----:B------:R-:W-:Y:S01]  /*ba10*/  IMAD.HI.U32 R10, R14, R197, RZ ;  /* 0x000000c50e0a7227 */ /* 0x000fe200078e00ff */
[----:B------:R-:W-:-:S03]  /*ba20*/  IABS R37, R173 ;  /* 0x000000ad00257213 */ /* 0x000fc60000000000 */
        /* <DEDUP_REMOVED lines=9> */
[----:B------:R-:W-:Y:S01]  /*bac0*/  @!P1 IMAD.IADD R134, R134, 0x1, -R0 ;  /* 0x0000000186869824 */ /* 0x000fe200078e0a00 */
[C---:B------:R-:W-:Y:S01]  /*bad0*/  ISETP.GT.U32.AND P1, PT, R0.reuse, R9, PT ;  /* 0x000000090000720c */ /* 0x040fe20003f24070 */
[----:B------:R-:W-:Y:S01]  /*bae0*/  @!P5 IMAD.MOV R240, RZ, RZ, -R240 ;  /* 0x000000fffff0d224 */ /* 0x000fe200078e0af0 */
[----:B------:R-:W-:Y:S01]  /*baf0*/  ISETP.GT.U32.AND P5, PT, R0, R197, PT ;  /* 0x000000c50000720c */ /* 0x000fe20003fa4070 */
[----:B------:R-:W-:-:S04]  /*bb00*/  IMAD.HI.U32 R15, R14, R65, RZ ;  /* 0x000000410e0f7227 */ /* 0x000fc800078e00ff */
[----:B------:R-:W-:Y:S02]  /*bb10*/  IMAD.MOV R10, RZ, RZ, -R10 ;  /* 0x000000ffff0a7224 */ /* 0x000fe400078e0a0a */
[----:B------:R-:W-:Y:S02]  /*bb20*/  IMAD.MOV R15, RZ, RZ, -R15 ;  /* 0x000000ffff0f7224 */ /* 0x000fe400078e0a0f */
[C---:B------:R-:W-:Y:S02]  /*bb30*/  IMAD R22, R0.reuse, R10, R22 ;  /* 0x0000000a00167224 */ /* 0x040fe400078e0216 */
[C---:B------:R-:W-:Y:S02]  /*bb40*/  IMAD R65, R0.reuse, R15, R65 ;  /* 0x0000000f00417224 */ /* 0x040fe400078e0241 */
[--C-:B------:R-:W-:Y:S01]  /*bb50*/  @!P0 IMAD.IADD R69, R69, 0x1, -R0.reuse ;  /* 0x0000000145458824 */ /* 0x100fe200078e0a00 */
[C---:B------:R-:W-:Y:S01]  /*bb60*/  ISETP.GT.U32.AND P0, PT, R0.reuse, R22, PT ;  /* 0x000000160000720c */ /* 0x040fe20003f04070 */
[--C-:B------:R-:W-:Y:S01]  /*bb70*/  @!P1 IMAD.IADD R9, R9, 0x1, -R0.reuse ;  /* 0x0000000109099824 */ /* 0x100fe200078e0a00 */
[----:B------:R-:W-:Y:S01]  /*bb80*/  ISETP.GE.AND P1, PT, R149, RZ, PT ;  /* 0x000000ff9500720c */ /* 0x000fe20003f26270 */
[----:B------:R-:W-:Y:S01]  /*bb90*/  @!P5 IMAD.IADD R197, R197, 0x1, -R0 ;  /* 0x00000001c5c5d824 */ /* 0x000fe200078e0a00 */
[C---:B------:R-:W-:Y:S01]  /*bba0*/  ISETP.GT.U32.AND P5, PT, R0.reuse, R65, PT ;  /* 0x000000410000720c */ /* 0x040fe20003fa4070 */
[----:B------:R-:W2:Y:S01]  /*bbb0*/  LDL.LU R149, [R1+0x390] ;  /* 0x0003900001957983 */ /* 0x000ea20000300800 */
[----:B------:R-:W-:Y:S01]  /*bbc0*/  @!P3 IMAD.MOV R194, RZ, RZ, -R194 ;  /* 0x000000ffffc2b224 */ /* 0x000fe200078e0ac2 */
[C---:B------:R-:W-:Y:S01]  /*bbd0*/  ISETP.GT.U32.AND P3, PT, R0.reuse, R134, PT ;  /* 0x000000860000720c */ /* 0x040fe20003f64070 */
[----:B------:R-:W-:Y:S01]  /*bbe0*/  @!P4 IMAD.MOV R9, RZ, RZ, -R9 ;  /* 0x000000ffff09c224 */ /* 0x000fe200078e0a09 */
[----:B------:R-:W-:Y:S01]  /*bbf0*/  ISETP.GT.U32.AND P4, PT, R0, R197, PT ;  /* 0x000000c50000720c */ /* 0x000fe20003f84070 */
[----:B------:R-:W-:-:S04]  /*bc00*/  IMAD.HI.U32 R10, R14, R37, RZ ;  /* 0x000000250e0a7227 */ /* 0x000fc800078e00ff */
[--C-:B------:R-:W-:Y:S01]  /*bc10*/  @!P0 IMAD.IADD R22, R22, 0x1, -R0.reuse ;  /* 0x0000000116168824 */ /* 0x100fe200078e0a00 */
[----:B------:R-:W-:Y:S01]  /*bc20*/  ISETP.GE.AND P0, PT, R166, RZ, PT ;  /* 0x000000ffa600720c */ /* 0x000fe20003f06270 */
[----:B------:R-:W-:Y:S02]  /*bc30*/  VIADD R243, R18, 0x17 ;  /* 0x0000001712f37836 */ /* 0x000fe40000000000 */
[--C-:B------:R-:W-:Y:S01]  /*bc40*/  @!P5 IMAD.IADD R65, R65, 0x1, -R0.reuse ;  /* 0x000000014141d824 */ /* 0x100fe200078e0a00 */
[----:B------:R-:W-:Y:S01]  /*bc50*/  ISETP.GT.U32.AND P5, PT, R0, R22, PT ;  /* 0x000000160000720c */ /* 0x000fe20003fa4070 */
[----:B------:R-:W-:Y:S01]  /*bc60*/  @!P3 IMAD.IADD R134, R134, 0x1, -R0 ;  /* 0x000000018686b824 */ /* 0x000fe200078e0a00 */
[----:B------:R-:W-:Y:S01]  /*bc70*/  ISETP.GE.AND P3, PT, R164, RZ, PT ;  /* 0x000000ffa400720c */ /* 0x000fe20003f66270 */
[----:B------:R-:W-:Y:S01]  /*bc80*/  IMAD.MOV R10, RZ, RZ, -R10 ;  /* 0x000000ffff0a7224 */ /* 0x000fe200078e0a0a */
[----:B------:R-:W3:Y:S01]  /*bc90*/  LDL.LU R164, [R1+0x394] ;  /* 0x0003940001a47983 */ /* 0x000ee20000300800 */
[----:B------:R-:W-:-:S02]  /*bca0*/  @!P4 IMAD.IADD R197, R197, 0x1, -R0 ;  /* 0x00000001c5c5c824 */ /* 0x000fc400078e0a00 */
[----:B------:R-:W-:Y:S01]  /*bcb0*/  IMAD.MOV.U32 R217, RZ, RZ, R243 ;  /* 0x000000ffffd97224 */ /* 0x000fe200078e00f3 */
[----:B------:R-:W4:Y:S01]  /*bcc0*/  LDL.LU R166, [R1+0x398] ;  /* 0x0003980001a67983 */ /* 0x000f220000300800 */
[----:B------:R-:W-:-:S04]  /*bcd0*/  IMAD.HI.U32 R15, R14, R74, RZ ;  /* 0x0000004a0e0f7227 */ /* 0x000fc800078e00ff */
[----:B------:R-:W-:Y:S01]  /*bce0*/  @!P5 IMAD.IADD R22, R22, 0x1, -R0 ;  /* 0x000000011616d824 */ /* 0x000fe200078e0a00 */
[----:B------:R-:W-:Y:S01]  /*bcf0*/  ISETP.GE.AND P5, PT, R182, RZ, PT ;  /* 0x000000ffb600720c */ /* 0x000fe20003fa6270 */
[----:B------:R-:W-:Y:S01]  /*bd00*/  IMAD R37, R0, R10, R37 ;  /* 0x0000000a00257224 */ /* 0x000fe200078e0225 */
[----:B------:R-:W4:Y:S01]  /*bd10*/  LDL.LU R182, [R1+0x3a0] ;  /* 0x0003a00001b67983 */ /* 0x000f220000300800 */
[----:B------:R-:W-:Y:S01]  /*bd20*/  @!P3 IMAD.MOV R22, RZ, RZ, -R22 ;  /* 0x000000ffff16b224 */ /* 0x000fe200078e0a16 */
[----:B------:R-:W-:Y:S01]  /*bd30*/  ISETP.GE.AND P3, PT, R190, RZ, PT ;  /* 0x000000ffbe00720c */ /* 0x000fe20003f66270 */
[----:B------:R-:W-:Y:S01]  /*bd40*/  VIADD R243, R18, 0x23 ;  /* 0x0000002312f37836 */ /* 0x000fe20000000000 */
[----:B------:R-:W4:Y:S01]  /*bd50*/  LDL.LU R190, [R1+0x3a4] ;  /* 0x0003a40001be7983 */ /* 0x000f220000300800 */
[----:B------:R-:W-:Y:S01]  /*bd60*/  ISETP.GT.U32.AND P4, PT, R0, R37, PT ;  /* 0x000000250000720c */ /* 0x000fe20003f84070 */
[----:B------:R-:W-:Y:S01]  /*bd70*/  @!P2 IMAD.MOV R225, RZ, RZ, -R225 ;  /* 0x000000ffffe1a224 */ /* 0x000fe200078e0ae1 */
[----:B------:R-:W-:Y:S01]  /*bd80*/  ISETP.GE.AND P2, PT, R143, RZ, PT ;  /* 0x000000ff8f00720c */ /* 0x000fe20003f46270 */
[----:B------:R-:W-:-:S02]  /*bd90*/  VIADD R208, R18, 0x1a ;  /* 0x0000001a12d07836 */ /* 0x000fc40000000000 */
[----:B------:R-:W-:-:S08]  /*bda0*/  VIADD R229, R18, 0x16 ;  /* 0x0000001612e57836 */ /* 0x000fd00000000000 */
[----:B------:R-:W-:-:S05]  /*bdb0*/  @!P4 IMAD.IADD R37, R37, 0x1, -R0 ;  /* 0x000000012525c824 */ /* 0x000fca00078e0a00 */
[----:B------:R-:W-:Y:S02]  /*bdc0*/  ISETP.GT.U32.AND P4, PT, R0, R37, PT ;  /* 0x000000250000720c */ /* 0x000fe40003f84070 */
[----:B------:R-:W-:-:S11]  /*bdd0*/  IABS R141, R243 ;  /* 0x000000f3008d7213 */ /* 0x000fd60000000000 */
[----:B------:R-:W-:Y:S01]  /*bde0*/  @!P4 IMAD.IADD R37, R37, 0x1, -R0 ;  /* 0x000000012525c824 */ /* 0x000fe200078e0a00 */
[----:B------:R-:W-:Y:S02]  /*bdf0*/  ISETP.GE.AND P4, PT, R243, RZ, PT ;  /* 0x000000fff300720c */ /* 0x000fe40003f86270 */
[----:B------:R-:W4:Y:S01]  /*be00*/  LDL.LU R243, [R1+0x3a8] ;  /* 0x0003a80001f37983 */ /* 0x000f220000300800 */
[----:B------:R-:W-:-:S04]  /*be10*/  IMAD.MOV R15, RZ, RZ, -R15 ;  /* 0x000000ffff0f7224 */ /* 0x000fc800078e0a0f */
[----:B------:R-:W-:Y:S02]  /*be20*/  IMAD R74, R0, R15, R74 ;  /* 0x0000000f004a7224 */ /* 0x000fe400078e024a */
[----:B------:R-:W-:-:S03]  /*be30*/  @!P1 IMAD.MOV R197, RZ, RZ, -R197 ;  /* 0x000000ffffc59224 */ /* 0x000fc600078e0ac5 */
[C---:B------:R-:W-:Y:S01]  /*be40*/  ISETP.GT.U32.AND P1, PT, R0.reuse, R74, PT ;  /* 0x0000004a0000720c */ /* 0x040fe20003f24070 */
[----:B------:R-:W-:Y:S01]  /*be50*/  @!P6 IMAD.MOV R69, RZ, RZ, -R69 ;  /* 0x000000ffff45e224 */ /* 0x000fe200078e0a45 */
[----:B------:R-:W-:Y:S01]  /*be60*/  ISETP.GT.U32.AND P6, PT, R0, R65, PT ;  /* 0x000000410000720c */ /* 0x000fe20003fc4070 */
[----:B------:R-:W-:-:S04]  /*be70*/  IMAD.HI.U32 R10, R14, R16, RZ ;  /* 0x000000100e0a7227 */ /* 0x000fc800078e00ff */
[----:B------:R-:W-:-:S06]  /*be80*/  IMAD.MOV R10, RZ, RZ, -R10 ;  /* 0x000000ffff0a7224 */ /* 0x000fcc00078e0a0a */
[----:B------:R-:W-:Y:S02]  /*be90*/  @!P1 IMAD.IADD R74, R74, 0x1, -R0 ;  /* 0x000000014a4a9824 */ /* 0x000fe400078e0a00 */
[----:B------:R-:W-:Y:S02]  /*bea0*/  IMAD R16, R0, R10, R16 ;  /* 0x0000000a00107224 */ /* 0x000fe400078e0210 */
[----:B------:R-:W-:Y:S01]  /*beb0*/  IMAD.HI.U32 R15, R14, R141, RZ ;  /* 0x0000008d0e0f7227 */ /* 0x000fe200078e00ff */
[----:B------:R-:W-:-:S03]  /*bec0*/  ISETP.GT.U32.AND P1, PT, R0, R74, PT ;  /* 0x0000004a0000720c */ /* 0x000fc60003f24070 */
[----:B------:R-:W-:Y:S01]  /*bed0*/  @!P6 IMAD.IADD R65, R65, 0x1, -R0 ;  /* 0x000000014141e824 */ /* 0x000fe200078e0a00 */
[----:B------:R-:W-:Y:S01]  /*bee0*/  ISETP.GT.U32.AND P6, PT, R0, R16, PT ;  /* 0x000000100000720c */ /* 0x000fe20003fc4070 */
[----:B------:R-:W-:-:S04]  /*bef0*/  IMAD.MOV R15, RZ, RZ, -R15 ;  /* 0x000000ffff0f7224 */ /* 0x000fc800078e0a0f */
[----:B------:R-:W-:-:S04]  /*bf00*/  IMAD R141, R0, R15, R141 ;  /* 0x0000000f008d7224 */ /* 0x000fc800078e028d */
[--C-:B------:R-:W-:Y:S01]  /*bf10*/  @!P1 IMAD.IADD R74, R74, 0x1, -R0.reuse ;  /* 0x000000014a4a9824 */ /* 0x100fe200078e0a00 */
[----:B------:R-:W-:Y:S02]  /*bf20*/  ISETP.GT.U32.AND P1, PT, R0, R141, PT ;  /* 0x0000008d0000720c */ /* 0x000fe40003f24070 */
[----:B------:R-:W-:Y:S01]  /*bf30*/  IABS R46, R198 ;  /* 0x000000c6002e7213 */ /* 0x000fe20000000000 */
[----:B------:R-:W-:-:S04]  /*bf40*/  @!P6 IMAD.IADD R16, R16, 0x1, -R0 ;  /* 0x000000011010e824 */ /* 0x000fc800078e0a00 */
[----:B------:R-:W-:Y:S01]  /*bf50*/  IMAD.HI.U32 R10, R14, R46, RZ ;  /* 0x0000002e0e0a7227 */ /* 0x000fe200078e00ff */
[----:B------:R-:W-:-:S03]  /*bf60*/  ISETP.GT.U32.AND P6, PT, R0, R16, PT ;  /* 0x000000100000720c */ /* 0x000fc60003fc4070 */
[----:B------:R-:W-:Y:S02]  /*bf70*/  IMAD.MOV R20, RZ, RZ, -R10 ;  /* 0x000000ffff147224 */ /* 0x000fe400078e0a0a */
[----:B------:R-:W-:Y:S02]  /*bf80*/  @!P1 IMAD.IADD R141, R141, 0x1, -R0 ;  /* 0x000000018d8d9824 */ /* 0x000fe400078e0a00 */
[----:B------:R-:W-:Y:S01]  /*bf90*/  @!P2 IMAD.MOV R134, RZ, RZ, -R134 ;  /* 0x000000ffff86a224 */ /* 0x000fe200078e0a86 */
[----:B------:R-:W-:Y:S01]  /*bfa0*/  ISETP.GE.AND P2, PT, R173, RZ, PT ;  /* 0x000000ffad00720c */ /* 0x000fe20003f46270 */
[----:B------:R-:W-:-:S04]  /*bfb0*/  IMAD R46, R0, R20, R46 ;  /* 0x00000014002e7224 */ /* 0x000fc800078e022e */
[----:B------:R-:W-:Y:S01]  /*bfc0*/  @!P6 IMAD.IADD R16, R16, 0x1, -R0 ;  /* 0x000000011010e824 */ /* 0x000fe200078e0a00 */
[----:B------:R-:W-:Y:S01]  /*bfd0*/  ISETP.GT.U32.AND P6, PT, R0, R46, PT ;  /* 0x0000002e0000720c */ /* 0x000fe20003fc4070 */
[----:B------:R-:W-:Y:S02]  /*bfe0*/  IMAD.MOV.U32 R173, RZ, RZ, R205 ;  /* 0x000000ffffad7224 */ /* 0x000fe400078e00cd */
[----:B------:R-:W-:Y:S02]  /*bff0*/  IMAD.MOV.U32 R205, RZ, RZ, R217 ;  /* 0x000000ffffcd7224 */ /* 0x000fe400078e00d9 */
[----:B------:R-:W4:Y:S02]  /*c000*/  LDL.LU R217, [R1+0x3b0] ;  /* 0x0003b00001d97983 */ /* 0x000f240000300800 */
[----:B------:R-:W-:-:S06]  /*c010*/  @!P2 IMAD.MOV R37, RZ, RZ, -R37 ;  /* 0x000000ffff25a224 */ /* 0x000fcc00078e0a25 */
[----:B------:R-:W-:Y:S01]  /*c020*/  @!P6 IMAD.IADD R46, R46, 0x1, -R0 ;  /* 0x000000012e2ee824 */ /* 0x000fe200078e0a00 */
[----:B--2---:R-:W-:-:S05]  /*c030*/  IABS R92, R149 ;  /* 0x00000095005c7213 */ /* 0x004fca0000000000 */
[----:B------:R-:W-:-:S04]  /*c040*/  IMAD.HI.U32 R15, R14, R92, RZ ;  /* 0x0000005c0e0f7227 */ /* 0x000fc800078e00ff */
[----:B------:R-:W-:-:S04]  /*c050*/  IMAD.MOV R15, RZ, RZ, -R15 ;  /* 0x000000ffff0f7224 */ /* 0x000fc800078e0a0f */
[----:B------:R-:W-:Y:S01]  /*c060*/  IMAD R92, R0, R15, R92 ;  /* 0x0000000f005c7224 */ /* 0x000fe200078e025c */
[----:B---3--:R-:W-:-:S04]  /*c070*/  IABS R30, R164 ;  /* 0x000000a4001e7213 */ /* 0x008fc80000000000 */
[----:B------:R-:W-:Y:S02]  /*c080*/  ISETP.GT.U32.AND P1, PT, R0, R92, PT ;  /* 0x0000005c0000720c */ /* 0x000fe40003f24070 */
[----:B----4-:R-:W-:Y:S01]  /*c090*/  IABS R101, R166 ;  /* 0x000000a600657213 */ /* 0x010fe20000000000 */
[----:B------:R-:W-:-:S04]  /*c0a0*/  IMAD.HI.U32 R10, R14, R30, RZ ;  /* 0x0000001e0e0a7227 */ /* 0x000fc800078e00ff */
[----:B------:R-:W-:-:S04]  /*c0b0*/  IMAD.HI.U32 R15, R14, R101, RZ ;  /* 0x000000650e0f7227 */ /* 0x000fc800078e00ff */
[----:B------:R-:W-:Y:S02]  /*c0c0*/  IMAD.MOV R10, RZ, RZ, -R10 ;  /* 0x000000ffff0a7224 */ /* 0x000fe400078e0a0a */
[----:B------:R-:W-:Y:S02]  /*c0d0*/  IMAD.MOV R15, RZ, RZ, -R15 ;  /* 0x000000ffff0f7224 */ /* 0x000fe400078e0a0f */
[C---:B------:R-:W-:Y:S01]  /*c0e0*/  IMAD R30, R0.reuse, R10, R30 ;  /* 0x0000000a001e7224 */ /* 0x040fe200078e021e */
[----:B------:R-:W-:Y:S01]  /*c0f0*/  IABS R10, R190 ;  /* 0x000000be000a7213 */ /* 0x000fe20000000000 */
[----:B------:R-:W-:Y:S02]  /*c100*/  IMAD R101, R0, R15, R101 ;  /* 0x0000000f00657224 */ /* 0x000fe400078e0265 */
[----:B------:R-:W-:Y:S02]  /*c110*/  @!P1 IMAD.IADD R92, R92, 0x1, -R0 ;  /* 0x000000015c5c9824 */ /* 0x000fe400078e0a00 */
[----:B------:R-:W-:Y:S01]  /*c120*/  IMAD.HI.U32 R20, R14, R10, RZ ;  /* 0x0000000a0e147227 */ /* 0x000fe200078e00ff */
[----:B------:R-:W-:-:S02]  /*c130*/  ISETP.GT.U32.AND P1, PT, R0, R101, PT ;  /* 0x000000650000720c */ /* 0x000fc40003f24070 */
[C---:B------:R-:W-:Y:S01]  /*c140*/  ISETP.GT.U32.AND P2, PT, R0.reuse, R92, PT ;  /* 0x0000005c0000720c */ /* 0x040fe20003f44070 */
[----:B------:R-:W-:Y:S01]  /*c150*/  IMAD.MOV R20, RZ, RZ, -R20 ;  /* 0x000000ffff147224 */ /* 0x000fe200078e0a14 */
[----:B------:R-:W-:-:S03]  /*c160*/  ISETP.GT.U32.AND P6, PT, R0, R30, PT ;  /* 0x0000001e0000720c */ /* 0x000fc60003fc4070 */
[----:B------:R-:W-:-:S06]  /*c170*/  IMAD R10, R0, R20, R10 ;  /* 0x00000014000a7224 */ /* 0x000fcc00078e020a */
[--C-:B------:R-:W-:Y:S01]  /*c180*/  @!P1 IMAD.IADD R101, R101, 0x1, -R0.reuse ;  /* 0x0000000165659824 */ /* 0x100fe200078e0a00 */
[----:B------:R-:W-:Y:S01]  /*c190*/  ISETP.GT.U32.AND P1, PT, R0, R46, PT ;  /* 0x0000002e0000720c */ /* 0x000fe20003f24070 */
[--C-:B------:R-:W-:Y:S01]  /*c1a0*/  @!P2 IMAD.IADD R92, R92, 0x1, -R0.reuse ;  /* 0x000000015c5ca824 */ /* 0x100fe200078e0a00 */
[----:B------:R-:W-:Y:S01]  /*c1b0*/  ISETP.GT.U32.AND P2, PT, R0, R10, PT ;  /* 0x0000000a0000720c */ /* 0x000fe20003f44070 */
[--C-:B------:R-:W-:Y:S01]  /*c1c0*/  @!P6 IMAD.IADD R30, R30, 0x1, -R0.reuse ;  /* 0x000000011e1ee824 */ /* 0x100fe200078e0a00 */
[----:B------:R-:W-:Y:S02]  /*c1d0*/  ISETP.GE.AND P6, PT, R198, RZ, PT ;  /* 0x000000ffc600720c */ /* 0x000fe40003fc6270 */
[----:B------:R-:W2:Y:S07]  /*c1e0*/  LDL.LU R198, [R1+0x3b4] ;  /* 0x0003b40001c67983 */ /* 0x000eae0000300800 */
[----:B------:R-:W-:-:S02]  /*c1f0*/  @!P1 IMAD.IADD R46, R46, 0x1, -R0 ;  /* 0x000000012e2e9824 */ /* 0x000fc400078e0a00 */
[----:B------:R-:W-:Y:S02]  /*c200*/  @!P2 IMAD.IADD R10, R10, 0x1, -R0 ;  /* 0x000000010a0aa824 */ /* 0x000fe400078e0a00 */
[----:B------:R-:W-:-:S03]  /*c210*/  @!P6 IMAD.MOV R46, RZ, RZ, -R46 ;  /* 0x000000ffff2ee224 */ /* 0x000fc600078e0a2e */
[----:B------:R-:W-:Y:S02]  /*c220*/  ISETP.GT.U32.AND P6, PT, R0, R10, PT ;  /* 0x0000000a0000720c */ /* 0x000fe40003fc4070 */
[----:B------:R-:W-:-:S11]  /*c230*/  IABS R39, R243 ;  /* 0x000000f300277213 */ /* 0x000fd60000000000 */
[----:B------:R-:W-:Y:S01]  /*c240*/  @!P6 IMAD.IADD R10, R10, 0x1, -R0 ;  /* 0x000000010a0ae824 */ /* 0x000fe200078e0a00 */
[----:B------:R-:W-:Y:S02]  /*c250*/  ISETP.GE.AND P6, PT, R243, RZ, PT ;  /* 0x000000fff300720c */ /* 0x000fe40003fc6270 */
[----:B------:R-:W3:Y:S01]  /*c260*/  LDL.LU R243, [R1+0x3c0] ;  /* 0x0003c00001f37983 */ /* 0x000ee20000300800 */
[----:B------:R-:W-:Y:S01]  /*c270*/  @!P3 IMAD.MOV R16, RZ, RZ, -R16 ;  /* 0x000000ffff10b224 */ /* 0x000fe200078e0a10 */
[----:B------:R-:W-:Y:S01]  /*c280*/  ISETP.GT.U32.AND P3, PT, R0, R101, PT ;  /* 0x000000650000720c */ /* 0x000fe20003f64070 */
[----:B------:R-:W-:Y:S01]  /*c290*/  IMAD.HI.U32 R15, R14, R39, RZ ;  /* 0x000000270e0f7227 */ /* 0x000fe200078e00ff */
[----:B------:R-:W-:-:S03]  /*c2a0*/  IABS R55, R173 ;  /* 0x000000ad00377213 */ /* 0x000fc60000000000 */
[----:B------:R-:W-:Y:S01]  /*c2b0*/  @!P5 IMAD.MOV R74, RZ, RZ, -R74 ;  /* 0x000000ffff4ad224 */ /* 0x000fe200078e0a4a */
[C---:B------:R-:W-:Y:S01]  /*c2c0*/  ISETP.GT.U32.AND P5, PT, R0.reuse, R30, PT ;  /* 0x0000001e0000720c */ /* 0x040fe20003fa4070 */
[----:B------:R-:W-:Y:S02]  /*c2d0*/  IMAD.MOV R15, RZ, RZ, -R15 ;  /* 0x000000ffff0f7224 */ /* 0x000fe400078e0a0f */
[----:B------:R-:W-:Y:S01]  /*c2e0*/  @!P0 IMAD.MOV R65, RZ, RZ, -R65 ;  /* 0x000000ffff418224 */ /* 0x000fe200078e0a41 */
[----:B------:R-:W-:Y:S01]  /*c2f0*/  ISETP.GT.U32.AND P0, PT, R0, R141, PT ;  /* 0x0000008d0000720c */ /* 0x000fe20003f04070 */
[----:B------:R-:W-:-:S04]  /*c300*/  IMAD.HI.U32 R33, R14, R55, RZ ;  /* 0x000000370e217227 */ /* 0x000fc800078e00ff */
[C---:B------:R-:W-:Y:S02]  /*c310*/  IMAD R39, R0.reuse, R15, R39 ;  /* 0x0000000f00277224 */ /* 0x040fe400078e0227 */
[----:B------:R-:W-:Y:S02]  /*c320*/  IMAD.MOV R33, RZ, RZ, -R33 ;  /* 0x000000ffff217224 */ /* 0x000fe400078e0a21 */
[--C-:B------:R-:W-:Y:S01]  /*c330*/  @!P3 IMAD.IADD R101, R101, 0x1, -R0.reuse ;  /* 0x000000016565b824 */ /* 0x100fe200078e0a00 */
[C---:B------:R-:W-:Y:S01]  /*c340*/  ISETP.GT.U32.AND P3, PT, R0.reuse, R39, PT ;  /* 0x000000270000720c */ /* 0x040fe20003f64070 */
[----:B------:R-:W-:Y:S02]  /*c350*/  IMAD R55, R0, R33, R55 ;  /* 0x0000002100377224 */ /* 0x000fe400078e0237 */
[--C-:B------:R-:W-:Y:S01]  /*c360*/  @!P5 IMAD.IADD R30, R30, 0x1, -R0.reuse ;  /* 0x000000011e1ed824 */ /* 0x100fe200078e0a00 */
[----:B------:R-:W-:Y:S01]  /*c370*/  ISETP.GE.AND P5, PT, R149, RZ, PT ;  /* 0x000000ff9500720c */ /* 0x000fe20003fa6270 */
[----:B------:R-:W-:Y:S01]  /*c380*/  @!P0 IMAD.IADD R141, R141, 0x1, -R0 ;  /* 0x000000018d8d8824 */ /* 0x000fe200078e0a00 */
[----:B------:R-:W-:-:S02]  /*c390*/  ISETP.GT.U32.AND P0, PT, R0, R55, PT ;  /* 0x000000370000720c */ /* 0x000fc40003f04070 */
[----:B------:R-:W-:-:S05]  /*c3a0*/  IABS R110, R182 ;  /* 0x000000b6006e7213 */ /* 0x000fca0000000000 */
[----:B------:R-:W-:Y:S01]  /*c3b0*/  @!P3 IMAD.IADD R39, R39, 0x1, -R0 ;  /* 0x000000012727b824 */ /* 0x000fe200078e0a00 */
[----:B------:R-:W-:-:S03]  /*c3c0*/  IABS R70, R208 ;  /* 0x000000d000467213 */ /* 0x000fc60000000000 */
[----:B------:R-:W-:Y:S01]  /*c3d0*/  @!P5 IMAD.MOV R92, RZ, RZ, -R92 ;  /* 0x000000ffff5cd224 */ /* 0x000fe200078e0a5c */
[----:B------:R-:W-:Y:S01]  /*c3e0*/  ISETP.GT.U32.AND P5, PT, R0, R39, PT ;  /* 0x000000270000720c */ /* 0x000fe20003fa4070 */
[----:B------:R-:W-:-:S04]  /*c3f0*/  IMAD.HI.U32 R26, R14, R110, RZ ;  /* 0x0000006e0e1a7227 */ /* 0x000fc800078e00ff */
[----:B------:R-:W-:Y:S01]  /*c400*/  @!P0 IMAD.IADD R55, R55, 0x1, -R0 ;  /* 0x0000000137378824 */ /* 0x000fe200078e0a00 */
[----:B------:R-:W-:Y:S01]  /*c410*/  ISETP.GE.AND P0, PT, R164, RZ, PT ;  /* 0x000000ffa400720c */ /* 0x000fe20003f06270 */
[----:B------:R-:W-:-:S04]  /*c420*/  IMAD.HI.U32 R20, R14, R70, RZ ;  /* 0x000000460e147227 */ /* 0x000fc800078e00ff */
[----:B------:R-:W-:Y:S02]  /*c430*/  IMAD.MOV R26, RZ, RZ, -R26 ;  /* 0x000000ffff1a7224 */ /* 0x000fe400078e0a1a */
[----:B------:R-:W-:Y:S02]  /*c440*/  IMAD.MOV R20, RZ, RZ, -R20 ;  /* 0x000000ffff147224 */ /* 0x000fe400078e0a14 */
[C---:B------:R-:W-:Y:S01]  /*c450*/  IMAD R110, R0.reuse, R26, R110 ;  /* 0x0000001a006e7224 */ /* 0x040fe200078e026e */
[----:B------:R-:W-:Y:S01]  /*c460*/  IABS R102, R217 ;  /* 0x000000d900667213 */ /* 0x000fe20000000000 */
[----:B------:R-:W-:Y:S02]  /*c470*/  IMAD R70, R0, R20, R70 ;  /* 0x0000001400467224 */ /* 0x000fe400078e0246 */
[----:B------:R-:W-:Y:S01]  /*c480*/  @!P5 IMAD.IADD R39, R39, 0x1, -R0 ;  /* 0x000000012727d824 */ /* 0x000fe200078e0a00 */
[----:B------:R-:W-:Y:S01]  /*c490*/  ISETP.GE.AND P5, PT, R208, RZ, PT ;  /* 0x000000ffd000720c */ /* 0x000fe20003fa6270 */
[----:B------:R-:W-:Y:S01]  /*c4a0*/  @!P0 IMAD.MOV R30, RZ, RZ, -R30 ;  /* 0x000000ffff1e8224 */ /* 0x000fe200078e0a1e */
[C---:B------:R-:W-:Y:S01]  /*c4b0*/  ISETP.GT.U32.AND P1, PT, R0.reuse, R110, PT ;  /* 0x0000006e0000720c */ /* 0x040fe20003f24070 */
[----:B------:R-:W4:Y:S01]  /*c4c0*/  LDL.LU R208, [R1+0x3c4] ;  /* 0x0003c40001d07983 */ /* 0x000f220000300800 */
[----:B------:R-:W-:Y:S01]  /*c4d0*/  ISETP.GT.U32.AND P3, PT, R0, R55, PT ;  /* 0x000000370000720c */ /* 0x000fe20003f64070 */
[----:B------:R-:W-:Y:S01]  /*c4e0*/  IMAD.HI.U32 R15, R14, R102, RZ ;  /* 0x000000660e0f7227 */ /* 0x000fe200078e00ff */
[----:B------:R-:W-:-:S03]  /*c4f0*/  ISETP.GT.U32.AND P0, PT, R0, R70, PT ;  /* 0x000000460000720c */ /* 0x000fc60003f04070 */
[----:B------:R-:W-:-:S04]  /*c500*/  IMAD.MOV R15, RZ, RZ, -R15 ;  /* 0x000000ffff0f7224 */ /* 0x000fc800078e0a0f */
[----:B------:R-:W-:Y:S02]  /*c510*/  IMAD R102, R0, R15, R102 ;  /* 0x0000000f00667224 */ /* 0x000fe400078e0266 */
[--C-:B------:R-:W-:Y:S02]  /*c520*/  @!P1 IMAD.IADD R110, R110, 0x1, -R0.reuse ;  /* 0x000000016e6e9824 */ /* 0x100fe400078e0a00 */
[--C-:B------:R-:W-:Y:S01]  /*c530*/  @!P3 IMAD.IADD R55, R55, 0x1, -R0.reuse ;  /* 0x000000013737b824 */ /* 0x100fe200078e0a00 */
[----:B------:R-:W-:Y:S01]  /*c540*/  ISETP.GT.U32.AND P3, PT, R0, R102, PT ;  /* 0x000000660000720c */ /* 0x000fe20003f64070 */
[----:B------:R-:W-:Y:S01]  /*c550*/  @!P0 IMAD.IADD R70, R70, 0x1, -R0 ;  /* 0x0000000146468824 */ /* 0x000fe200078e0a00 */
[----:B------:R-:W-:Y:S01]  /*c560*/  ISETP.GE.AND P0, PT, R217, RZ, PT ;  /* 0x000000ffd900720c */ /* 0x000fe20003f06270 */
[----:B------:R-:W-:Y:S01]  /*c570*/  @!P4 IMAD.MOV R141, RZ, RZ, -R141 ;  /* 0x000000ffff8dc224 */ /* 0x000fe200078e0a8d */
[----:B------:R-:W4:Y:S01]  /*c580*/  LDL.LU R217, [R1+0x3c8] ;  /* 0x0003c80001d97983 */ /* 0x000f220000300800 */
[----:B------:R-:W-:-:S02]  /*c590*/  ISETP.GT.U32.AND P4, PT, R0, R110, PT ;  /* 0x0000006e0000720c */ /* 0x000fc40003f84070 */
[----:B------:R-:W-:-:S06]  /*c5a0*/  ISETP.GE.AND P2, PT, R173, RZ, PT ;  /* 0x000000ffad00720c */ /* 0x000fcc0003f46270 */
[----:B------:R-:W-:-:S05]  /*c5b0*/  @!P3 IMAD.IADD R102, R102, 0x1, -R0 ;  /* 0x000000016666b824 */ /* 0x000fca00078e0a00 */
[----:B------:R-:W-:Y:S01]  /*c5c0*/  @!P4 IMAD.IADD R110, R110, 0x1, -R0 ;  /* 0x000000016e6ec824 */ /* 0x000fe200078e0a00 */
[----:B------:R-:W-:Y:S01]  /*c5d0*/  ISETP.GE.AND P4, PT, R190, RZ, PT ;  /* 0x000000ffbe00720c */ /* 0x000fe20003f86270 */
[----:B------:R-:W-:Y:S01]  /*c5e0*/  @!P2 IMAD.MOV R55, RZ, RZ, -R55 ;  /* 0x000000ffff37a224 */ /* 0x000fe200078e0a37 */
[C---:B------:R-:W-:Y:S02]  /*c5f0*/  ISETP.GT.U32.AND P2, PT, R0.reuse, R70, PT ;  /* 0x000000460000720c */ /* 0x040fe40003f44070 */
[----:B------:R-:W-:-:S09]  /*c600*/  ISETP.GT.U32.AND P3, PT, R0, R102, PT ;  /* 0x000000660000720c */ /* 0x000fd20003f64070 */
[----:B------:R-:W-:Y:S02]  /*c610*/  @!P4 IMAD.MOV R10, RZ, RZ, -R10 ;  /* 0x000000ffff0ac224 */ /* 0x000fe400078e0a0a */
[--C-:B------:R-:W-:Y:S01]  /*c620*/  @!P2 IMAD.IADD R70, R70, 0x1, -R0.reuse ;  /* 0x000000014646a824 */ /* 0x100fe200078e0a00 */
[----:B------:R-:W-:Y:S01]  /*c630*/  ISETP.GE.AND P2, PT, R229, RZ, PT ;  /* 0x000000ffe500720c */ /* 0x000fe20003f46270 */
[----:B------:R-:W-:Y:S01]  /*c640*/  @!P3 IMAD.IADD R102, R102, 0x1, -R0 ;  /* 0x000000016666b824 */ /* 0x000fe200078e0a00 */
[----:B--2---:R-:W-:Y:S02]  /*c650*/  IABS R15, R198 ;  /* 0x000000c6000f7213 */ /* 0x004fe40000000000 */
[----:B------:R-:W-:Y:S02]  /*c660*/  ISETP.GE.AND P4, PT, R198, RZ, PT ;  /* 0x000000ffc600720c */ /* 0x000fe40003f86270 */
[----:B------:R-:W-:Y:S02]  /*c670*/  IABS R198, R229 ;  /* 0x000000e500c67213 */ /* 0x000fe40000000000 */
[----:B---3--:R-:W-:-:S02]  /*c680*/  ISETP.GE.AND P3, PT, R243, RZ, PT ;  /* 0x000000fff300720c */ /* 0x008fc40003f66270 */
[----:B------:R-:W-:Y:S02]  /*c690*/  IABS R229, R243 ;  /* 0x000000f300e57213 */ /* 0x000fe40000000000 */
[----:B------:R-:W2:Y:S01]  /*c6a0*/  LDL.LU R243, [R1+0x3cc] ;  /* 0x0003cc0001f37983 */ /* 0x000ea20000300800 */
[----:B------:R-:W-:Y:S01]  /*c6b0*/  ISETP.GE.AND P1, PT, R166, RZ, PT ;  /* 0x000000ffa600720c */ /* 0x000fe20003f26270 */
[----:B------:R-:W-:Y:S02]  /*c6c0*/  IMAD.HI.U32 R20, R14, R15, RZ ;  /* 0x0000000f0e147227 */ /* 0x000fe400078e00ff */
[----:B------:R-:W3:Y:S02]  /*c6d0*/  LDL.LU R108, [R1+0x3d0] ;  /* 0x0003d000016c7983 */ /* 0x000ee40000300800 */
[----:B------:R-:W-:-:S08]  /*c6e0*/  IMAD.MOV R135, RZ, RZ, -R20 ;  /* 0x000000ffff877224 */ /* 0x000fd000078e0a14 */
[----:B------:R-:W-:Y:S01]  /*c6f0*/  @!P1 IMAD.MOV R101, RZ, RZ, -R101 ;  /* 0x000000ffff659224 */ /* 0x000fe200078e0a65 */
[----:B------:R-:W-:Y:S01]  /*c700*/  ISETP.GE.AND P1, PT, R182, RZ, PT ;  /* 0x000000ffb600720c */ /* 0x000fe20003f26270 */
[----:B------:R-:W-:Y:S01]  /*c710*/  IMAD R135, R0, R135, R15 ;  /* 0x0000008700877224 */ /* 0x000fe200078e020f */
[----:B------:R-:W-:-:S05]  /*c720*/  IABS R20, R205 ;  /* 0x000000cd00147213 */ /* 0x000fca0000000000 */
[----:B------:R-:W-:-:S06]  /*c730*/  IMAD.HI.U32 R15, R14, R20, RZ ;  /* 0x000000140e0f7227 */ /* 0x000fcc00078e00ff */
[----:B------:R-:W-:Y:S01]  /*c740*/  @!P1 IMAD.MOV R110, RZ, RZ, -R110 ;  /* 0x000000ffff6e9224 */ /* 0x000fe200078e0a6e */
[----:B------:R-:W-:Y:S01]  /*c750*/  ISETP.GT.U32.AND P1, PT, R0, R135, PT ;  /* 0x000000870000720c */ /* 0x000fe20003f24070 */
[----:B------:R-:W-:-:S04]  /*c760*/  IMAD.MOV R15, RZ, RZ, -R15 ;  /* 0x000000ffff0f7224 */ /* 0x000fc800078e0a0f */
[----:B------:R-:W-:-:S08]  /*c770*/  IMAD R166, R0, R15, R20 ;  /* 0x0000000f00a67224 */ /* 0x000fd000078e0214 */
[----:B------:R-:W-:Y:S01]  /*c780*/  @!P1 IMAD.IADD R135, R135, 0x1, -R0 ;  /* 0x0000000187879824 */ /* 0x000fe200078e0a00 */
[C---:B------:R-:W-:Y:S01]  /*c790*/  ISETP.GT.U32.AND P1, PT, R0.reuse, R166, PT ;  /* 0x000000a60000720c */ /* 0x040fe20003f24070 */
[----:B------:R-:W-:Y:S02]  /*c7a0*/  @!P5 IMAD.MOV R70, RZ, RZ, -R70 ;  /* 0x000000ffff46d224 */ /* 0x000fe400078e0a46 */
[----:B------:R-:W-:Y:S01]  /*c7b0*/  @!P0 IMAD.MOV R102, RZ, RZ, -R102 ;  /* 0x000000ffff668224 */ /* 0x000fe200078e0a66 */
[----:B------:R-:W-:Y:S01]  /*c7c0*/  ISETP.GT.U32.AND P5, PT, R0, R135, PT ;  /* 0x000000870000720c */ /* 0x000fe20003fa4070 */
[----:B------:R-:W-:-:S08]  /*c7d0*/  IMAD.HI.U32 R33, R14, R229, RZ ;  /* 0x000000e50e217227 */ /* 0x000fd000078e00ff */
[----:B------:R-:W-:Y:S01]  /*c7e0*/  @!P1 IMAD.IADD R166, R166, 0x1, -R0 ;  /* 0x00000001a6a69824 */ /* 0x000fe200078e0a00 */
[----:B----4-:R-:W-:-:S04]  /*c7f0*/  IABS R26, R208 ;  /* 0x000000d0001a7213 */ /* 0x010fc80000000000 */
[----:B------:R-:W-:Y:S02]  /*c800*/  ISETP.GT.U32.AND P1, PT, R0, R166, PT ;  /* 0x000000a60000720c */ /* 0x000fe40003f24070 */
[----:B------:R-:W-:Y:S02]  /*c810*/  ISETP.GE.AND P0, PT, R208, RZ, PT ;  /* 0x000000ffd000720c */ /* 0x000fe40003f06270 */
[----:B------:R-:W4:Y:S01]  /*c820*/  LDL.LU R208, [R1+0x3d4] ;  /* 0x0003d40001d07983 */ /* 0x000f220000300800 */
[----:B------:R-:W-:Y:S02]  /*c830*/  IMAD.MOV R33, RZ, RZ, -R33 ;  /* 0x000000ffff217224 */ /* 0x000fe400078e0a21 */
[----:B------:R-:W-:Y:S01]  /*c840*/  @!P5 IMAD.IADD R135, R135, 0x1, -R0 ;  /* 0x000000018787d824 */ /* 0x000fe200078e0a00 */
[----:B------:R-:W4:Y:S01]  /*c850*/  LDL.LU R143, [R1+0x3d8] ;  /* 0x0003d800018f7983 */ /* 0x000f220000300800 */
[----:B------:R-:W-:-:S04]  /*c860*/  IMAD R229, R0, R33, R229 ;  /* 0x0000002100e57224 */ /* 0x000fc800078e02e5 */
[----:B------:R-:W-:Y:S01]  /*c870*/  @!P1 IMAD.IADD R166, R166, 0x1, -R0 ;  /* 0x00000001a6a69824 */ /* 0x000fe200078e0a00 */
[----:B------:R-:W-:Y:S01]  /*c880*/  ISETP.GT.U32.AND P1, PT, R0, R229, PT ;  /* 0x000000e50000720c */ /* 0x000fe20003f24070 */
[----:B------:R-:W-:Y:S01]  /*c890*/  @!P4 IMAD.MOV R135, RZ, RZ, -R135 ;  /* 0x000000ffff87c224 */ /* 0x000fe200078e0a87 */
[----:B------:R-:W-:Y:S02]  /*c8a0*/  IABS R149, R217 ;  /* 0x000000d900957213 */ /* 0x000fe40000000000 */
[----:B------:R-:W-:Y:S02]  /*c8b0*/  ISETP.GE.AND P4, PT, R217, RZ, PT ;  /* 0x000000ffd900720c */ /* 0x000fe40003f86270 */
[----:B------:R-:W4:Y:S01]  /*c8c0*/  LDL.LU R217, [R1+0x3dc] ;  /* 0x0003dc0001d97983 */ /* 0x000f220000300800 */
[----:B------:R-:W-:-:S06]  /*c8d0*/  @!P6 IMAD.MOV R39, RZ, RZ, -R39 ;  /* 0x000000ffff27e224 */ /* 0x000fcc00078e0a27 */
[--C-:B------:R-:W-:Y:S01]  /*c8e0*/  @!P1 IMAD.IADD R229, R229, 0x1, -R0.reuse ;  /* 0x00000001e5e59824 */ /* 0x100fe200078e0a00 */
[----:B------:R-:W4:Y:S04]  /*c8f0*/  LDL.LU R190, [R1+0x400] ;  /* 0x0004000001be7983 */ /* 0x000f280000300800 */
[----:B------:R-:W-:Y:S02]  /*c900*/  ISETP.GT.U32.AND P1, PT, R0, R229, PT ;  /* 0x000000e50000720c */ /* 0x000fe40003f24070 */
[----:B------:R-:W-:Y:S02]  /*c910*/  ISETP.GE.AND P6, PT, R205, RZ, PT ;  /* 0x000000ffcd00720c */ /* 0x000fe40003fc6270 */
[----:B------:R-:W4:Y:S09]  /*c920*/  LDL.LU R205, [R1+0x404] ;  /* 0x0004040001cd7983 */ /* 0x000f320000300800 */
[----:B------:R-:W-:-:S04]  /*c930*/  @!P1 IMAD.IADD R229, R229, 0x1, -R0 ;  /* 0x00000001e5e59824 */ /* 0x000fc800078e0a00 */
[----:B------:R-:W-:Y:S01]  /*c940*/  @!P3 IMAD.MOV R229, RZ, RZ, -R229 ;  /* 0x000000ffffe5b224 */ /* 0x000fe200078e0ae5 */
[----:B--2---:R-:W-:Y:S02]  /*c950*/  IABS R81, R243 ;  /* 0x000000f300517213 */ /* 0x004fe40000000000 */
[----:B------:R-:W-:Y:S02]  /*c960*/  ISETP.GE.AND P3, PT, R243, RZ, PT ;  /* 0x000000fff300720c */ /* 0x000fe40003f66270 */
[----:B------:R-:W2:Y:S01]  /*c970*/  LDL.LU R243, [R1+0x408] ;  /* 0x0004080001f37983 */ /* 0x000ea20000300800 */
[----:B------:R-:W-:-:S04]  /*c980*/  IMAD.HI.U32 R15, R14, R198, RZ ;  /* 0x000000c60e0f7227 */ /* 0x000fc800078e00ff */
[----:B------:R-:W-:-:S04]  /*c990*/  IMAD.MOV R15, RZ, RZ, -R15 ;  /* 0x000000ffff0f7224 */ /* 0x000fc800078e0a0f */
[----:B------:R-:W-:-:S05]  /*c9a0*/  IMAD R198, R0, R15, R198 ;  /* 0x0000000f00c67224 */ /* 0x000fca00078e02c6 */
[----:B------:R-:W-:Y:S01]  /*c9b0*/  ISETP.GT.U32.AND P5, PT, R0, R198, PT ;  /* 0x000000c60000720c */ /* 0x000fe20003fa4070 */
[----:B------:R-:W-:-:S04]  /*c9c0*/  IMAD.HI.U32 R15, R14, R26, RZ ;  /* 0x0000001a0e0f7227 */ /* 0x000fc800078e00ff */
[----:B------:R-:W-:Y:S02]  /*c9d0*/  IMAD.MOV R15, RZ, RZ, -R15 ;  /* 0x000000ffff0f7224 */ /* 0x000fe400078e0a0f */
[----:B------:R-:W-:-:S06]  /*c9e0*/  IMAD.HI.U32 R20, R14, R149, RZ ;  /* 0x000000950e147227 */ /* 0x000fcc00078e00ff */
[----:B------:R-:W-:-:S05]  /*c9f0*/  @!P5 IMAD.IADD R198, R198, 0x1, -R0 ;  /* 0x00000001c6c6d824 */ /* 0x000fca00078e0a00 */
[C---:B------:R-:W-:Y:S01]  /*ca00*/  ISETP.GT.U32.AND P5, PT, R0.reuse, R198, PT ;  /* 0x000000c60000720c */ /* 0x040fe20003fa4070 */
[C---:B------:R-:W-:Y:S02]  /*ca10*/  IMAD R26, R0.reuse, R15, R26 ;  /* 0x0000000f001a7224 */ /* 0x040fe400078e021a */
[----:B------:R-:W-:Y:S01]  /*ca20*/  IMAD.MOV R20, RZ, RZ, -R20 ;  /* 0x000000ffff147224 */ /* 0x000fe200078e0a14 */
[----:B---3--:R-:W-:Y:S01]  /*ca30*/  IABS R164, R108 ;  /* 0x0000006c00a47213 */ /* 0x008fe20000000000 */
[----:B------:R-:W-:Y:S01]  /*ca40*/  @!P6 IMAD.MOV R166, RZ, RZ, -R166 ;  /* 0x000000ffffa6e224 */ /* 0x000fe200078e0aa6 */
[C---:B------:R-:W-:Y:S01]  /*ca50*/  ISETP.GT.U32.AND P6, PT, R0.reuse, R26, PT ;  /* 0x0000001a0000720c */ /* 0x040fe20003fc4070 */
[----:B------:R-:W-:Y:S02]  /*ca60*/  IMAD R149, R0, R20, R149 ;  /* 0x0000001400957224 */ /* 0x000fe400078e0295 */
[----:B------:R-:W-:-:S04]  /*ca70*/  IMAD.HI.U32 R20, R14, R81, RZ ;  /* 0x000000510e147227 */ /* 0x000fc800078e00ff */
        /* <DEDUP_REMOVED lines=8> */
[----:B----4-:R-:W-:Y:S01]  /*cb00*/  IABS R45, R208 ;  /* 0x000000d0002d7213 */ /* 0x010fe20000000000 */
[----:B------:R-:W-:Y:S01]  /*cb10*/  @!P5 IMAD.IADD R149, R149, 0x1, -R0 ;  /* 0x000000019595d824 */ /* 0x000fe200078e0a00 */
[----:B------:R-:W-:-:S02]  /*cb20*/  ISETP.GT.U32.AND P6, PT, R0, R81, PT ;  /* 0x000000510000720c */ /* 0x000fc40003fc4070 */
[----:B------:R-:W-:Y:S01]  /*cb30*/  ISETP.GT.U32.AND P1, PT, R0, R164, PT ;  /* 0x000000a40000720c */ /* 0x000fe20003f24070 */
[----:B------:R-:W-:Y:S01]  /*cb40*/  IMAD.HI.U32 R15, R14, R45, RZ ;  /* 0x0000002d0e0f7227 */ /* 0x000fe200078e00ff */
[----:B------:R-:W-:-:S03]  /*cb50*/  ISETP.GT.U32.AND P5, PT, R0, R26, PT ;  /* 0x0000001a0000720c */ /* 0x000fc60003fa4070 */
[----:B------:R-:W-:-:S04]  /*cb60*/  IMAD.MOV R20, RZ, RZ, -R15 ;  /* 0x000000ffff147224 */ /* 0x000fc800078e0a0f */
[----:B------:R-:W-:Y:S02]  /*cb70*/  IMAD R45, R0, R20, R45 ;  /* 0x00000014002d7224 */ /* 0x000fe400078e022d */
[--C-:B------:R-:W-:Y:S02]  /*cb80*/  @!P6 IMAD.IADD R81, R81, 0x1, -R0.reuse ;  /* 0x000000015151e824 */ /* 0x100fe400078e0a00 */
[--C-:B------:R-:W-:Y:S01]  /*cb90*/  @!P1 IMAD.IADD R164, R164, 0x1, -R0.reuse ;  /* 0x00000001a4a49824 */ /* 0x100fe200078e0a00 */
[----:B------:R-:W-:Y:S01]  /*cba0*/  IABS R90, R217 ;  /* 0x000000d9005a7213 */ /* 0x000fe20000000000 */
[----:B------:R-:W-:Y:S01]  /*cbb0*/  @!P5 IMAD.IADD R26, R26, 0x1, -R0 ;  /* 0x000000011a1ad824 */ /* 0x000fe200078e0a00 */
[C---:B------:R-:W-:Y:S02]  /*cbc0*/  ISETP.GT.U32.AND P5, PT, R0.reuse, R45, PT ;  /* 0x0000002d0000720c */ /* 0x040fe40003fa4070 */
[----:B------:R-:W-:Y:S01]  /*cbd0*/  ISETP.GT.U32.AND P6, PT, R0, R81, PT ;  /* 0x000000510000720c */ /* 0x000fe20003fc4070 */
[----:B------:R-:W-:Y:S01]  /*cbe0*/  IMAD.HI.U32 R20, R14, R90, RZ ;  /* 0x0000005a0e147227 */ /* 0x000fe200078e00ff */
[----:B------:R-:W-:-:S03]  /*cbf0*/  ISETP.GT.U32.AND P1, PT, R0, R164, PT ;  /* 0x000000a40000720c */ /* 0x000fc60003f24070 */
[----:B------:R-:W-:-:S04]  /*cc00*/  IMAD.MOV R20, RZ, RZ, -R20 ;  /* 0x000000ffff147224 */ /* 0x000fc800078e0a14 */
[----:B------:R-:W-:Y:S02]  /*cc10*/  IMAD R90, R0, R20, R90 ;  /* 0x00000014005a7224 */ /* 0x000fe400078e025a */
[--C-:B------:R-:W-:Y:S01]  /*cc20*/  @!P5 IMAD.IADD R45, R45, 0x1, -R0.reuse ;  /* 0x000000012d2dd824 */ /* 0x100fe200078e0a00 */
[----:B------:R-:W-:Y:S01]  /*cc30*/  ISETP.GE.AND P5, PT, R208, RZ, PT ;  /* 0x000000ffd000720c */ /* 0x000fe20003fa6270 */
[--C-:B------:R-:W-:Y:S01]  /*cc40*/  @!P6 IMAD.IADD R81, R81, 0x1, -R0.reuse ;  /* 0x000000015151e824 */ /* 0x100fe200078e0a00 */
[----:B------:R-:W3:Y:S01]  /*cc50*/  LDL.LU R208, [R1+0x40c] ;  /* 0x00040c0001d07983 */ /* 0x000ee20000300800 */
[----:B------:R-:W-:Y:S01]  /*cc60*/  ISETP.GE.AND P6, PT, R108, RZ, PT ;  /* 0x000000ff6c00720c */ /* 0x000fe20003fc6270 */
[----:B------:R-:W-:Y:S01]  /*cc70*/  @!P1 IMAD.IADD R164, R164, 0x1, -R0 ;  /* 0x00000001a4a49824 */ /* 0x000fe200078e0a00 */
[----:B------:R-:W-:-:S11]  /*cc80*/  ISETP.GT.U32.AND P1, PT, R0, R90, PT ;  /* 0x0000005a0000720c */ /* 0x000fd60003f24070 */
[----:B------:R-:W-:Y:S01]  /*cc90*/  @!P6 IMAD.MOV R164, RZ, RZ, -R164 ;  /* 0x000000ffffa4e224 */ /* 0x000fe200078e0aa4 */
[----:B------:R-:W-:Y:S01]  /*cca0*/  ISETP.GE.AND P6, PT, R217, RZ, PT ;  /* 0x000000ffd900720c */ /* 0x000fe20003fc6270 */
[----:B------:R-:W-:Y:S01]  /*ccb0*/  @!P1 IMAD.IADD R90, R90, 0x1, -R0 ;  /* 0x000000015a5a9824 */ /* 0x000fe200078e0a00 */
[----:B------:R-:W4:Y:S01]  /*ccc0*/  LDL.LU R217, [R1+0x410] ;  /* 0x0004100001d97983 */ /* 0x000f220000300800 */
[----:B--2---:R-:W-:Y:S02]  /*ccd0*/  IABS R78, R243 ;  /* 0x000000f3004e7213 */ /* 0x004fe40000000000 */
[----:B------:R-:W-:Y:S02]  /*cce0*/  ISETP.GE.AND P1, PT, R243, RZ, PT ;  /* 0x000000fff300720c */ /* 0x000fe40003f26270 */
[----:B------:R-:W2:Y:S04]  /*ccf0*/  LDL.LU R243, [R1+0x414] ;  /* 0x0004140001f37983 */ /* 0x000ea80000300800 */
[----:B0-----:R-:W2:Y:S04]  /*cd00*/  LDL.LU R63, [R1+0x418] ;  /* 0x00041800013f7983 */ /* 0x001ea80000300800 */
[----:B------:R-:W2:Y:S04]  /*cd10*/  LDL.LU R60, [R1+0x41c] ;  /* 0x00041c00013c7983 */ /* 0x000ea80000300800 */
[----:B------:R-:W2:Y:S04]  /*cd20*/  LDL.LU R56, [R1+0x420] ;  /* 0x0004200001387983 */ /* 0x000ea80000300800 */
[----:B------:R-:W2:Y:S04]  /*cd30*/  LDL.LU R48, [R1+0x424] ;  /* 0x0004240001307983 */ /* 0x000ea80000300800 */
[----:B------:R-:W2:Y:S04]  /*cd40*/  LDL.LU R40, [R1+0x428] ;  /* 0x0004280001287983 */ /* 0x000ea80000300800 */
[----:B------:R-:W2:Y:S04]  /*cd50*/  LDL R23, [R1+0x2e20] ;  /* 0x002e200001177983 */ /* 0x000ea80000100800 */
[----:B------:R-:W2:Y:S04]  /*cd60*/  LDL.LU R52, [R1+0x42c] ;  /* 0x00042c0001347983 */ /* 0x000ea80000300800 */
[----:B------:R-:W2:Y:S01]  /*cd70*/  LDL.LU R44, [R1+0x430] ;  /* 0x00043000012c7983 */ /* 0x000ea20000300800 */
[----:B------:R-:W-:-:S02]  /*cd80*/  IABS R173, R143 ;  /* 0x0000008f00ad7213 */ /* 0x000fc40000000000 */
[----:B------:R-:W-:Y:S01]  /*cd90*/  IABS R182, R190 ;  /* 0x000000be00b67213 */ /* 0x000fe20000000000 */
[----:B------:R-:W-:Y:S01]  /*cda0*/  @!P3 IMAD.MOV R81, RZ, RZ, -R81 ;  /* 0x000000ffff51b224 */ /* 0x000fe200078e0a51 */
[----:B------:R-:W-:Y:S01]  /*cdb0*/  IABS R20, R205 ;  /* 0x000000cd00147213 */ /* 0x000fe20000000000 */
[----:B------:R-:W-:Y:S01]  /*cdc0*/  IMAD.HI.U32 R15, R14, R173, RZ ;  /* 0x000000ad0e0f7227 */ /* 0x000fe200078e00ff */
[----:B-1----:R-:W2:Y:S03]  /*cdd0*/  LDL.LU R19, [R1+0x1e4] ;  /* 0x0001e40001137983 */ /* 0x002ea60000300800 */
[----:B------:R-:W-:Y:S01]  /*cde0*/  IMAD.MOV R15, RZ, RZ, -R15 ;  /* 0x000000ffff0f7224 */ /* 0x000fe200078e0a0f */
[----:B------:R-:W2:Y:S03]  /*cdf0*/  LDL.LU R67, [R1+0x30] ;  /* 0x0000300001437983 */ /* 0x000ea60000300800 */
[----:B------:R-:W-:-:S02]  /*ce00*/  IMAD R173, R0, R15, R173 ;  /* 0x0000000f00ad7224 */ /* 0x000fc400078e02ad */
[----:B------:R-:W-:-:S04]  /*ce10*/  IMAD.HI.U32 R15, R14, R182, RZ ;  /* 0x000000b60e0f7227 */ /* 0x000fc800078e00ff */
[----:B------:R-:W-:-:S04]  /*ce20*/  IMAD.MOV R15, RZ, RZ, -R15 ;  /* 0x000000ffff0f7224 */ /* 0x000fc800078e0a0f */
[----:B------:R-:W-:-:S05]  /*ce30*/  IMAD R182, R0, R15, R182 ;  /* 0x0000000f00b67224 */ /* 0x000fca00078e02b6 */
[C---:B------:R-:W-:Y:S01]  /*ce40*/  ISETP.GT.U32.AND P3, PT, R0.reuse, R182, PT ;  /* 0x000000b60000720c */ /* 0x040fe20003f64070 */
[----:B------:R-:W-:Y:S01]  /*ce50*/  @!P0 IMAD.MOV R26, RZ, RZ, -R26 ;  /* 0x000000ffff1a8224 */ /* 0x000fe200078e0a1a */
[C---:B------:R-:W-:Y:S01]  /*ce60*/  ISETP.GT.U32.AND P0, PT, R0.reuse, R45, PT ;  /* 0x0000002d0000720c */ /* 0x040fe20003f04070 */
[----:B------:R-:W-:Y:S01]  /*ce70*/  @!P2 IMAD.MOV R198, RZ, RZ, -R198 ;  /* 0x000000ffffc6a224 */ /* 0x000fe200078e0ac6 */
[----:B------:R-:W-:Y:S01]  /*ce80*/  ISETP.GT.U32.AND P2, PT, R0, R149, PT ;  /* 0x000000950000720c */ /* 0x000fe20003f44070 */
[----:B------:R-:W-:-:S08]  /*ce90*/  IMAD.HI.U32 R15, R14, R20, RZ ;  /* 0x000000140e0f7227 */ /* 0x000fd000078e00ff */
[----:B------:R-:W-:-:S05]  /*cea0*/  @!P3 IMAD.IADD R182, R182, 0x1, -R0 ;  /* 0x00000001b6b6b824 */ /* 0x000fca00078e0a00 */
[C---:B------:R-:W-:Y:S01]  /*ceb0*/  ISETP.GT.U32.AND P3, PT, R0.reuse, R182, PT ;  /* 0x000000b60000720c */ /* 0x040fe20003f64070 */
[----:B------:R-:W-:Y:S02]  /*cec0*/  IMAD.MOV R15, RZ, RZ, -R15 ;  /* 0x000000ffff0f7224 */ /* 0x000fe400078e0a0f */
[----:B------:R-:W-:Y:S02]  /*ced0*/  @!P0 IMAD.IADD R45, R45, 0x1, -R0 ;  /* 0x000000012d2d8824 */ /* 0x000fe400078e0a00 */
[C---:B------:R-:W-:Y:S02]  /*cee0*/  IMAD R20, R0.reuse, R15, R20 ;  /* 0x0000000f00147224 */ /* 0x040fe400078e0214 */
[----:B------:R-:W-:Y:S01]  /*cef0*/  @!P2 IMAD.IADD R149, R149, 0x1, -R0 ;  /* 0x000000019595a824 */ /* 0x000fe200078e0a00 */
[C---:B------:R-:W-:Y:S01]  /*cf00*/  ISETP.GT.U32.AND P2, PT, R0.reuse, R173, PT ;  /* 0x000000ad0000720c */ /* 0x040fe20003f44070 */
[----:B------:R-:W-:Y:S01]  /*cf10*/  @!P5 IMAD.MOV R45, RZ, RZ, -R45 ;  /* 0x000000ffff2dd224 */ /* 0x000fe200078e0a2d */
[----:B------:R-:W-:-:S03]  /*cf20*/  ISETP.GT.U32.AND P5, PT, R0, R90, PT ;  /* 0x0000005a0000720c */ /* 0x000fc60003fa4070 */
[----:B------:R-:W-:Y:S01]  /*cf30*/  @!P3 IMAD.IADD R182, R182, 0x1, -R0 ;  /* 0x00000001b6b6b824 */ /* 0x000fe200078e0a00 */
[----:B------:R-:W-:Y:S01]  /*cf40*/  ISETP.GT.U32.AND P3, PT, R0, R20, PT ;  /* 0x000000140000720c */ /* 0x000fe20003f64070 */
[----:B------:R-:W-:-:S04]  /*cf50*/  IMAD.HI.U32 R33, R14, R78, RZ ;  /* 0x0000004e0e217227 */ /* 0x000fc800078e00ff */
[----:B------:R-:W-:Y:S02]  /*cf60*/  IMAD.MOV R33, RZ, RZ, -R33 ;  /* 0x000000ffff217224 */ /* 0x000fe400078e0a21 */
[----:B------:R-:W-:Y:S02]  /*cf70*/  @!P2 IMAD.IADD R173, R173, 0x1, -R0 ;  /* 0x00000001adada824 */ /* 0x000fe400078e0a00 */
[----:B------:R-:W-:Y:S01]  /*cf80*/  @!P4 IMAD.MOV R149, RZ, RZ, -R149 ;  /* 0x000000ffff95c224 */ /* 0x000fe200078e0a95 */
[----:B------:R-:W-:Y:S01]  /*cf90*/  ISETP.GE.AND P4, PT, R143, RZ, PT ;  /* 0x000000ff8f00720c */ /* 0x000fe20003f86270 */
[----:B------:R-:W-:Y:S01]  /*cfa0*/  IMAD R78, R0, R33, R78 ;  /* 0x00000021004e7224 */ /* 0x000fe200078e024e */
[----:B---3--:R-:W-:Y:S01]  /*cfb0*/  IABS R143, R208 ;  /* 0x000000d0008f7213 */ /* 0x008fe20000000000 */
[--C-:B------:R-:W-:Y:S02]  /*cfc0*/  @!P3 IMAD.IADD R20, R20, 0x1, -R0.reuse ;  /* 0x000000011414b824 */ /* 0x100fe400078e0a00 */
[----:B------:R-:W-:Y:S01]  /*cfd0*/  @!P5 IMAD.IADD R90, R90, 0x1, -R0 ;  /* 0x000000015a5ad824 */ /* 0x000fe200078e0a00 */
[----:B------:R-:W-:Y:S01]  /*cfe0*/  ISETP.GT.U32.AND P2, PT, R0, R173, PT ;  /* 0x000000ad0000720c */ /* 0x000fe20003f44070 */
[----:B------:R-:W-:Y:S01]  /*cff0*/  IMAD.HI.U32 R15, R14, R143, RZ ;  /* 0x0000008f0e0f7227 */ /* 0x000fe200078e00ff */
[----:B------:R-:W-:-:S03]  /*d000*/  ISETP.GT.U32.AND P3, PT, R0, R20, PT ;  /* 0x000000140000720c */ /* 0x000fc60003f64070 */
[----:B------:R-:W-:Y:S01]  /*d010*/  @!P6 IMAD.MOV R90, RZ, RZ, -R90 ;  /* 0x000000ffff5ae224 */ /* 0x000fe200078e0a5a */
[----:B------:R-:W-:Y:S01]  /*d020*/  ISETP.GT.U32.AND P6, PT, R0, R78, PT ;  /* 0x0000004e0000720c */ /* 0x000fe20003fc4070 */
[----:B------:R-:W-:-:S04]  /*d030*/  IMAD.MOV R15, RZ, RZ, -R15 ;  /* 0x000000ffff0f7224 */ /* 0x000fc800078e0a0f */
[----:B------:R-:W-:Y:S02]  /*d040*/  IMAD R143, R0, R15, R143 ;  /* 0x0000000f008f7224 */ /* 0x000fe400078e028f */
[--C-:B------:R-:W-:Y:S01]  /*d050*/  @!P2 IMAD.IADD R173, R173, 0x1, -R0.reuse ;  /* 0x00000001adada824 */ /* 0x100fe200078e0a00 */
[----:B------:R-:W-:Y:S01]  /*d060*/  ISETP.GE.AND P2, PT, R205, RZ, PT ;  /* 0x000000ffcd00720c */ /* 0x000fe20003f46270 */
[--C-:B------:R-:W-:Y:S01]  /*d070*/  @!P3 IMAD.IADD R20, R20, 0x1, -R0.reuse ;  /* 0x000000011414b824 */ /* 0x100fe200078e0a00 */
[----:B------:R-:W-:Y:S01]  /*d080*/  ISETP.GT.U32.AND P3, PT, R0, R143, PT ;  /* 0x0000008f0000720c */ /* 0x000fe20003f64070 */
[----:B------:R-:W-:Y:S01]  /*d090*/  @!P4 IMAD.MOV R173, RZ, RZ, -R173 ;  /* 0x000000ffffadc224 */ /* 0x000fe200078e0aad */
[----:B----4-:R-:W-:Y:S01]  /*d0a0*/  IABS R205, R217 ;  /* 0x000000d900cd7213 */ /* 0x010fe20000000000 */
[----:B------:R-:W-:Y:S01]  /*d0b0*/  @!P6 IMAD.IADD R78, R78, 0x1, -R0 ;  /* 0x000000014e4ee824 */ /* 0x000fe200078e0a00 */
[----:B------:R-:W-:-:S03]  /*d0c0*/  ISETP.GE.AND P4, PT, R208, RZ, PT ;  /* 0x000000ffd000720c */ /* 0x000fc60003f86270 */
[----:B------:R-:W-:Y:S01]  /*d0d0*/  IMAD.HI.U32 R33, R14, R205, RZ ;  /* 0x000000cd0e217227 */ /* 0x000fe200078e00ff */
[----:B------:R-:W-:-:S03]  /*d0e0*/  ISETP.GT.U32.AND P6, PT, R0, R78, PT ;  /* 0x0000004e0000720c */ /* 0x000fc60003fc4070 */
[----:B------:R-:W-:Y:S02]  /*d0f0*/  IMAD.MOV R33, RZ, RZ, -R33 ;  /* 0x000000ffff217224 */ /* 0x000fe400078e0a21 */
[----:B------:R-:W-:Y:S02]  /*d100*/  @!P3 IMAD.IADD R143, R143, 0x1, -R0 ;  /* 0x000000018f8fb824 */ /* 0x000fe400078e0a00 */
[C---:B------:R-:W-:Y:S02]  /*d110*/  IMAD R205, R0.reuse, R33, R205 ;  /* 0x0000002100cd7224 */ /* 0x040fe400078e02cd */
[----:B------:R-:W-:Y:S01]  /*d120*/  @!P2 IMAD.MOV R20, RZ, RZ, -R20 ;  /* 0x000000ffff14a224 */ /* 0x000fe200078e0a14 */
[----:B------:R-:W-:-:S03]  /*d130*/  ISETP.GT.U32.AND P3, PT, R0, R143, PT ;  /* 0x0000008f0000720c */ /* 0x000fc60003f64070 */
[----:B------:R-:W-:Y:S01]  /*d140*/  @!P6 IMAD.IADD R78, R78, 0x1, -R0 ;  /* 0x000000014e4ee824 */ /* 0x000fe200078e0a00 */
[----:B------:R-:W-:-:S03]  /*d150*/  ISETP.GT.U32.AND P6, PT, R0, R205, PT ;  /* 0x000000cd0000720c */ /* 0x000fc60003fc4070 */
[----:B------:R-:W-:Y:S01]  /*d160*/  @!P1 IMAD.MOV R78, RZ, RZ, -R78 ;  /* 0x000000ffff4e9224 */ /* 0x000fe200078e0a4e */
[----:B------:R-:W-:Y:S02]  /*d170*/  ISETP.GE.AND P0, PT, R190, RZ, PT ;  /* 0x000000ffbe00720c */ /* 0x000fe40003f06270 */
[----:B------:R-:W-:-:S03]  /*d180*/  ISETP.GE.AND P5, PT, R217, RZ, PT ;  /* 0x000000ffd900720c */ /* 0x000fc60003fa6270 */
[----:B------:R-:W-:-:S04]  /*d190*/  @!P3 IMAD.IADD R143, R143, 0x1, -R0 ;  /* 0x000000018f8fb824 */ /* 0x000fc800078e0a00 */
[----:B------:R-:W-:Y:S02]  /*d1a0*/  @!P6 IMAD.IADD R205, R205, 0x1, -R0 ;  /* 0x00000001cdcde824 */ /* 0x000fe400078e0a00 */
[----:B------:R-:W-:Y:S02]  /*d1b0*/  @!P4 IMAD.MOV R143, RZ, RZ, -R143 ;  /* 0x000000ffff8fc224 */ /* 0x000fe400078e0a8f */
[----:B------:R-:W-:Y:S01]  /*d1c0*/  @!P0 IMAD.MOV R182, RZ, RZ, -R182 ;  /* 0x000000ffffb68224 */ /* 0x000fe200078e0ab6 */
[----:B------:R-:W-:-:S13]  /*d1d0*/  ISETP.GT.U32.AND P6, PT, R0, R205, PT ;  /* 0x000000cd0000720c */ /* 0x000fda0003fc4070 */
[----:B------:R-:W-:-:S04]  /*d1e0*/  @!P6 IMAD.IADD R205, R205, 0x1, -R0 ;  /* 0x00000001cdcde824 */ /* 0x000fc800078e0a00 */
[----:B------:R-:W-:Y:S01]  /*d1f0*/  @!P5 IMAD.MOV R205, RZ, RZ, -R205 ;  /* 0x000000ffffcdd224 */ /* 0x000fe200078e0acd */
[----:B--2---:R-:W-:Y:S02]  /*d200*/  IABS R54, R243 ;  /* 0x000000f300367213 */ /* 0x004fe40000000000 */
[----:B------:R-:W-:-:S03]  /*d210*/  IABS R208, R63 ;  /* 0x0000003f00d07213 */ /* 0x000fc60000000000 */
[----:B------:R-:W-:Y:S01]  /*d220*/  IMAD.HI.U32 R15, R14, R54, RZ ;  /* 0x000000360e0f7227 */ /* 0x000fe200078e00ff */
[----:B------:R-:W-:-:S03]  /*d230*/  IABS R94, R60 ;  /* 0x0000003c005e7213 */ /* 0x000fc60000000000 */
[----:B------:R-:W-:Y:S02]  /*d240*/  IMAD.MOV R15, RZ, RZ, -R15 ;  /* 0x000000ffff0f7224 */ /* 0x000fe400078e0a0f */
[----:B------:R-:W-:Y:S01]  /*d250*/  IMAD.HI.U32 R126, R14, R208, RZ ;  /* 0x000000d00e7e7227 */ /* 0x000fe200078e00ff */
[----:B------:R-:W-:-:S03]  /*d260*/  IABS R108, R56 ;  /* 0x00000038006c7213 */ /* 0x000fc60000000000 */
[----:B------:R-:W-:Y:S02]  /*d270*/  IMAD R54, R0, R15, R54 ;  /* 0x0000000f00367224 */ /* 0x000fe400078e0236 */
[----:B------:R-:W-:Y:S02]  /*d280*/  IMAD.MOV R15, RZ, RZ, -R126 ;  /* 0x000000ffff0f7224 */ /* 0x000fe400078e0a7e */
[----:B------:R-:W-:Y:S01]  /*d290*/  IMAD.HI.U32 R126, R14, R94, RZ ;  /* 0x0000005e0e7e7227 */ /* 0x000fe200078e00ff */
[----:B------:R-:W-:-:S03]  /*d2a0*/  ISETP.GT.U32.AND P2, PT, R0, R54, PT ;  /* 0x000000360000720c */ /* 0x000fc60003f44070 */
[----:B------:R-:W-:-:S04]  /*d2b0*/  IMAD.HI.U32 R33, R14, R108, RZ ;  /* 0x0000006c0e217227 */ /* 0x000fc800078e00ff */
[C---:B------:R-:W-:Y:S02]  /*d2c0*/  IMAD R208, R0.reuse, R15, R208 ;  /* 0x0000000f00d07224 */ /* 0x040fe400078e02d0 */
[----:B------:R-:W-:Y:S02]  /*d2d0*/  IMAD.MOV R15, RZ, RZ, -R126 ;  /* 0x000000ffff0f7224 */ /* 0x000fe400078e0a7e */
[----:B------:R-:W-:Y:S01]  /*d2e0*/  IMAD.MOV R126, RZ, RZ, -R33 ;  /* 0x000000ffff7e7224 */ /* 0x000fe200078e0a21 */
[----:B------:R-:W-:Y:S02]  /*d2f0*/  IABS R33, R40 ;  /* 0x0000002800217213 */ /* 0x000fe40000000000 */
[C---:B------:R-:W-:Y:S01]  /*d300*/  ISETP.GT.U32.AND P1, PT, R0.reuse, R208, PT ;  /* 0x000000d00000720c */ /* 0x040fe20003f24070 */
[----:B------:R-:W-:Y:S02]  /*d310*/  IMAD R108, R0, R126, R108 ;  /* 0x0000007e006c7224 */ /* 0x000fe400078e026c */
[----:B------:R-:W-:Y:S01]  /*d320*/  IMAD.HI.U32 R126, R14, R33, RZ ;  /* 0x000000210e7e7227 */ /* 0x000fe200078e00ff */
[----:B------:R-:W-:-:S03]  /*d330*/  IABS R217, R48 ;  /* 0x0000003000d97213 */ /* 0x000fc60000000000 */
[----:B------:R-:W-:Y:S02]  /*d340*/  IMAD.MOV R126, RZ, RZ, -R126 ;  /* 0x000000ffff7e7224 */ /* 0x000fe400078e0a7e */
[----:B------:R-:W-:Y:S02]  /*d350*/  @!P2 IMAD.IADD R54, R54, 0x1, -R0 ;  /* 0x000000013636a824 */ /* 0x000fe400078e0a00 */
[C---:B------:R-:W-:Y:S01]  /*d360*/  IMAD R33, R0.reuse, R126, R33 ;  /* 0x0000007e00217224 */ /* 0x040fe200078e0221 */
[----:B------:R-:W-:Y:S01]  /*d370*/  IABS R190, R52 ;  /* 0x0000003400be7213 */ /* 0x000fe20000000000 */
[C---:B------:R-:W-:Y:S01]  /*d380*/  IMAD R94, R0.reuse, R15, R94 ;  /* 0x0000000f005e7224 */ /* 0x040fe200078e025e */
[----:B------:R-:W-:Y:S01]  /*d390*/  ISETP.GT.U32.AND P4, PT, R0, R54, PT ;  /* 0x000000360000720c */ /* 0x000fe20003f84070 */
[----:B------:R-:W-:Y:S01]  /*d3a0*/  IMAD.HI.U32 R15, R14, R217, RZ ;  /* 0x000000d90e0f7227 */ /* 0x000fe200078e00ff */
[----:B------:R-:W-:-:S03]  /*d3b0*/  ISETP.GE.AND P0, PT, R243, RZ, PT ;  /* 0x000000fff300720c */ /* 0x000fc60003f06270 */
[----:B------:R-:W-:Y:S01]  /*d3c0*/  @!P1 IMAD.IADD R208, R208, 0x1, -R0 ;  /* 0x00000001d0d09824 */ /* 0x000fe200078e0a00 */
[----:B------:R-:W-:Y:S01]  /*d3d0*/  ISETP.GT.U32.AND P1, PT, R0, R33, PT ;  /* 0x000000210000720c */ /* 0x000fe20003f24070 */
[----:B------:R-:W-:Y:S02]  /*d3e0*/  IMAD.MOV R15, RZ, RZ, -R15 ;  /* 0x000000ffff0f7224 */ /* 0x000fe400078e0a0f */
[----:B------:R-:W-:-:S04]  /*d3f0*/  IMAD.HI.U32 R127, R14, R190, RZ ;  /* 0x000000be0e7f7227 */ /* 0x000fc800078e00ff */
[----:B------:R-:W-:Y:S02]  /*d400*/  IMAD R217, R0, R15, R217 ;  /* 0x0000000f00d97224 */ /* 0x000fe400078e02d9 */
[----:B------:R-:W-:Y:S02]  /*d410*/  IMAD.MOV R15, RZ, RZ, -R127 ;  /* 0x000000ffff0f7224 */ /* 0x000fe400078e0a7f */
[----:B------:R-:W-:Y:S02]  /*d420*/  @!P4 IMAD.IADD R54, R54, 0x1, -R0 ;  /* 0x000000013636c824 */ /* 0x000fe400078e0a00 */
[C---:B------:R-:W-:Y:S01]  /*d430*/  IMAD R190, R0.reuse, R15, R190 ;  /* 0x0000000f00be7224 */ /* 0x040fe200078e02be */
[C---:B------:R-:W-:Y:S01]  /*d440*/  ISETP.GT.U32.AND P2, PT, R0.reuse, R217, PT ;  /* 0x000000d90000720c */ /* 0x040fe20003f44070 */
[----:B------:R-:W-:Y:S01]  /*d450*/  @!P1 IMAD.IADD R33, R33, 0x1, -R0 ;  /* 0x0000000121219824 */ /* 0x000fe200078e0a00 */
[----:B------:R-:W-:Y:S01]  /*d460*/  IABS R243, R44 ;  /* 0x0000002c00f37213 */ /* 0x000fe20000000000 */
[----:B------:R-:W-:Y:S01]  /*d470*/  @!P0 IMAD.MOV R54, RZ, RZ, -R54 ;  /* 0x000000ffff368224 */ /* 0x000fe200078e0a36 */
[----:B------:R-:W-:-:S02]  /*d480*/  ISETP.GT.U32.AND P4, PT, R0, R190, PT ;  /* 0x000000be0000720c */ /* 0x000fc40003f84070 */
[----:B------:R-:W-:Y:S02]  /*d490*/  ISETP.GE.AND P0, PT, R40, RZ, PT ;  /* 0x000000ff2800720c */ /* 0x000fe40003f06270 */
[C---:B------:R-:W-:Y:S01]  /*d4a0*/  ISETP.GT.U32.AND P3, PT, R0.reuse, R94, PT ;  /* 0x0000005e0000720c */ /* 0x040fe20003f64070 */
[----:B------:R-:W0:Y:S01]  /*d4b0*/  LDC R40, c[0x0][0x230] ;  /* 0x00008c00ff287b82 */ /* 0x000e220000000800 */
[----:B------:R-:W-:Y:S01]  /*d4c0*/  ISETP.GT.U32.AND P6, PT, R0, R108, PT ;  /* 0x0000006c0000720c */ /* 0x000fe20003fc4070 */
[----:B------:R-:W-:Y:S01]  /*d4d0*/  IMAD.HI.U32 R14, R14, R243, RZ ;  /* 0x000000f30e0e7227 */ /* 0x000fe200078e00ff */
[----:B------:R-:W-:-:S03]  /*d4e0*/  ISETP.GT.U32.AND P5, PT, R0, R33, PT ;  /* 0x000000210000720c */ /* 0x000fc60003fa4070 */
[----:B------:R-:W-:Y:S02]  /*d4f0*/  IMAD.MOV R14, RZ, RZ, -R14 ;  /* 0x000000ffff0e7224 */ /* 0x000fe400078e0a0e */
[--C-:B------:R-:W-:Y:S02]  /*d500*/  @!P2 IMAD.IADD R217, R217, 0x1, -R0.reuse ;  /* 0x00000001d9d9a824 */ /* 0x100fe400078e0a00 */
[----:B------:R-:W-:Y:S02]  /*d510*/  IMAD R243, R0, R14, R243 ;  /* 0x0000000e00f37224 */ /* 0x000fe400078e02f3 */
[--C-:B------:R-:W-:Y:S02]  /*d520*/  @!P4 IMAD.IADD R190, R190, 0x1, -R0.reuse ;  /* 0x00000001bebec824 */ /* 0x100fe400078e0a00 */
[--C-:B------:R-:W-:Y:S01]  /*d530*/  @!P3 IMAD.IADD R94, R94, 0x1, -R0.reuse ;  /* 0x000000015e5eb824 */ /* 0x100fe200078e0a00 */
[----:B------:R-:W-:Y:S01]  /*d540*/  ISETP.GT.U32.AND P1, PT, R0, R217, PT ;  /* 0x000000d90000720c */ /* 0x000fe20003f24070 */
[----:B------:R-:W-:-:S02]  /*d550*/  @!P6 IMAD.IADD R108, R108, 0x1, -R0 ;  /* 0x000000016c6ce824 */ /* 0x000fc400078e0a00 */
[----:B------:R-:W-:Y:S01]  /*d560*/  @!P5 IMAD.IADD R33, R33, 0x1, -R0 ;  /* 0x000000012121d824 */ /* 0x000fe200078e0a00 */
[C---:B------:R-:W-:Y:S01]  /*d570*/  ISETP.GT.U32.AND P5, PT, R0.reuse, R243, PT ;  /* 0x000000f30000720c */ /* 0x040fe20003fa4070 */
[----:B------:R-:W-:Y:S01]  /*d580*/  VIADD R14, R23, 0x20000 ;  /* 0x00020000170e7836 */ /* 0x000fe20000000000 */
[C---:B------:R-:W-:Y:S02]  /*d590*/  ISETP.GT.U32.AND P3, PT, R0.reuse, R208, PT ;  /* 0x000000d00000720c */ /* 0x040fe40003f64070 */
[C---:B------:R-:W-:Y:S02]  /*d5a0*/  ISETP.GT.U32.AND P4, PT, R0.reuse, R190, PT ;  /* 0x000000be0000720c */ /* 0x040fe40003f84070 */
[C---:B------:R-:W-:Y:S02]  /*d5b0*/  ISETP.GT.U32.AND P6, PT, R0.reuse, R94, PT ;  /* 0x0000005e0000720c */ /* 0x040fe40003fc4070 */
[----:B------:R-:W-:Y:S02]  /*d5c0*/  ISETP.GT.U32.AND P2, PT, R0, R108, PT ;  /* 0x0000006c0000720c */ /* 0x000fe40003f44070 */
[----:B------:R-:W-:Y:S01]  /*d5d0*/  SHF.R.U32.HI R15, RZ, 0x4, R23 ;  /* 0x00000004ff0f7819 */ /* 0x000fe20000011617 */
[----:B0-----:R-:W-:Y:S01]  /*d5e0*/  VIADD R40, R40, 0xff ;  /* 0x000000ff28287836 */ /* 0x001fe20000000000 */
[----:B------:R-:W-:-:S02]  /*d5f0*/  SHF.R.U32.HI R14, RZ, 0x4, R14 ;  /* 0x00000004ff0e7819 */ /* 0x000fc4000001160e */
[----:B------:R-:W-:Y:S01]  /*d600*/  SGXT.U32 R18, R15, 0xe ;  /* 0x0000000e0f12781a */ /* 0x000fe20000000000 */
[--C-:B------:R-:W-:Y:S01]  /*d610*/  @!P1 IMAD.IADD R217, R217, 0x1, -R0.reuse ;  /* 0x00000001d9d99824 */ /* 0x100fe200078e0a00 */
[----:B------:R-:W-:Y:S01]  /*d620*/  SGXT.U32 R14, R14, 0xe ;  /* 0x0000000e0e0e781a */ /* 0x000fe20000000000 */
[----:B------:R-:W-:Y:S01]  /*d630*/  IMAD.MOV.U32 R127, RZ, RZ, RZ ;  /* 0x000000ffff7f7224 */ /* 0x000fe200078e00ff */
[----:B------:R-:W-:Y:S01]  /*d640*/  ISETP.GE.AND P1, PT, R48, RZ, PT ;  /* 0x000000ff3000720c */ /* 0x000fe20003f26270 */
[--C-:B------:R-:W-:Y:S01]  /*d650*/  @!P5 IMAD.IADD R243, R243, 0x1, -R0.reuse ;  /* 0x00000001f3f3d824 */ /* 0x100fe200078e0a00 */
[----:B------:R-:W-:Y:S01]  /*d660*/  IADD3 R18, P5, R18, 0x80, RZ ;  /* 0x0000008012127810 */ /* 0x000fe20007fbe0ff */
[----:B------:R-:W-:Y:S01]  /*d670*/  @!P3 IMAD.IADD R208, R208, 0x1, -R0 ;  /* 0x00000001d0d0b824 */ /* 0x000fe200078e0a00 */
[----:B------:R-:W-:Y:S01]  /*d680*/  SHF.R.S32.HI R23, RZ, 0x1f, R40 ;  /* 0x0000001fff177819 */ /* 0x000fe20000011428 */
[----:B------:R-:W-:Y:S01]  /*d690*/  IMAD.MOV.U32 R48, RZ, RZ, RZ ;  /* 0x000000ffff307224 */ /* 0x000fe200078e00ff */
[----:B------:R-:W-:Y:S01]  /*d6a0*/  ISETP.GE.AND P3, PT, R63, RZ, PT ;  /* 0x000000ff3f00720c */ /* 0x000fe20003f66270 */
[--C-:B------:R-:W-:Y:S01]  /*d6b0*/  @!P4 IMAD.IADD R190, R190, 0x1, -R0.reuse ;  /* 0x00000001bebec824 */ /* 0x100fe200078e0a00 */
[----:B------:R-:W-:Y:S01]  /*d6c0*/  IADD3 R126, P4, R14, 0x2, RZ ;  /* 0x000000020e7e7810 */ /* 0x000fe20007f9e0ff */
[--C-:B------:R-:W-:Y:S01]  /*d6d0*/  @!P6 IMAD.IADD R94, R94, 0x1, -R0.reuse ;  /* 0x000000015e5ee824 */ /* 0x100fe200078e0a00 */
[----:B------:R-:W-:Y:S01]  /*d6e0*/  ISETP.GE.AND P6, PT, R60, RZ, PT ;  /* 0x000000ff3c00720c */ /* 0x000fe20003fc6270 */
[----:B------:R-:W-:Y:S01]  /*d6f0*/  @!P2 IMAD.IADD R108, R108, 0x1, -R0 ;  /* 0x000000016c6ca824 */ /* 0x000fe200078e0a00 */
[----:B------:R-:W2:Y:S01]  /*d700*/  LDL.LU R63, [R1+0x2c] ;  /* 0x00002c00013f7983 */ /* 0x000ea20000300800 */
[----:B------:R-:W-:-:S02]  /*d710*/  ISETP.GE.AND P2, PT, R56, RZ, PT ;  /* 0x000000ff3800720c */ /* 0x000fc40003f46270 */
[----:B------:R-:W-:Y:S01]  /*d720*/  IADD3.X R127, R127, 0x40000040, RZ, P5, !PT ;  /* 0x400000407f7f7810 */ /* 0x000fe20002ffe4ff */
[----:B------:R-:W3:Y:S01]  /*d730*/  LDL.LU R60, [R1+0x28] ;  /* 0x00002800013c7983 */ /* 0x000ee20000300800 */
[----:B------:R-:W-:Y:S02]  /*d740*/  LEA.HI R23, R23, R40, RZ, 0x8 ;  /* 0x0000002817177211 */ /* 0x000fe400078f40ff */
[----:B------:R-:W-:Y:S01]  /*d750*/  ISETP.GE.AND P5, PT, R52, RZ, PT ;  /* 0x000000ff3400720c */ /* 0x000fe20003fa6270 */
[----:B------:R-:W4:Y:S01]  /*d760*/  LDL.LU R56, [R1+0x24] ;  /* 0x0000240001387983 */ /* 0x000f220000300800 */
[----:B------:R-:W-:Y:S02]  /*d770*/  IADD3.X R15, R48, 0x40000040, RZ, P4, !PT ;  /* 0x40000040300f7810 */ /* 0x000fe400027fe4ff */
[----:B------:R-:W-:Y:S01]  /*d780*/  ISETP.GE.AND P4, PT, R44, RZ, PT ;  /* 0x000000ff2c00720c */ /* 0x000fe20003f86270 */
[----:B------:R-:W4:Y:S01]  /*d790*/  LDL.LU R52, [R1+0x20] ;  /* 0x0000200001347983 */ /* 0x000f220000300800 */
[----:B------:R-:W-:-:S03]  /*d7a0*/  R2UR UR58, R14 ;  /* 0x000000000e3a72ca */ /* 0x000fc600000e0000 */
[----:B------:R-:W4:Y:S04]  /*d7b0*/  LDL.LU R48, [R1+0x1c] ;  /* 0x00001c0001307983 */ /* 0x000f280000300800 */
[----:B------:R-:W4:Y:S04]  /*d7c0*/  LDL.LU R44, [R1+0x18] ;  /* 0x00001800012c7983 */ /* 0x000f280000300800 */
[----:B------:R-:W4:Y:S04]  /*d7d0*/  LDL.LU R40, [R1+0x14] ;  /* 0x0000140001287983 */ /* 0x000f280000300800 */
[----:B------:R-:W4:Y:S04]  /*d7e0*/  LDL.LU R23, [R1+0x10] ;  /* 0x0000100001177983 */ /* 0x000f280000300800 */
[----:B------:R-:W4:Y:S01]  /*d7f0*/  LDL.LU R14, [R1+0x1e0] ;  /* 0x0001e000010e7983 */ /* 0x000f220000300800 */
[----:B------:R-:W-:-:S02]  /*d800*/  R2UR UR5, R127 ;  /* 0x000000007f0572ca */ /* 0x000fc400000e0000 */
[----:B------:R-:W0:Y:S01]  /*d810*/  LDC R127, c[0x0][0x234] ;  /* 0x00008d00ff7f7b82 */ /* 0x000e220000000800 */
[----:B------:R-:W-:Y:S01]  /*d820*/  @!P3 IMAD.MOV R208, RZ, RZ, -R208 ;  /* 0x000000ffffd0b224 */ /* 0x000fe200078e0ad0 */
[----:B------:R-:W-:Y:S02]  /*d830*/  ISETP.GT.U32.AND P3, PT, R0, R243, PT ;  /* 0x000000f30000720c */ /* 0x000fe40003f64070 */
[----:B------:R-:W-:Y:S02]  /*d840*/  R2UR UR7, R15 ;  /* 0x000000000f0772ca */ /* 0x000fe400000e0000 */
[----:B------:R-:W-:-:S09]  /*d850*/  R2UR UR4, R18 ;  /* 0x00000000120472ca */ /* 0x000fd200000e0000 */
[----:B------:R-:W-:Y:S01]  /*d860*/  @!P3 IMAD.IADD R243, R243, 0x1, -R0 ;  /* 0x00000001f3f3b824 */ /* 0x000fe200078e0a00 */
[----:B------:R-:W-:Y:S01]  /*d870*/  ISETP.NE.AND P3, PT, R3, RZ, PT ;  /* 0x000000ff0300720c */ /* 0x000fe20003f65270 */
[----:B------:R-:W4:Y:S01]  /*d880*/  LDL.LU R0, [R1+0xc] ;  /* 0x00000c0001007983 */ /* 0x000f220000300800 */
[----:B------:R-:W-:-:S03]  /*d890*/  LOP3.LUT R3, RZ, R3, RZ, 0x33, !PT ;  /* 0x00000003ff037212 */ /* 0x000fc600078e33ff */
[----:B------:R-:W4:Y:S01]  /*d8a0*/  LDL.LU R18, [R1+0x8] ;  /* 0x0000080001127983 */ /* 0x000f220000300800 */
[----:B------:R-:W-:Y:S01]  /*d8b0*/  SEL R67, R3, R67, !P3 ;  /* 0x0000004303437207 */ /* 0x000fe20005800000 */
[----:B0-----:R-:W-:Y:S02]  /*d8c0*/  IMAD R15, R19, R127, RZ ;  /* 0x0000007f130f7224 */ /* 0x001fe400078e02ff */
[----:B------:R-:W4:Y:S04]  /*d8d0*/  LDL.LU R19, [R1+0x4] ;  /* 0x0000040001137983 */ /* 0x000f280000300800 */
[----:B------:R-:W-:Y:S01]  /*d8e0*/  STL [R1+0x94], R15 ;  /* 0x0000940f01007387 */ /* 0x000fe20000100800 */
[C---:B--2---:R-:W-:Y:S02]  /*d8f0*/  SEL R63, R3.reuse, R63, !P3 ;  /* 0x0000003f033f7207 */ /* 0x044fe40005800000 */
[----:B---3--:R-:W-:-:S02]  /*d900*/  SEL R60, R3, R60, !P3 ;  /* 0x0000003c033c7207 */ /* 0x008fc40005800000 */
[C---:B----4-:R-:W-:Y:S02]  /*d910*/  SEL R56, R3.reuse, R56, !P3 ;  /* 0x0000003803387207 */ /* 0x050fe40005800000 */
[C---:B------:R-:W-:Y:S02]  /*d920*/  SEL R52, R3.reuse, R52, !P3 ;  /* 0x0000003403347207 */ /* 0x040fe40005800000 */
[----:B------:R-:W-:Y:S01]  /*d930*/  SEL R48, R3, R48, !P3 ;  /* 0x0000003003307207 */ /* 0x000fe20005800000 */
[----:B------:R-:W-:-:S05]  /*d940*/  IMAD R14, R14, R127, RZ ;  /* 0x0000007f0e0e7224 */ /* 0x000fca00078e02ff */
[----:B------:R0:W-:Y:S04]  /*d950*/  STL [R1+0x90], R14 ;  /* 0x0000900e01007387 */ /* 0x0001e80000100800 */
[----:B------:R1:W-:Y:S01]  /*d960*/  STL [R1+0x8c], R67 ;  /* 0x00008c4301007387 */ /* 0x0003e20000100800 */
[C---:B------:R-:W-:Y:S02]  /*d970*/  SEL R44, R3.reuse, R44, !P3 ;  /* 0x0000002c032c7207 */ /* 0x040fe40005800000 */
[C---:B------:R-:W-:Y:S02]  /*d980*/  SEL R40, R3.reuse, R40, !P3 ;  /* 0x0000002803287207 */ /* 0x040fe40005800000 */
[C---:B------:R-:W-:Y:S01]  /*d990*/  SEL R23, R3.reuse, R23, !P3 ;  /* 0x0000001703177207 */ /* 0x040fe20005800000 */
[----:B0-----:R-:W0:Y:S01]  /*d9a0*/  LDC.64 R14, c[0x0][0x210] ;  /* 0x00008400ff0e7b82 */ /* 0x001e220000000a00 */
[----:B-1----:R-:W2:Y:S04]  /*d9b0*/  LDL.LU R67, [R1+0x3084] ;  /* 0x0030840001437983 */ /* 0x002ea80000300800 */
[----:B------:R1:W-:Y:S04]  /*d9c0*/  STL [R1+0x88], R63 ;  /* 0x0000883f01007387 */ /* 0x0003e80000100800 */
[----:B-1----:R-:W3:Y:S04]  /*d9d0*/  LDL.LU R63, [R1+0x3080] ;  /* 0x00308000013f7983 */ /* 0x002ee80000300800 */
[----:B------:R1:W-:Y:S04]  /*d9e0*/  STL [R1+0x84], R60 ;  /* 0x0000843c01007387 */ /* 0x0003e80000100800 */
[----:B-1----:R-:W4:Y:S04]  /*d9f0*/  LDL.LU R60, [R1+0x307c] ;  /* 0x00307c00013c7983 */ /* 0x002f280000300800 */
[----:B------:R1:W-:Y:S04]  /*da00*/  STL [R1+0x80], R56 ;  /* 0x0000803801007387 */ /* 0x0003e80000100800 */
        /* <DEDUP_REMOVED lines=10> */
[----:B-1----:R-:W4:Y:S01]  /*dab0*/  LDL.LU R23, [R1+0x3064] ;  /* 0x0030640001177983 */ /* 0x002f220000300800 */
[----:B------:R-:W-:-:S02]  /*dac0*/  SEL R0, R3, R0, !P3 ;  /* 0x0000000003007207 */ /* 0x000fc40005800000 */
[----:B------:R-:W-:-:S03]  /*dad0*/  SEL R18, R3, R18, !P3 ;  /* 0x0000001203127207 */ /* 0x000fc60005800000 */
[----:B------:R-:W-:Y:S04]  /*dae0*/  STL [R1+0x68], R0 ;  /* 0x0000680001007387 */ /* 0x000fe80000100800 */
[----:B------:R1:W-:Y:S01]  /*daf0*/  STL [R1+0x64], R18 ;  /* 0x0000641201007387 */ /* 0x0003e20000100800 */
[C---:B------:R-:W-:Y:S02]  /*db00*/  SEL R132, R3.reuse, R132, !P3 ;  /* 0x0000008403847207 */ /* 0x040fe40005800000 */
[C---:B------:R-:W-:Y:S02]  /*db10*/  SEL R136, R3.reuse, R136, !P3 ;  /* 0x0000008803887207 */ /* 0x040fe40005800000 */
[C---:B------:R-:W-:Y:S01]  /*db20*/  SEL R140, R3.reuse, R140, !P3 ;  /* 0x0000008c038c7207 */ /* 0x040fe20005800000 */
[----:B------:R-:W-:Y:S01]  /*db30*/  @!P0 IMAD.MOV R33, RZ, RZ, -R33 ;  /* 0x000000ffff218224 */ /* 0x000fe200078e0a21 */
[----:B------:R-:W-:Y:S01]  /*db40*/  R2UR UR6, R126 ;  /* 0x000000007e0672ca */ /* 0x000fe200000e0000 */
[----:B------:R-:W-:Y:S01]  /*db50*/  @!P1 IMAD.MOV R217, RZ, RZ, -R217 ;  /* 0x000000ffffd99224 */ /* 0x000fe200078e0ad9 */
[----:B------:R-:W0:Y:S01]  /*db60*/  LDC.64 R126, c[0x0][0x218] ;  /* 0x00008600ff7e7b82 */ /* 0x000e220000000a00 */
[----:B-1----:R-:W-:-:S05]  /*db70*/  SEL R18, R3, R19, !P3 ;  /* 0x0000001303127207 */ /* 0x002fca0005800000 */
[----:B------:R2:W-:Y:S01]  /*db80*/  STL [R1+0x60], R18 ;  /* 0x0000601201007387 */ /* 0x0005e20000100800 */
[----:B------:R-:W-:Y:S01]  /*db90*/  @!P2 IMAD.MOV R108, RZ, RZ, -R108 ;  /* 0x000000ffff6ca224 */ /* 0x000fe200078e0a6c */
[----:B------:R-:W1:Y:S01]  /*dba0*/  LDC R0, c[0x0][0x240] ;  /* 0x00009000ff007b82 */ /* 0x000e620000000800 */
[C---:B--2---:R-:W-:Y:S02]  /*dbb0*/  SEL R18, R3.reuse, R44, !P3 ;  /* 0x0000002c03127207 */ /* 0x044fe40005800000 */
[C---:B---3--:R-:W-:Y:S02]  /*dbc0*/  SEL R19, R3.reuse, R40, !P3 ;  /* 0x0000002803137207 */ /* 0x048fe40005800000 */
[----:B----4-:R-:W-:-:S05]  /*dbd0*/  SEL R23, R3, R23, !P3 ;  /* 0x0000001703177207 */ /* 0x010fca0005800000 */
[----:B------:R2:W-:Y:S04]  /*dbe0*/  STL [R1+0x5c], R23 ;  /* 0x00005c1701007387 */ /* 0x0005e80000100800 */
[----:B------:R3:W-:Y:S01]  /*dbf0*/  STL [R1+0x58], R19 ;  /* 0x0000581301007387 */ /* 0x0007e20000100800 */
[----:B--2---:R-:W-:-:S03]  /*dc00*/  SEL R23, R3, R48, !P3 ;  /* 0x0000003003177207 */ /* 0x004fc60005800000 */
[----:B------:R2:W-:Y:S01]  /*dc10*/  STL [R1+0x54], R18 ;  /* 0x0000541201007387 */ /* 0x0005e20000100800 */
[----:B---3--:R-:W-:-:S03]  /*dc20*/  SEL R19, R3, R52, !P3 ;  /* 0x0000003403137207 */ /* 0x008fc60005800000 */
[----:B------:R3:W-:Y:S01]  /*dc30*/  STL [R1+0x50], R23 ;  /* 0x0000501701007387 */ /* 0x0007e20000100800 */
[----:B--2---:R-:W-:-:S03]  /*dc40*/  SEL R18, R3, R56, !P3 ;  /* 0x0000003803127207 */ /* 0x004fc60005800000 */
[----:B------:R2:W-:Y:S01]  /*dc50*/  STL [R1+0x4c], R19 ;  /* 0x00004c1301007387 */ /* 0x0005e20000100800 */
[----:B---3--:R-:W-:-:S03]  /*dc60*/  SEL R23, R3, R60, !P3 ;  /* 0x0000003c03177207 */ /* 0x008fc60005800000 */
[----:B------:R3:W-:Y:S04]  /*dc70*/  STL [R1+0x48], R18 ;  /* 0x0000481201007387 */ /* 0x0007e80000100800 */
[----:B------:R4:W-:Y:S01]  /*dc80*/  STL [R1+0x44], R23 ;  /* 0x0000441701007387 */ /* 0x0009e20000100800 */
[C---:B--2---:R-:W-:Y:S02]  /*dc90*/  SEL R19, R3.reuse, R63, !P3 ;  /* 0x0000003f03137207 */ /* 0x044fe40005800000 */
[----:B---3--:R-:W-:-:S03]  /*dca0*/  SEL R18, R3, R67, !P3 ;  /* 0x0000004303127207 */ /* 0x008fc60005800000 */
[----:B------:R2:W-:Y:S01]  /*dcb0*/  STL [R1+0x40], R19 ;  /* 0x0000401301007387 */ /* 0x0005e20000100800 */
[----:B----4-:R-:W-:-:S03]  /*dcc0*/  SEL R23, R3, R71, !P3 ;  /* 0x0000004703177207 */ /* 0x010fc60005800000 */
        /* <DEDUP_REMOVED lines=21> */
[C---:B---3--:R-:W-:Y:S02]  /*de20*/  SEL R18, R3.reuse, R115, !P3 ;  /* 0x0000007303127207 */ /* 0x048fe40005800000 */
[C---:B----4-:R-:W-:Y:S01]  /*de30*/  SEL R23, R3.reuse, R118, !P3 ;  /* 0x0000007603177207 */ /* 0x050fe20005800000 */
[----:B------:R2:W-:Y:S04]  /*de40*/  STL [R1+0x10], R19 ;  /* 0x0000101301007387 */ /* 0x0005e80000100800 */
[----:B------:R3:W-:Y:S04]  /*de50*/  STL [R1+0x3048], R23 ;  /* 0x0030481701007387 */ /* 0x0007e80000100800 */
[----:B------:R4:W-:Y:S01]  /*de60*/  STL [R1+0xc], R18 ;  /* 0x00000c1201007387 */ /* 0x0009e20000100800 */
[----:B--2---:R-:W-:-:S03]  /*de70*/  SEL R19, R3, R122, !P3 ;  /* 0x0000007a03137207 */ /* 0x004fc60005800000 */
[----:B---3--:R-:W1:Y:S01]  /*de80*/  LDL.LU R23, [R1+0x88] ;  /* 0x0000880001177983 */ /* 0x008e620000300800 */
[----:B----4-:R-:W-:-:S03]  /*de90*/  SEL R18, R3, R128, !P3 ;  /* 0x0000008003127207 */ /* 0x010fc60005800000 */
[----:B------:R2:W-:Y:S04]  /*dea0*/  STL [R1+0x304c], R19 ;  /* 0x00304c1301007387 */ /* 0x0005e80000100800 */
[----:B--2---:R-:W2:Y:S04]  /*deb0*/  LDL.LU R19, [R1+0x8c] ;  /* 0x00008c0001137983 */ /* 0x004ea80000300800 */
[----:B------:R-:W-:Y:S04]  /*dec0*/  STL [R1+0x3050], R18 ;  /* 0x0030501201007387 */ /* 0x000fe80000100800 */
[----:B------:R3:W-:Y:S04]  /*ded0*/  STL [R1+0x3054], R132 ;  /* 0x0030548401007387 */ /* 0x0007e80000100800 */
[----:B---3--:R-:W3:Y:S04]  /*dee0*/  LDL.LU R132, [R1+0x90] ;  /* 0x0000900001847983 */ /* 0x008ee80000300800 */
[----:B------:R4:W-:Y:S04]  /*def0*/  STL [R1+0x3058], R136 ;  /* 0x0030588801007387 */ /* 0x0009e80000100800 */
[----:B----4-:R-:W4:Y:S01]  /*df00*/  LDL.LU R136, [R1+0x94] ;  /* 0x0000940001887983 */ /* 0x010f220000300800 */
[----:B------:R-:W0:Y:S03]  /*df10*/  S2R R18, SR_TID.X ;  /* 0x0000000000127919 */ /* 0x000e260000002100 */
[----:B------:R0:W-:Y:S02]  /*df20*/  STL [R1+0x305c], R140 ;  /* 0x00305c8c01007387 */ /* 0x0001e40000100800 */
[----:B0-----:R-:W0:Y:S01]  /*df30*/  LDC R140, c[0x0][0x23c] ;  /* 0x00008f00ff8c7b82 */ /* 0x001e220000000800 */
[----:B------:R-:W-:-:S02]  /*df40*/  SEL R44, R3, R16, !P3 ;  /* 0x00000010032c7207 */ /* 0x000fc40005800000 */
[C---:B------:R-:W-:Y:S02]  /*df50*/  SEL R107, R3.reuse, R214, !P3 ;  /* 0x000000d6036b7207 */ /* 0x040fe40005800000 */
[C---:B------:R-:W-:Y:S02]  /*df60*/  SEL R67, R3.reuse, R12, !P3 ;  /* 0x0000000c03437207 */ /* 0x040fe40005800000 */
[----:B------:R-:W-:Y:S02]  /*df70*/  SEL R144, R3, R144, !P3 ;  /* 0x0000009003907207 */ /* 0x000fe40005800000 */
[----:B------:R-:W-:-:S05]  /*df80*/  LOP3.LUT R18, R18, 0x7f, RZ, 0xc0, !PT ;  /* 0x0000007f12127812 */ /* 0x000fca00078ec0ff */
[----:B0-----:R-:W-:Y:S01]  /*df90*/  IMAD R18, R18, R140, RZ ;  /* 0x0000008c12127224 */ /* 0x001fe200078e02ff */
[C---:B------:R-:W-:Y:S02]  /*dfa0*/  SEL R12, R3.reuse, R17, !P3 ;  /* 0x00000011030c7207 */ /* 0x040fe40005800000 */
[C---:B------:R-:W-:Y:S02]  /*dfb0*/  SEL R63, R3.reuse, R29, !P3 ;  /* 0x0000001d033f7207 */ /* 0x040fe40005800000 */
[C---:B------:R-:W-:Y:S02]  /*dfc0*/  LEA R214, P2, R18.reuse, R126, 0x1 ;  /* 0x0000007e12d67211 */ /* 0x040fe400078408ff */
[C---:B------:R-:W-:Y:S01]  /*dfd0*/  SEL R29, R3.reuse, R215, !P3 ;  /* 0x000000d7031d7207 */ /* 0x040fe20005800000 */
[----:B------:R0:W-:Y:S01]  /*dfe0*/  STL [R1+0x3060], R144 ;  /* 0x0030609001007387 */ /* 0x0001e20000100800 */
[----:B------:R-:W-:Y:S02]  /*dff0*/  LEA.HI.X.SX32 R215, R18, R127, 0x1, P2 ;  /* 0x0000007f12d77211 */ /* 0x000fe400010f0eff */
[----:B------:R-:W-:-:S02]  /*e000*/  SEL R95, R3, R226, !P3 ;  /* 0x000000e2035f7207 */ /* 0x000fc40005800000 */
[C---:B------:R-:W-:Y:S02]  /*e010*/  SEL R83, R3.reuse, R237, !P3 ;  /* 0x000000ed03537207 */ /* 0x040fe40005800000 */
[C---:B------:R-:W-:Y:S02]  /*e020*/  SEL R226, R3.reuse, R82, !P3 ;  /* 0x0000005203e27207 */ /* 0x040fe40005800000 */
[C---:B------:R-:W-:Y:S02]  /*e030*/  SEL R122, R3.reuse, R167, !P3 ;  /* 0x000000a7037a7207 */ /* 0x040fe40005800000 */
[C---:B------:R-:W-:Y:S02]  /*e040*/  SEL R237, R3.reuse, R102, !P3 ;  /* 0x0000006603ed7207 */ /* 0x040fe40005800000 */
[C---:B------:R-:W-:Y:S02]  /*e050*/  SEL R60, R3.reuse, R42, !P3 ;  /* 0x0000002a033c7207 */ /* 0x040fe40005800000 */
[----:B------:R-:W-:-:S02]  /*e060*/  SEL R167, R3, R110, !P3 ;  /* 0x0000006e03a77207 */ /* 0x000fc40005800000 */
[C---:B------:R-:W-:Y:S02]  /*e070*/  SEL R42, R3.reuse, R38, !P3 ;  /* 0x00000026032a7207 */ /* 0x040fe40005800000 */
[C---:B------:R-:W-:Y:S01]  /*e080*/  SEL R38, R3.reuse, R22, !P3 ;  /* 0x0000001603267207 */ /* 0x040fe20005800000 */
[----:B------:R-:W-:Y:S01]  /*e090*/  IMAD R22, R140, 0x80, R18 ;  /* 0x000000808c167824 */ /* 0x000fe200078e0212 */
[C---:B------:R-:W-:Y:S02]  /*e0a0*/  SEL R91, R3.reuse, R230, !P3 ;  /* 0x000000e6035b7207 */ /* 0x040fe40005800000 */
[C---:B------:R-:W-:Y:S02]  /*e0b0*/  SEL R230, R3.reuse, R74, !P3 ;  /* 0x0000004a03e67207 */ /* 0x040fe40005800000 */
[C---:B------:R-:W-:Y:S02]  /*e0c0*/  SEL R75, R3.reuse, R245, !P3 ;  /* 0x000000f5034b7207 */ /* 0x040fe40005800000 */
[----:B------:R-:W-:Y:S01]  /*e0d0*/  SEL R245, R3, R78, !P3 ;  /* 0x0000004e03f57207 */ /* 0x000fe20005800000 */
[----:B-1----:R-:W-:-:S02]  /*e0e0*/  IMAD R78, R23, R0, RZ ;  /* 0x00000000174e7224 */ /* 0x002fc400078e02ff */
[----:B--2---:R-:W-:Y:S01]  /*e0f0*/  IMAD R74, R19, R0, RZ ;  /* 0x00000000134a7224 */ /* 0x004fe200078e02ff */
[-C--:B----4-:R-:W-:Y:S02]  /*e100*/  LEA R16, P0, R136, R14.reuse, 0x1 ;  /* 0x0000000e88107211 */ /* 0x090fe400078008ff */
[----:B---3--:R-:W-:Y:S02]  /*e110*/  LEA R14, P1, R132, R14, 0x1 ;  /* 0x0000000e840e7211 */ /* 0x008fe400078208ff */
[-C--:B------:R-:W-:Y:S02]  /*e120*/  LEA.HI.X.SX32 R17, R136, R15.reuse, 0x1, P0 ;  /* 0x0000000f88117211 */ /* 0x080fe400000f0eff */
[----:B------:R-:W-:-:S03]  /*e130*/  LEA.HI.X.SX32 R15, R132, R15, 0x1, P1 ;  /* 0x0000000f840f7211 */ /* 0x000fc600008f0eff */
[----:B------:R-:W-:Y:S04]  /*e140*/  STL.64 [R1+0x2e30], R16 ;  /* 0x002e301001007387 */ /* 0x000fe80000100a00 */
[----:B------:R-:W-:Y:S04]  /*e150*/  STL.64 [R1+0x2e38], R14 ;  /* 0x002e380e01007387 */ /* 0x000fe80000100a00 */
[----:B------:R-:W-:Y:S04]  /*e160*/  STL [R1+0x3044], R214 ;  /* 0x003044d601007387 */ /* 0x000fe80000100800 */
[----:B------:R1:W-:Y:S04]  /*e170*/  STL [R1+0x3040], R215 ;  /* 0x003040d701007387 */ /* 0x0003e80000100800 */
[----:B------:R-:W2:Y:S04]  /*e180*/  LDL.LU R82, [R1+0x84] ;  /* 0x0000840001527983 */ /* 0x000ea80000300800 */
[----:B------:R-:W3:Y:S04]  /*e190*/  LDL.LU R102, [R1+0x80] ;  /* 0x0000800001667983 */ /* 0x000ee80000300800 */
[----:B------:R-:W4:Y:S04]  /*e1a0*/  LDL.LU R110, [R1+0x7c] ;  /* 0x00007c00016e7983 */ /* 0x000f280000300800 */
[----:B0-----:R-:W2:Y:S04]  /*e1b0*/  LDL.LU R144, [R1+0x78] ;  /* 0x0000780001907983 */ /* 0x001ea80000300800 */
[----:B------:R-:W3:Y:S04]  /*e1c0*/  LDL.LU R140, [R1+0x74] ;  /* 0x00007400018c7983 */ /* 0x000ee80000300800 */
[----:B------:R-:W4:Y:S04]  /*e1d0*/  LDL.LU R136, [R1+0x70] ;  /* 0x0000700001887983 */ /* 0x000f280000300800 */
[----:B------:R-:W4:Y:S04]  /*e1e0*/  LDL.LU R132, [R1+0x6c] ;  /* 0x00006c0001847983 */ /* 0x000f280000300800 */
[----:B------:R-:W4:Y:S04]  /*e1f0*/  LDL.LU R18, [R1+0x68] ;  /* 0x0000680001127983 */ /* 0x000f280000300800 */
[----:B------:R-:W4:Y:S04]  /*e200*/  LDL.LU R19, [R1+0x64] ;  /* 0x0000640001137983 */ /* 0x000f280000300800 */
[----:B------:R-:W4:Y:S01]  /*e210*/  LDL.LU R23, [R1+0x60] ;  /* 0x0000600001177983 */ /* 0x000f220000300800 */
[----:B------:R-:W-:-:S02]  /*e220*/  @!P6 IMAD.MOV R94, RZ, RZ, -R94 ;  /* 0x000000ffff5ee224 */ /* 0x000fc400078e0a5e */
[----:B------:R-:W-:Y:S01]  /*e230*/  @!P5 IMAD.MOV R190, RZ, RZ, -R190 ;  /* 0x000000ffffbed224 */ /* 0x000fe200078e0abe */
[C---:B------:R-:W-:Y:S01]  /*e240*/  SEL R128, R3.reuse, R155, !P3 ;  /* 0x0000009b03807207 */ /* 0x040fe20005800000 */
[----:B------:R-:W-:Y:S01]  /*e250*/  @!P4 IMAD.MOV R243, RZ, RZ, -R243 ;  /* 0x000000fffff3c224 */ /* 0x000fe200078e0af3 */
[C---:B------:R-:W-:Y:S02]  /*e260*/  SEL R118, R3.reuse, R179, !P3 ;  /* 0x000000b303767207 */ /* 0x040fe40005800000 */
[C---:B------:R-:W-:Y:S02]  /*e270*/  SEL R115, R3.reuse, R191, !P3 ;  /* 0x000000bf03737207 */ /* 0x040fe40005800000 */
[C---:B------:R-:W-:Y:S02]  /*e280*/  SEL R111, R3.reuse, R203, !P3 ;  /* 0x000000cb036f7207 */ /* 0x040fe40005800000 */
[C---:B------:R-:W-:Y:S02]  /*e290*/  SEL R40, R3.reuse, R9, !P3 ;  /* 0x0000000903287207 */ /* 0x040fe40005800000 */
        /* <DEDUP_REMOVED lines=191> */
[----:B------:R-:W-:Y:S02]  /*ee90*/  SEL R3, R3, R243, !P3 ;  /* 0x000000f303037207 */ /* 0x000fe40005800000 */
[----:B------:R-:W-:-:S04]  /*eea0*/  LEA R126, P3, R22, R126, 0x1 ;  /* 0x0000007e167e7211 */ /* 0x000fc800078608ff */
[----:B------:R-:W-:Y:S02]  /*eeb0*/  LEA.HI.X.SX32 R127, R22, R127, 0x1, P3 ;  /* 0x0000007f167f7211 */ /* 0x000fe400018f0eff */
[----:B------:R-:W4:Y:S04]  /*eec0*/  LDL.LU R22, [R1+0x5c] ;  /* 0x00005c0001167983 */ /* 0x000f280000300800 */
[----:B-1----:R-:W4:Y:S04]  /*eed0*/  LDL.LU R215, [R1+0x58] ;  /* 0x0000580001d77983 */ /* 0x002f280000300800 */
[----:B------:R-:W4:Y:S04]  /*eee0*/  LDL.LU R214, [R1+0x54] ;  /* 0x0000540001d67983 */ /* 0x000f280000300800 */
        /* <DEDUP_REMOVED lines=9> */
[----:B------:R-:W4:Y:S01]  /*ef80*/  LDL.LU R182, [R1+0x2c] ;  /* 0x00002c0001b67983 */ /* 0x000f220000300800 */
[----:B--2---:R-:W-:-:S03]  /*ef90*/  IMAD R144, R144, R0, RZ ;  /* 0x0000000090907224 */ /* 0x004fc600078e02ff */
[----:B------:R-:W2:Y:S04]  /*efa0*/  LDL.LU R173, [R1+0x28] ;  /* 0x0000280001ad7983 */ /* 0x000ea80000300800 */
[----:B------:R-:W2:Y:S01]  /*efb0*/  LDL.LU R149, [R1+0x24] ;  /* 0x0000240001957983 */ /* 0x000ea20000300800 */
[----:B---3--:R-:W-:-:S03]  /*efc0*/  IMAD R140, R140, R0, RZ ;  /* 0x000000008c8c7224 */ /* 0x008fc600078e02ff */
[----:B------:R-:W3:Y:S04]  /*efd0*/  LDL.LU R229, [R1+0x20] ;  /* 0x0000200001e57983 */ /* 0x000ee80000300800 */
[----:B------:R-:W3:Y:S01]  /*efe0*/  LDL.LU R166, [R1+0x1c] ;  /* 0x00001c0001a67983 */ /* 0x000ee20000300800 */
[----:B----4-:R-:W-:-:S03]  /*eff0*/  IMAD R136, R136, R0, RZ ;  /* 0x0000000088887224 */ /* 0x010fc600078e02ff */
[----:B------:R-:W4:Y:S04]  /*f000*/  LDL.LU R101, [R1+0x18] ;  /* 0x0000180001657983 */ /* 0x000f280000300800 */
[----:B------:R-:W4:Y:S01]  /*f010*/  LDL.LU R92, [R1+0x14] ;  /* 0x00001400015c7983 */ /* 0x000f220000300800 */
[----:B------:R-:W-:-:S03]  /*f020*/  IMAD R132, R132, R0, RZ ;  /* 0x0000000084847224 */ /* 0x000fc600078e02ff */
[----:B------:R-:W4:Y:S04]  /*f030*/  LDL.LU R141, [R1+0x10] ;  /* 0x00001000018d7983 */ /* 0x000f280000300800 */
[----:B------:R-:W4:Y:S01]  /*f040*/  LDL.LU R194, [R1+0xc] ;  /* 0x00000c0001c27983 */ /* 0x000f220000300800 */
[----:B------:R-:W-:-:S03]  /*f050*/  IMAD R18, R18, R0, RZ ;  /* 0x0000000012127224 */ /* 0x000fc600078e02ff */
[----:B------:R0:W-:Y:S01]  /*f060*/  STL [R1+0x78], R144 ;  /* 0x0000789001007387 */ /* 0x0001e20000100800 */
[-C--:B------:R-:W-:Y:S02]  /*f070*/  IMAD R19, R19, R0.reuse, RZ ;  /* 0x0000000013137224 */ /* 0x080fe400078e02ff */
[-C--:B------:R-:W-:Y:S01]  /*f080*/  IMAD R23, R23, R0.reuse, RZ ;  /* 0x0000000017177224 */ /* 0x080fe200078e02ff */
[----:B0-----:R-:W4:Y:S04]  /*f090*/  LDL.LU R144, [R1+0x3060] ;  /* 0x0030600001907983 */ /* 0x001f280000300800 */
[----:B------:R0:W-:Y:S04]  /*f0a0*/  STL [R1+0x7c], R140 ;  /* 0x00007c8c01007387 */ /* 0x0001e80000100800 */
        /* <DEDUP_REMOVED lines=10> */
[----:B0-----:R-:W4:Y:S01]  /*f150*/  LDL.LU R23, [R1+0x3048] ;  /* 0x0030480001177983 */ /* 0x001f220000300800 */
[----:B------:R-:W-:-:S02]  /*f160*/  IMAD R8, R8, R0, RZ ;  /* 0x0000000008087224 */ /* 0x000fc400078e02ff */
[----:B------:R-:W-:-:S05]  /*f170*/  IMAD R22, R22, R0, RZ ;  /* 0x0000000016167224 */ /* 0x000fca00078e02ff */
[----:B------:R0:W-:Y:S01]  /*f180*/  STL [R1+0x5c], R22 ;  /* 0x00005c1601007387 */ /* 0x0001e20000100800 */
[-C--:B------:R-:W-:Y:S02]  /*f190*/  IMAD R214, R214, R0.reuse, RZ ;  /* 0x00000000d6d67224 */ /* 0x080fe400078e02ff */
[-C--:B------:R-:W-:Y:S02]  /*f1a0*/  IMAD R14, R14, R0.reuse, RZ ;  /* 0x000000000e0e7224 */ /* 0x080fe400078e02ff */
[----:B0-----:R-:W-:-:S05]  /*f1b0*/  IMAD R22, R215, R0, RZ ;  /* 0x00000000d7167224 */ /* 0x001fca00078e02ff */
[----:B------:R0:W-:Y:S04]  /*f1c0*/  STL [R1+0x58], R22 ;  /* 0x0000581601007387 */ /* 0x0001e80000100800 */
[----:B------:R-:W-:Y:S04]  /*f1d0*/  STL [R1+0x9c], R214 ;  /* 0x00009cd601007387 */ /* 0x000fe80000100800 */
[----:B------:R1:W-:Y:S01]  /*f1e0*/  STL [R1+0xa8], R14 ;  /* 0x0000a80e01007387 */ /* 0x0003e20000100800 */
[-C--:B0-----:R-:W-:Y:S02]  /*f1f0*/  IMAD R22, R15, R0.reuse, RZ ;  /* 0x000000000f167224 */ /* 0x081fe400078e02ff */
[----:B------:R-:W-:-:S02]  /*f200*/  IMAD R15, R16, R0, RZ ;  /* 0x00000000100f7224 */ /* 0x000fc400078e02ff */
[-C--:B------:R-:W-:Y:S01]  /*f210*/  IMAD R16, R243, R0.reuse, RZ ;  /* 0x00000000f3107224 */ /* 0x080fe200078e02ff */
[----:B------:R-:W-:Y:S01]  /*f220*/  STL [R1+0x4c], R22 ;  /* 0x00004c1601007387 */ /* 0x000fe20000100800 */
[----:B-1----:R-:W-:-:S03]  /*f230*/  IMAD R14, R17, R0, RZ ;  /* 0x00000000110e7224 */ /* 0x002fc600078e02ff */
[----:B------:R0:W-:Y:S04]  /*f240*/  STL [R1+0x48], R15 ;  /* 0x0000480f01007387 */ /* 0x0001e80000100800 */
[----:B------:R1:W-:Y:S01]  /*f250*/  STL [R1+0xac], R14 ;  /* 0x0000ac0e01007387 */ /* 0x0003e20000100800 */
[----:B0-----:R-:W-:-:S03]  /*f260*/  IMAD R15, R190, R0, RZ ;  /* 0x00000000be0f7224 */ /* 0x001fc600078e02ff */
[----:B------:R0:W-:Y:S01]  /*f270*/  STL [R1+0xb8], R16 ;  /* 0x0000b81001007387 */ /* 0x0001e20000100800 */
[----:B-1----:R-:W-:-:S03]  /*f280*/  IMAD R14, R108, R0, RZ ;  /* 0x000000006c0e7224 */ /* 0x002fc600078e02ff */
[----:B------:R1:W-:Y:S04]  /*f290*/  STL [R1+0x3c], R15 ;  /* 0x00003c0f01007387 */ /* 0x0003e80000100800 */
[----:B------:R2:W-:Y:S01]  /*f2a0*/  STL [R1+0x38], R14 ;  /* 0x0000380e01007387 */ /* 0x0005e20000100800 */
[-C--:B0-----:R-:W-:Y:S02]  /*f2b0*/  IMAD R16, R208, R0.reuse, RZ ;  /* 0x00000000d0107224 */ /* 0x081fe400078e02ff */
[----:B-1----:R-:W-:-:S03]  /*f2c0*/  IMAD R15, R143, R0, RZ ;  /* 0x000000008f0f7224 */ /* 0x002fc600078e02ff */
[----:B------:R0:W-:Y:S01]  /*f2d0*/  STL [R1+0xbc], R16 ;  /* 0x0000bc1001007387 */ /* 0x0001e20000100800 */
[----:B--2---:R-:W-:-:S03]  /*f2e0*/  IMAD R14, R182, R0, RZ ;  /* 0x00000000b60e7224 */ /* 0x004fc600078e02ff */
[----:B------:R1:W-:Y:S04]  /*f2f0*/  STL [R1+0xd0], R15 ;  /* 0x0000d00f01007387 */ /* 0x0003e80000100800 */
[----:B------:R3:W-:Y:S01]  /*f300*/  STL [R1+0x2c], R14 ;  /* 0x00002c0e01007387 */ /* 0x0007e20000100800 */
[-C--:B0-----:R-:W-:Y:S02]  /*f310*/  IMAD R16, R173, R0.reuse, RZ ;  /* 0x00000000ad107224 */ /* 0x081fe400078e02ff */
[----:B-1----:R-:W-:-:S03]  /*f320*/  IMAD R15, R149, R0, RZ ;  /* 0x00000000950f7224 */ /* 0x002fc600078e02ff */
[----:B------:R0:W-:Y:S01]  /*f330*/  STL [R1+0x28], R16 ;  /* 0x0000281001007387 */ /* 0x0001e20000100800 */
[----:B---3--:R-:W-:-:S03]  /*f340*/  IMAD R14, R229, R0, RZ ;  /* 0x00000000e50e7224 */ /* 0x008fc600078e02ff */
[----:B------:R4:W-:Y:S04]  /*f350*/  STL [R1+0xd4], R15 ;  /* 0x0000d40f01007387 */ /* 0x0009e80000100800 */
[----:B------:R1:W-:Y:S01]  /*f360*/  STL [R1+0xe8], R14 ;  /* 0x0000e80e01007387 */ /* 0x0003e20000100800 */
[-C--:B0-----:R-:W-:Y:S02]  /*f370*/  IMAD R16, R166, R0.reuse, RZ ;  /* 0x00000000a6107224 */ /* 0x081fe400078e02ff */
[----:B----4-:R-:W-:-:S03]  /*f380*/  IMAD R15, R101, R0, RZ ;  /* 0x00000000650f7224 */ /* 0x010fc600078e02ff */
[----:B------:R0:W-:Y:S01]  /*f390*/  STL [R1+0x1c], R16 ;  /* 0x00001c1001007387 */ /* 0x0001e20000100800 */
[----:B-1----:R-:W-:-:S03]  /*f3a0*/  IMAD R14, R92, R0, RZ ;  /* 0x000000005c0e7224 */ /* 0x002fc600078e02ff */
[----:B------:R1:W-:Y:S04]  /*f3b0*/  STL [R1+0x18], R15 ;  /* 0x0000180f01007387 */ /* 0x0003e80000100800 */
[----:B------:R-:W-:Y:S01]  /*f3c0*/  STL [R1+0xec], R14 ;  /* 0x0000ec0e01007387 */ /* 0x000fe20000100800 */
[-C--:B0-----:R-:W-:Y:S02]  /*f3d0*/  IMAD R16, R141, R0.reuse, RZ ;  /* 0x000000008d107224 */ /* 0x081fe400078e02ff */
[----:B-1----:R-:W-:-:S03]  /*f3e0*/  IMAD R15, R194, R0, RZ ;  /* 0x00000000c20f7224 */ /* 0x002fc600078e02ff */
[----:B------:R-:W-:Y:S04]  /*f3f0*/  STL [R1+0xf8], R16 ;  /* 0x0000f81001007387 */ /* 0x000fe80000100800 */
[----:B------:R0:W-:Y:S01]  /*f400*/  STL [R1+0xc], R15 ;  /* 0x00000c0f01007387 */ /* 0x0001e20000100800 */
[-C--:B------:R-:W-:Y:S02]  /*f410*/  IMAD R108, R111, R0.reuse, RZ ;  /* 0x000000006f6c7224 */ /* 0x080fe400078e02ff */
[-C--:B------:R-:W-:Y:S02]  /*f420*/  IMAD R111, R153, R0.reuse, RZ ;  /* 0x00000000996f7224 */ /* 0x080fe400078e02ff */
[-C--:B------:R-:W-:Y:S02]  /*f430*/  IMAD R22, R169, R0.reuse, RZ ;  /* 0x00000000a9167224 */ /* 0x080fe400078e02ff */
[----:B0-----:R-:W-:-:S02]  /*f440*/  IMAD R15, R18, R0, RZ ;  /* 0x00000000120f7224 */ /* 0x001fc400078e02ff */
[-C--:B------:R-:W-:Y:S02]  /*f450*/  IMAD R16, R19, R0.reuse, RZ ;  /* 0x0000000013107224 */ /* 0x080fe400078e02ff */
[----:B------:R-:W-:-:S05]  /*f460*/  IMAD R14, R23, R0, RZ ;  /* 0x00000000170e7224 */ /* 0x000fca00078e02ff */
[----:B------:R0:W-:Y:S04]  /*f470*/  STL [R1+0x8], R14 ;  /* 0x0000080e01007387 */ /* 0x0001e80000100800 */
[----:B------:R1:W-:Y:S01]  /*f480*/  STL [R1+0xfc], R16 ;  /* 0x0000fc1001007387 */ /* 0x0003e20000100800 */
[----:B0-----:R-:W-:-:S03]  /*f490*/  IMAD R14, R132, R0, RZ ;  /* 0x00000000840e7224 */ /* 0x001fc600078e02ff */
[----:B------:R0:W-:Y:S01]  /*f4a0*/  STL [R1+0x110], R15 ;  /* 0x0001100f01007387 */ /* 0x0001e20000100800 */
[----:B-1----:R-:W-:-:S03]  /*f4b0*/  IMAD R16, R136, R0, RZ ;  /* 0x0000000088107224 */ /* 0x002fc600078e02ff */
        /* <DEDUP_REMOVED lines=10> */
[----:B------:R1:W-:Y:S01]  /*f560*/  STL [R1+0x148], R15 ;  /* 0x0001480f01007387 */ /* 0x0003e20000100800 */
[----:B------:R-:W-:-:S03]  /*f570*/  IMAD R23, R138, R0, RZ ;  /* 0x000000008a177224 */ /* 0x000fc600078e02ff */
[----:B------:R2:W-:Y:S01]  /*f580*/  STL [R1+0x14c], R14 ;  /* 0x00014c0e01007387 */ /* 0x0005e20000100800 */
[-C--:B0-----:R-:W-:Y:S02]  /*f590*/  IMAD R16, R159, R0.reuse, RZ ;  /* 0x000000009f107224 */ /* 0x081fe400078e02ff */
[----:B-1----:R-:W-:-:S03]  /*f5a0*/  IMAD R15, R163, R0, RZ ;  /* 0x00000000a30f7224 */ /* 0x002fc600078e02ff */
[----:B------:R-:W-:Y:S01]  /*f5b0*/  STL [R1+0x160], R16 ;  /* 0x0001601001007387 */ /* 0x000fe20000100800 */
[----:B--2---:R-:W-:-:S03]  /*f5c0*/  IMAD R14, R122, R0, RZ ;  /* 0x000000007a0e7224 */ /* 0x004fc600078e02ff */
[----:B------:R-:W-:Y:S04]  /*f5d0*/  STL [R1+0x164], R15 ;  /* 0x0001640f01007387 */ /* 0x000fe80000100800 */
[----:B------:R-:W-:Y:S04]  /*f5e0*/  STL [R1+0x178], R14 ;  /* 0x0001780e01007387 */ /* 0x000fe80000100800 */
        /* <DEDUP_REMOVED lines=13> */
[----:B------:R-:W-:Y:S01]  /*f6c0*/  STL [R1+0x2bc], R111 ;  /* 0x0002bc6f01007387 */ /* 0x000fe20000100800 */
[----:B--2---:R-:W-:-:S03]  /*f6d0*/  IMAD R23, R97, R0, RZ ;  /* 0x0000000061177224 */ /* 0x004fc600078e02ff */
[----:B------:R0:W-:Y:S01]  /*f6e0*/  STL [R1+0x2c0], R22 ;  /* 0x0002c01601007387 */ /* 0x0001e20000100800 */
[----:B------:R-:W-:-:S03]  /*f6f0*/  IMAD R35, R161, R0, RZ ;  /* 0x00000000a1237224 */ /* 0x000fc600078e02ff */
[----:B------:R1:W-:Y:S01]  /*f700*/  STL [R1+0x2c4], R23 ;  /* 0x0002c41701007387 */ /* 0x0003e20000100800 */
[----:B0-----:R-:W-:-:S03]  /*f710*/  IMAD R22, R224, R0, RZ ;  /* 0x00000000e0167224 */ /* 0x001fc600078e02ff */
[----:B------:R-:W-:Y:S01]  /*f720*/  STL [R1+0x2d0], R35 ;  /* 0x0002d02301007387 */ /* 0x000fe20000100800 */
[----:B-1----:R-:W-:-:S03]  /*f730*/  IMAD R23, R130, R0, RZ ;  /* 0x0000000082177224 */ /* 0x002fc600078e02ff */
[----:B------:R0:W-:Y:S04]  /*f740*/  STL [R1+0x2d8], R22 ;  /* 0x0002d81601007387 */ /* 0x0001e80000100800 */
[----:B------:R-:W-:Y:S04]  /*f750*/  STL [R1+0x2e8], R23 ;  /* 0x0002e81701007387 */ /* 0x000fe80000100800 */
[----:B------:R1:W-:Y:S01]  /*f760*/  STL [R1+0x2f0], R8 ;  /* 0x0002f00801007387 */ /* 0x0003e20000100800 */
[-C--:B0-----:R-:W-:Y:S02]  /*f770*/  IMAD R22, R12, R0.reuse, RZ ;  /* 0x000000000c167224 */ /* 0x081fe400078e02ff */
[----:B------:R-:W-:-:S03]  /*f780*/  IMAD R12, R27, R0, RZ ;  /* 0x000000001b0c7224 */ /* 0x000fc600078e02ff */
        /* <DEDUP_REMOVED lines=12> */
[----:B------:R-:W-:Y:S01]  /*f850*/  STL [R1+0x348], R22 ;  /* 0x0003481601007387 */ /* 0x000fe20000100800 */
[----:B--2---:R-:W-:-:S03]  /*f860*/  IMAD R8, R85, R0, RZ ;  /* 0x0000000055087224 */ /* 0x004fc600078e02ff */
[----:B------:R0:W-:Y:S01]  /*f870*/  STL [R1+0x358], R12 ;  /* 0x0003580c01007387 */ /* 0x0001e20000100800 */
[-C--:B------:R-:W-:Y:S02]  /*f880*/  IMAD R214, R125, R0.reuse, RZ ;  /* 0x000000007dd67224 */ /* 0x080fe400078e02ff */
[-C--:B------:R-:W-:Y:S01]  /*f890*/  IMAD R215, R25, R0.reuse, RZ ;  /* 0x0000000019d77224 */ /* 0x080fe200078e02ff */
[----:B------:R1:W-:Y:S01]  /*f8a0*/  STL [R1+0x360], R8 ;  /* 0x0003600801007387 */ /* 0x0003e20000100800 */
[-C--:B------:R-:W-:Y:S02]  /*f8b0*/  IMAD R216, R53, R0.reuse, RZ ;  /* 0x0000000035d87224 */ /* 0x080fe400078e02ff */
[-C--:B------:R-:W-:Y:S01]  /*f8c0*/  IMAD R132, R210, R0.reuse, RZ ;  /* 0x00000000d2847224 */ /* 0x080fe200078e02ff */
[----:B------:R-:W-:Y:S01]  /*f8d0*/  STL [R1+0x370], R214 ;  /* 0x000370d601007387 */ /* 0x000fe20000100800 */
[-C--:B------:R-:W-:Y:S02]  /*f8e0*/  IMAD R210, R84, R0.reuse, RZ ;  /* 0x0000000054d27224 */ /* 0x080fe400078e02ff */
[----:B0-----:R-:W-:-:S02]  /*f8f0*/  IMAD R12, R180, R0, RZ ;  /* 0x00000000b40c7224 */ /* 0x001fc400078e02ff */
[-C--:B-1----:R-:W-:Y:S01]  /*f900*/  IMAD R8, R148, R0.reuse, RZ ;  /* 0x0000000094087224 */ /* 0x082fe200078e02ff */
[----:B------:R-:W-:Y:S01]  /*f910*/  STL [R1+0x378], R215 ;  /* 0x000378d701007387 */ /* 0x000fe20000100800 */
[-C--:B------:R-:W-:Y:S02]  /*f920*/  IMAD R101, R199, R0.reuse, RZ ;  /* 0x00000000c7657224 */ /* 0x080fe400078e02ff */
[-C--:B------:R-:W-:Y:S01]  /*f930*/  IMAD R199, R116, R0.reuse, RZ ;  /* 0x0000000074c77224 */ /* 0x080fe200078e02ff */
[----:B------:R-:W-:Y:S04]  /*f940*/  STL [R1+0x388], R216 ;  /* 0x000388d801007387 */ /* 0x000fe80000100800 */
[----:B------:R0:W-:Y:S04]  /*f950*/  STL [R1+0x3a8], R8 ;  /* 0x0003a80801007387 */ /* 0x0001e80000100800 */
[----:B------:R-:W-:Y:S01]  /*f960*/  STL [R1+0x390], R210 ;  /* 0x000390d201007387 */ /* 0x000fe20000100800 */
[----:B------:R-:W-:-:S03]  /*f970*/  IMAD R22, R77, R0, RZ ;  /* 0x000000004d167224 */ /* 0x000fc600078e02ff */
[----:B------:R1:W-:Y:S01]  /*f980*/  STL [R1+0x3b8], R12 ;  /* 0x0003b80c01007387 */ /* 0x0003e20000100800 */
[----:B0-----:R-:W-:-:S03]  /*f990*/  IMAD R8, R211, R0, RZ ;  /* 0x00000000d3087224 */ /* 0x001fc600078e02ff */
[----:B------:R-:W-:Y:S04]  /*f9a0*/  STL [R1+0x3a0], R199 ;  /* 0x0003a0c701007387 */ /* 0x000fe80000100800 */
[----:B------:R0:W-:Y:S01]  /*f9b0*/  STL [R1+0x3c0], R8 ;  /* 0x0003c00801007387 */ /* 0x0001e20000100800 */
[----:B-1----:R-:W-:-:S05]  /*f9c0*/  IMAD R12, R242, R0, RZ ;  /* 0x00000000f20c7224 */ /* 0x002fca00078e02ff */
[----:B------:R1:W-:Y:S01]  /*f9d0*/  STL [R1+0x3d0], R12 ;  /* 0x0003d00c01007387 */ /* 0x0003e20000100800 */
[----:B0-----:R-:W-:-:S03]  /*f9e0*/  IMAD R8, R204, R0, RZ ;  /* 0x00000000cc087224 */ /* 0x001fc600078e02ff */
[----:B------:R0:W-:Y:S04]  /*f9f0*/  STL [R1+0x3d8], R22 ;  /* 0x0003d81601007387 */ /* 0x0001e80000100800 */
[----:B------:R2:W-:Y:S01]  /*fa00*/  STL [R1+0x3e8], R8 ;  /* 0x0003e80801007387 */ /* 0x0005e20000100800 */
[-C--:B-1----:R-:W-:Y:S02]  /*fa10*/  IMAD R12, R193, R0.reuse, RZ ;  /* 0x00000000c10c7224 */ /* 0x082fe400078e02ff */
[----:B0-----:R-:W-:-:S03]  /*fa20*/  IMAD R22, R202, R0, RZ ;  /* 0x00000000ca167224 */ /* 0x001fc600078e02ff */
[----:B------:R0:W-:Y:S01]  /*fa30*/  STL [R1+0x3f0], R12 ;  /* 0x0003f00c01007387 */ /* 0x0001e20000100800 */
[----:B--2---:R-:W-:-:S03]  /*fa40*/  IMAD R8, R156, R0, RZ ;  /* 0x000000009c087224 */ /* 0x004fc600078e02ff */
        /* <DEDUP_REMOVED lines=24> */
[----:B------:R-:W-:Y:S01]  /*fbd0*/  STL [R1+0x490], R22 ;  /* 0x0004901601007387 */ /* 0x000fe20000100800 */
[----:B------:R-:W-:-:S03]  /*fbe0*/  IMAD R6, R6, R0, RZ ;  /* 0x0000000006067224 */ /* 0x000fc600078e02ff */
[----:B------:R1:W-:Y:S01]  /*fbf0*/  STL [R1+0x4a0], R8 ;  /* 0x0004a00801007387 */ /* 0x0003e20000100800 */
[----:B0-----:R-:W-:-:S05]  /*fc00*/  IMAD R12, R213, R0, RZ ;  /* 0x00000000d50c7224 */ /* 0x001fca00078e02ff */
[----:B------:R0:W-:Y:S01]  /*fc10*/  STL [R1+0x4a8], R12 ;  /* 0x0004a80c01007387 */ /* 0x0001e20000100800 */
[----:B-1----:R-:W-:-:S03]  /*fc20*/  IMAD R8, R133, R0, RZ ;  /* 0x0000000085087224 */ /* 0x002fc600078e02ff */
[----:B------:R1:W-:Y:S01]  /*fc30*/  STL [R1+0x4b8], R6 ;  /* 0x0004b80601007387 */ /* 0x0003e20000100800 */
[----:B------:R-:W-:-:S03]  /*fc40*/  IMAD R5, R5, R0, RZ ;  /* 0x0000000005057224 */ /* 0x000fc600078e02ff */
[----:B------:R2:W-:Y:S01]  /*fc50*/  STL [R1+0x4c0], R8 ;  /* 0x0004c00801007387 */ /* 0x0005e20000100800 */
[-C--:B0-----:R-:W-:Y:S02]  /*fc60*/  IMAD R12, R174, R0.reuse, RZ ;  /* 0x00000000ae0c7224 */ /* 0x081fe400078e02ff */
[----:B-1----:R-:W-:-:S03]  /*fc70*/  IMAD R6, R100, R0, RZ ;  /* 0x0000000064067224 */ /* 0x002fc600078e02ff */
[----:B------:R-:W-:Y:S01]  /*fc80*/  STL [R1+0x4d0], R12 ;  /* 0x0004d00c01007387 */ /* 0x000fe20000100800 */
[----:B--2---:R-:W-:-:S03]  /*fc90*/  IMAD R8, R181, R0, RZ ;  /* 0x00000000b5087224 */ /* 0x004fc600078e02ff */
[----:B------:R0:W-:Y:S04]  /*fca0*/  STL [R1+0x4d8], R6 ;  /* 0x0004d80601007387 */ /* 0x0001e80000100800 */
        /* <DEDUP_REMOVED lines=113> */
[-C--:B------:R-:W-:Y:S02]  /*103c0*/  IMAD R4, R248, R0.reuse, RZ ;  /* 0x00000000f8047224 */ /* 0x080fe400078e02ff */
[-C--:B--2---:R-:W-:Y:S01]  /*103d0*/  IMAD R5, R121, R0.reuse, RZ ;  /* 0x0000000079057224 */ /* 0x084fe200078e02ff */
[----:B------:R0:W-:Y:S04]  /*103e0*/  STL [R1+0x154], R2 ;  /* 0x0001540201007387 */ /* 0x0001e80000100800 */
[----:B------:R1:W-:Y:S04]  /*103f0*/  STL [R1+0x150], R5 ;  /* 0x0001500501007387 */ /* 0x0003e80000100800 */
[----:B------:R2:W-:Y:S01]  /*10400*/  STL [R1+0x12c], R4 ;  /* 0x00012c0401007387 */ /* 0x0005e20000100800 */
[----:B0-----:R-:W-:-:S02]  /*10410*/  IMAD R2, R150, R0, RZ ;  /* 0x0000000096027224 */ /* 0x001fc400078e02ff */
        /* <DEDUP_REMOVED lines=8> */
[-C--:B--2---:R-:W-:Y:S02]  /*104a0*/  IMAD R4, R7, R0.reuse, RZ ;  /* 0x0000000007047224 */ /* 0x084fe400078e02ff */
[-C--:B------:R-:W-:Y:S01]  /*104b0*/  IMAD R15, R187, R0.reuse, RZ ;  /* 0x00000000bb0f7224 */ /* 0x080fe200078e02ff */
[----:B0-----:R-:W2:Y:S04]  /*104c0*/  LDL.LU R2, [R1+0x178] ;  /* 0x0001780001027983 */ /* 0x001ea80000300800 */
[----:B------:R-:W-:Y:S04]  /*104d0*/  STL [R1+0xd8], R5 ;  /* 0x0000d80501007387 */ /* 0x000fe80000100800 */
[----:B------:R2:W-:Y:S01]  /*104e0*/  STL [R1+0xc4], R4 ;  /* 0x0000c40401007387 */ /* 0x0005e20000100800 */
[----:B------:R-:W-:-:S03]  /*104f0*/  IMAD R18, R175, R0, RZ ;  /* 0x00000000af127224 */ /* 0x000fc600078e02ff */
[----:B------:R-:W3:Y:S04]  /*10500*/  LDL.LU R187, [R1+0x78] ;  /* 0x0000780001bb7983 */ /* 0x000ee80000300800 */
[----:B------:R-:W4:Y:S04]  /*10510*/  LDL.LU R180, [R1+0x7c] ;  /* 0x00007c0001b47983 */ /* 0x000f280000300800 */
[----:B------:R-:W2:Y:S04]  /*10520*/  LDL.LU R175, [R1+0x88] ;  /* 0x0000880001af7983 */ /* 0x000ea80000300800 */
[----:B------:R-:W2:Y:S04]  /*10530*/  LDL.LU R169, [R1+0x6c] ;  /* 0x00006c0001a97983 */ /* 0x000ea80000300800 */
[----:B------:R-:W2:Y:S04]  /*10540*/  LDL.LU R163, [R1+0x68] ;  /* 0x0000680001a37983 */ /* 0x000ea80000300800 */
[----:B------:R-:W2:Y:S04]  /*10550*/  LDL.LU R139, [R1+0x8c] ;  /* 0x00008c00018b7983 */ /* 0x000ea80000300800 */
[----:B------:R-:W2:Y:S01]  /*10560*/  LDL.LU R151, [R1+0x98] ;  /* 0x0000980001977983 */ /* 0x000ea20000300800 */
[----:B------:R-:W-:-:S03]  /*10570*/  IMAD R149, R134, R0, RZ ;  /* 0x0000000086957224 */ /* 0x000fc600078e02ff */
[----:B------:R-:W2:Y:S04]  /*10580*/  LDL.LU R144, [R1+0x5c] ;  /* 0x00005c0001907983 */ /* 0x000ea80000300800 */
[----:B------:R-:W2:Y:S04]  /*10590*/  LDL.LU R138, [R1+0x58] ;  /* 0x00005800018a7983 */ /* 0x000ea80000300800 */
[----:B------:R-:W2:Y:S04]  /*105a0*/  LDL.LU R134, [R1+0x9c] ;  /* 0x00009c0001867983 */ /* 0x000ea80000300800 */
[----:B------:R-:W2:Y:S01]  /*105b0*/  LDL.LU R130, [R1+0xa8] ;  /* 0x0000a80001827983 */ /* 0x000ea20000300800 */
[----:B------:R-:W-:-:S03]  /*105c0*/  IMAD R17, R118, R0, RZ ;  /* 0x0000000076117224 */ /* 0x000fc600078e02ff */
[----:B------:R-:W2:Y:S01]  /*105d0*/  LDL.LU R106, [R1+0x4c] ;  /* 0x00004c00016a7983 */ /* 0x000ea20000300800 */
[----:B------:R-:W-:-:S03]  /*105e0*/  IMAD R107, R107, R0, RZ ;  /* 0x000000006b6b7224 */ /* 0x000fc600078e02ff */
[----:B------:R-:W2:Y:S01]  /*105f0*/  LDL.LU R122, [R1+0x48] ;  /* 0x00004800017a7983 */ /* 0x000ea20000300800 */
[----:B------:R-:W-:-:S03]  /*10600*/  IMAD R14, R115, R0, RZ ;  /* 0x00000000730e7224 */ /* 0x000fc600078e02ff */
[----:B------:R-:W2:Y:S01]  /*10610*/  LDL.LU R118, [R1+0xac] ;  /* 0x0000ac0001767983 */ /* 0x000ea20000300800 */
[----:B------:R-:W-:-:S03]  /*10620*/  IMAD R103, R103, R0, RZ ;  /* 0x0000000067677224 */ /* 0x000fc600078e02ff */
[----:B------:R-:W2:Y:S01]  /*10630*/  LDL.LU R115, [R1+0xb8] ;  /* 0x0000b80001737983 */ /* 0x000ea20000300800 */
[-C--:B------:R-:W-:Y:S02]  /*10640*/  IMAD R99, R99, R0.reuse, RZ ;  /* 0x0000000063637224 */ /* 0x080fe400078e02ff */
[-C--:B------:R-:W-:Y:S01]  /*10650*/  IMAD R166, R98, R0.reuse, RZ ;  /* 0x0000000062a67224 */ /* 0x080fe200078e02ff */
[----:B------:R-:W2:Y:S01]  /*10660*/  LDL.LU R111, [R1+0x3c] ;  /* 0x00003c00016f7983 */ /* 0x000ea20000300800 */
[----:B------:R-:W-:Y:S02]  /*10670*/  IMAD.MOV.U32 R98, RZ, RZ, R107 ;  /* 0x000000ffff627224 */ /* 0x000fe400078e006b */
[-C--:B------:R-:W-:Y:S01]  /*10680*/  IMAD R95, R95, R0.reuse, RZ ;  /* 0x000000005f5f7224 */ /* 0x080fe200078e02ff */
[----:B------:R-:W2:Y:S01]  /*10690*/  LDL.LU R107, [R1+0x38] ;  /* 0x00003800016b7983 */ /* 0x000ea20000300800 */
[----:B------:R-:W-:Y:S02]  /*106a0*/  IMAD.MOV.U32 R123, RZ, RZ, R103 ;  /* 0x000000ffff7b7224 */ /* 0x000fe400078e0067 */
[----:B------:R-:W-:Y:S01]  /*106b0*/  IMAD R91, R91, R0, RZ ;  /* 0x000000005b5b7224 */ /* 0x000fe200078e02ff */
[----:B------:R-:W2:Y:S01]  /*106c0*/  LDL.LU R103, [R1+0xbc] ;  /* 0x0000bc0001677983 */ /* 0x000ea20000300800 */
[----:B------:R-:W-:-:S02]  /*106d0*/  IMAD.MOV.U32 R119, RZ, RZ, R99 ;  /* 0x000000ffff777224 */ /* 0x000fc400078e0063 */
[-C--:B------:R-:W-:Y:S01]  /*106e0*/  IMAD R87, R87, R0.reuse, RZ ;  /* 0x0000000057577224 */ /* 0x080fe200078e02ff */
[----:B------:R-:W2:Y:S01]  /*106f0*/  LDL.LU R99, [R1+0xd0] ;  /* 0x0000d00001637983 */ /* 0x000ea20000300800 */
[----:B------:R-:W-:Y:S02]  /*10700*/  IMAD.MOV.U32 R86, RZ, RZ, R95 ;  /* 0x000000ffff567224 */ /* 0x000fe400078e005f */
[-C--:B------:R-:W-:Y:S01]  /*10710*/  IMAD R83, R83, R0.reuse, RZ ;  /* 0x0000000053537224 */ /* 0x080fe200078e02ff */
[----:B------:R-:W2:Y:S01]  /*10720*/  LDL.LU R95, [R1+0x2c] ;  /* 0x00002c00015f7983 */ /* 0x000ea20000300800 */
[-C--:B------:R-:W-:Y:S02]  /*10730*/  IMAD R224, R54, R0.reuse, RZ ;  /* 0x0000000036e07224 */ /* 0x080fe400078e02ff */
[----:B------:R-:W-:Y:S02]  /*10740*/  IMAD R247, R178, R0, RZ ;  /* 0x00000000b2f77224 */ /* 0x000fe400078e02ff */
[----:B------:R-:W-:-:S02]  /*10750*/  IMAD.MOV.U32 R54, RZ, RZ, R91 ;  /* 0x000000ffff367224 */ /* 0x000fc400078e005b */
[-C--:B------:R-:W-:Y:S01]  /*10760*/  IMAD R79, R79, R0.reuse, RZ ;  /* 0x000000004f4f7224 */ /* 0x080fe200078e02ff */
[----:B------:R-:W2:Y:S01]  /*10770*/  LDL.LU R91, [R1+0x28] ;  /* 0x00002800015b7983 */ /* 0x000ea20000300800 */
[-C--:B------:R-:W-:Y:S02]  /*10780*/  IMAD R178, R51, R0.reuse, RZ ;  /* 0x0000000033b27224 */ /* 0x080fe400078e02ff */
[----:B------:R-:W-:Y:S02]  /*10790*/  IMAD.MOV.U32 R51, RZ, RZ, R87 ;  /* 0x000000ffff337224 */ /* 0x000fe400078e0057 */
[-C--:B------:R-:W-:Y:S01]  /*107a0*/  IMAD R75, R75, R0.reuse, RZ ;  /* 0x000000004b4b7224 */ /* 0x080fe200078e02ff */
[----:B------:R-:W2:Y:S01]  /*107b0*/  LDL.LU R87, [R1+0xd4] ;  /* 0x0000d40001577983 */ /* 0x000ea20000300800 */
        /* <DEDUP_REMOVED lines=16> */
[----:B------:R-:W-:Y:S02]  /*108c0*/  IMAD.MOV.U32 R59, RZ, RZ, R67 ;  /* 0x000000ffff3b7224 */ /* 0x000fe400078e0043 */
[-C--:B------:R-:W-:Y:S01]  /*108d0*/  IMAD R248, R30, R0.reuse, RZ ;  /* 0x000000001ef87224 */ /* 0x080fe200078e02ff */
[----:B------:R-:W2:Y:S01]  /*108e0*/  LDL.LU R67, [R1+0xf8] ;  /* 0x0000f80001437983 */ /* 0x000ea20000300800 */
[----:B------:R-:W-:-:S02]  /*108f0*/  IMAD R190, R240, R0, RZ ;  /* 0x00000000f0be7224 */ /* 0x000fc400078e02ff */
[----:B------:R-:W-:Y:S02]  /*10900*/  IMAD.MOV.U32 R30, RZ, RZ, R63 ;  /* 0x000000ffff1e7224 */ /* 0x000fe400078e003f */
[-C--:B------:R-:W-:Y:S01]  /*10910*/  IMAD R240, R26, R0.reuse, RZ ;  /* 0x000000001af07224 */ /* 0x080fe200078e02ff */
[----:B------:R-:W2:Y:S01]  /*10920*/  LDL.LU R63, [R1+0xc] ;  /* 0x00000c00013f7983 */ /* 0x000ea20000300800 */
[----:B------:R-:W-:Y:S02]  /*10930*/  IMAD.MOV.U32 R26, RZ, RZ, R58 ;  /* 0x000000ffff1a7224 */ /* 0x000fe400078e003a */
[-C--:B------:R-:W-:Y:S01]  /*10940*/  IMAD R233, R42, R0.reuse, RZ ;  /* 0x000000002ae97224 */ /* 0x080fe200078e02ff */
[----:B------:R-:W2:Y:S04]  /*10950*/  LDL.LU R58, [R1+0x8] ;  /* 0x00000800013a7983 */ /* 0x000ea80000300800 */
[----:B------:R-:W2:Y:S04]  /*10960*/  LDL.LU R42, [R1+0xfc] ;  /* 0x0000fc00012a7983 */ /* 0x000ea80000300800 */
[----:B------:R-:W2:Y:S01]  /*10970*/  LDL.LU R50, [R1+0x110] ;  /* 0x0001100001327983 */ /* 0x000ea20000300800 */
[----:B------:R-:W-:-:S03]  /*10980*/  IMAD R161, R38, R0, RZ ;  /* 0x0000000026a17224 */ /* 0x000fc600078e02ff */
[----:B------:R-:W2:Y:S04]  /*10990*/  LDL.LU R47, [R1+0x114] ;  /* 0x00011400012f7983 */ /* 0x000ea80000300800 */
[----:B------:R-:W2:Y:S04]  /*109a0*/  LDL.LU R43, [R1+0x120] ;  /* 0x00012000012b7983 */ /* 0x000ea80000300800 */
[----:B------:R-:W2:Y:S04]  /*109b0*/  LDL.LU R38, [R1+0x124] ;  /* 0x0001240001267983 */ /* 0x000ea80000300800 */
[----:B------:R-:W2:Y:S04]  /*109c0*/  LDL.LU R35, [R1+0x138] ;  /* 0x0001380001237983 */ /* 0x000ea80000300800 */
[----:B------:R-:W2:Y:S04]  /*109d0*/  LDL.LU R31, [R1+0x13c] ;  /* 0x00013c00011f7983 */ /* 0x000ea80000300800 */
[----:B------:R-:W2:Y:S04]  /*109e0*/  LDL.LU R27, [R1+0x148] ;  /* 0x00014800011b7983 */ /* 0x000ea80000300800 */
[----:B------:R-:W2:Y:S04]  /*109f0*/  LDL.LU R21, [R1+0x14c] ;  /* 0x00014c0001157983 */ /* 0x000ea80000300800 */
[----:B------:R-:W2:Y:S04]  /*10a00*/  LDL.LU R11, [R1+0x160] ;  /* 0x00016000010b7983 */ /* 0x000ea80000300800 */
[----:B------:R-:W2:Y:S01]  /*10a10*/  LDL.LU R6, [R1+0x164] ;  /* 0x0001640001067983 */ /* 0x000ea20000300800 */
[----:B------:R-:W-:-:S02]  /*10a20*/  IMAD R136, R221, R0, RZ ;  /* 0x00000000dd887224 */ /* 0x000fc400078e02ff */
[----:B------:R-:W-:Y:S02]  /*10a30*/  IMAD R82, R82, R0, RZ ;  /* 0x0000000052527224 */ /* 0x000fe400078e02ff */
[----:B------:R-:W-:-:S04]  /*10a40*/  IMAD.WIDE R220, R74, 0x2, R126 ;  /* 0x000000024adc7825 */ /* 0x000fc800078e027e */
[-C--:B------:R-:W-:Y:S02]  /*10a50*/  IMAD R102, R102, R0.reuse, RZ ;  /* 0x0000000066667224 */ /* 0x080fe400078e02ff */
[--C-:B------:R-:W-:Y:S01]  /*10a60*/  IMAD.WIDE R212, R78, 0x2, R126.reuse ;  /* 0x000000024ed47825 */ /* 0x100fe200078e027e */
[----:B------:R-:W-:Y:S03]  /*10a70*/  STL [R1+0x2e64], R220 ;  /* 0x002e64dc01007387 */ /* 0x000fe60000100800 */
[-C--:B------:R-:W-:Y:S02]  /*10a80*/  IMAD R128, R206, R0.reuse, RZ ;  /* 0x00000000ce807224 */ /* 0x080fe400078e02ff */
[-C--:B------:R-:W-:Y:S02]  /*10a90*/  IMAD R110, R110, R0.reuse, RZ ;  /* 0x000000006e6e7224 */ /* 0x080fe400078e02ff */
[--C-:B------:R-:W-:Y:S01]  /*10aa0*/  IMAD.WIDE R206, R82, 0x2, R126.reuse ;  /* 0x0000000252ce7825 */ /* 0x100fe200078e027e */
[----:B------:R-:W-:Y:S03]  /*10ab0*/  STL [R1+0x2e60], R221 ;  /* 0x002e60dd01007387 */ /* 0x000fe60000100800 */
[--C-:B------:R-:W-:Y:S01]  /*10ac0*/  IMAD.WIDE R200, R102, 0x2, R126.reuse ;  /* 0x0000000266c87825 */ /* 0x100fe200078e027e */
[----:B------:R-:W-:Y:S03]  /*10ad0*/  STL [R1+0x2e6c], R212 ;  /* 0x002e6cd401007387 */ /* 0x000fe60000100800 */
[----:B------:R-:W-:Y:S01]  /*10ae0*/  IMAD R92, R195, R0, RZ ;  /* 0x00000000c35c7224 */ /* 0x000fe200078e02ff */
[----:B------:R-:W-:Y:S01]  /*10af0*/  STL [R1+0x2e68], R213 ;  /* 0x002e68d501007387 */ /* 0x000fe20000100800 */
[----:B------:R-:W-:-:S03]  /*10b00*/  IMAD.WIDE R194, R110, 0x2, R126 ;  /* 0x000000026ec27825 */ /* 0x000fc600078e027e */
[----:B------:R-:W-:Y:S01]  /*10b10*/  STL [R1+0x2e74], R206 ;  /* 0x002e74ce01007387 */ /* 0x000fe20000100800 */
[----:B------:R-:W-:-:S03]  /*10b20*/  IMAD R16, R183, R0, RZ ;  /* 0x00000000b7107224 */ /* 0x000fc600078e02ff */
[----:B------:R-:W-:Y:S04]  /*10b30*/  STL [R1+0x2e70], R207 ;  /* 0x002e70cf01007387 */ /* 0x000fe80000100800 */
[----:B------:R-:W-:Y:S01]  /*10b40*/  STL [R1+0x2e7c], R200 ;  /* 0x002e7cc801007387 */ /* 0x000fe20000100800 */
[----:B------:R-:W-:-:S03]  /*10b50*/  IMAD R19, R171, R0, RZ ;  /* 0x00000000ab137224 */ /* 0x000fc600078e02ff */
[----:B------:R-:W-:Y:S04]  /*10b60*/  STL [R1+0x2e78], R201 ;  /* 0x002e78c901007387 */ /* 0x000fe80000100800 */
[----:B------:R-:W-:Y:S01]  /*10b70*/  STL [R1+0x2e84], R194 ;  /* 0x002e84c201007387 */ /* 0x000fe20000100800 */
[----:B------:R-:W-:-:S03]  /*10b80*/  IMAD R238, R164, R0, RZ ;  /* 0x00000000a4ee7224 */ /* 0x000fc600078e02ff */
[----:B------:R-:W-:Y:S01]  /*10b90*/  STL [R1+0x2e80], R195 ;  /* 0x002e80c301007387 */ /* 0x000fe20000100800 */
[-C--:B------:R-:W-:Y:S02]  /*10ba0*/  IMAD R239, R146, R0.reuse, RZ ;  /* 0x0000000092ef7224 */ /* 0x080fe400078e02ff */
[----:B------:R-:W-:Y:S02]  /*10bb0*/  IMAD.MOV.U32 R62, RZ, RZ, R136 ;  /* 0x000000ffff3e7224 */ /* 0x000fe400078e0088 */
[-C--:B------:R-:W-:Y:S02]  /*10bc0*/  IMAD R227, R114, R0.reuse, RZ ;  /* 0x0000000072e37224 */ /* 0x080fe400078e02ff */
[----:B------:R-:W-:Y:S02]  /*10bd0*/  IMAD.MOV.U32 R114, RZ, RZ, R132 ;  /* 0x000000ffff727224 */ /* 0x000fe400078e0084 */
[-C--:B------:R-:W-:Y:S02]  /*10be0*/  IMAD R235, R131, R0.reuse, RZ ;  /* 0x0000000083eb7224 */ /* 0x080fe400078e02ff */
[----:B------:R-:W-:-:S02]  /*10bf0*/  IMAD R120, R120, R0, RZ ;  /* 0x0000000078787224 */ /* 0x000fc400078e02ff */
[----:B------:R-:W-:Y:S02]  /*10c00*/  IMAD.MOV.U32 R131, RZ, RZ, R128 ;  /* 0x000000ffff837224 */ /* 0x000fe400078e0080 */
[-C--:B------:R-:W-:Y:S02]  /*10c10*/  IMAD R60, R60, R0.reuse, RZ ;  /* 0x000000003c3c7224 */ /* 0x080fe400078e02ff */
[-C--:B------:R-:W-:Y:S02]  /*10c20*/  IMAD R73, R73, R0.reuse, RZ ;  /* 0x0000000049497224 */ /* 0x080fe400078e02ff */
[-C--:B------:R-:W-:Y:S02]  /*10c30*/  IMAD R89, R89, R0.reuse, RZ ;  /* 0x0000000059597224 */ /* 0x080fe400078e02ff */
[-C--:B------:R-:W-:Y:S02]  /*10c40*/  IMAD R105, R105, R0.reuse, RZ ;  /* 0x0000000069697224 */ /* 0x080fe400078e02ff */
[----:B------:R-:W-:-:S02]  /*10c50*/  IMAD R23, R24, R0, RZ ;  /* 0x0000000018177224 */ /* 0x000fc400078e02ff */
[-C--:B------:R-:W-:Y:S02]  /*10c60*/  IMAD R185, R36, R0.reuse, RZ ;  /* 0x0000000024b97224 */ /* 0x080fe400078e02ff */
        /* <DEDUP_REMOVED lines=13> */
[----:B------:R-:W-:Y:S02]  /*10d40*/  IMAD R209, R209, R0, RZ ;  /* 0x00000000d1d17224 */ /* 0x000fe400078e02ff */
[----:B---3--:R-:W-:-:S04]  /*10d50*/  IMAD.WIDE R188, R187, 0x2, R126 ;  /* 0x00000002bbbc7825 */ /* 0x008fc800078e027e */
[--C-:B----4-:R-:W-:Y:S01]  /*10d60*/  IMAD.WIDE R182, R180, 0x2, R126.reuse ;  /* 0x00000002b4b67825 */ /* 0x110fe200078e027e */
[----:B------:R-:W-:Y:S03]  /*10d70*/  STL [R1+0x2e8c], R188 ;  /* 0x002e8cbc01007387 */ /* 0x000fe60000100800 */
[--C-:B--2---:R-:W-:Y:S01]  /*10d80*/  IMAD.WIDE R176, R175, 0x2, R126.reuse ;  /* 0x00000002afb07825 */ /* 0x104fe200078e027e */
[----:B------:R-:W-:Y:S03]  /*10d90*/  STL [R1+0x2e88], R189 ;  /* 0x002e88bd01007387 */ /* 0x000fe60000100800 */
[--C-:B------:R-:W-:Y:S01]  /*10da0*/  IMAD.WIDE R170, R169, 0x2, R126.reuse ;  /* 0x00000002a9aa7825 */ /* 0x100fe200078e027e */
[----:B------:R-:W-:Y:S03]  /*10db0*/  STL [R1+0x2e94], R182 ;  /* 0x002e94b601007387 */ /* 0x000fe60000100800 */
[--C-:B------:R-:W-:Y:S01]  /*10dc0*/  IMAD.WIDE R164, R163, 0x2, R126.reuse ;  /* 0x00000002a3a47825 */ /* 0x100fe200078e027e */
[----:B------:R-:W-:Y:S03]  /*10dd0*/  STL [R1+0x2e90], R183 ;  /* 0x002e90b701007387 */ /* 0x000fe60000100800 */
[--C-:B------:R-:W-:Y:S01]  /*10de0*/  IMAD.WIDE R158, R139, 0x2, R126.reuse ;  /* 0x000000028b9e7825 */ /* 0x100fe200078e027e */
[----:B------:R-:W-:Y:S04]  /*10df0*/  STL [R1+0x2e9c], R176 ;  /* 0x002e9cb001007387 */ /* 0x000fe80000100800 */
[----:B------:R-:W-:Y:S01]  /*10e00*/  STL [R1+0x2e98], R177 ;  /* 0x002e98b101007387 */ /* 0x000fe20000100800 */
[----:B------:R-:W-:-:S03]  /*10e10*/  IMAD.WIDE R152, R151, 0x2, R126 ;  /* 0x0000000297987825 */ /* 0x000fc600078e027e */
[----:B------:R-:W-:Y:S01]  /*10e20*/  STL [R1+0x2ea4], R170 ;  /* 0x002ea4aa01007387 */ /* 0x000fe20000100800 */
[----:B------:R-:W-:-:S03]  /*10e30*/  IMAD.WIDE R146, R144, 0x2, R126 ;  /* 0x0000000290927825 */ /* 0x000fc600078e027e */
[----:B------:R-:W-:Y:S01]  /*10e40*/  STL [R1+0x2ea0], R171 ;  /* 0x002ea0ab01007387 */ /* 0x000fe20000100800 */
[----:B------:R-:W-:-:S03]  /*10e50*/  IMAD.WIDE R140, R138, 0x2, R126 ;  /* 0x000000028a8c7825 */ /* 0x000fc600078e027e */
[----:B------:R-:W-:Y:S04]  /*10e60*/  STL [R1+0x2eac], R164 ;  /* 0x002eaca401007387 */ /* 0x000fe80000100800 */
        /* <DEDUP_REMOVED lines=8> */
[----:B------:R-:W-:Y:S01]  /*10ef0*/  STL [R1+0x2ec4], R146 ;  /* 0x002ec49201007387 */ /* 0x000fe20000100800 */
[----:B------:R-:W-:-:S03]  /*10f00*/  IMAD R155, R155, R0, RZ ;  /* 0x000000009b9b7224 */ /* 0x000fc600078e02ff */
[----:B------:R-:W-:Y:S01]  /*10f10*/  STL [R1+0x2ec0], R147 ;  /* 0x002ec09301007387 */ /* 0x000fe20000100800 */
[----:B------:R-:W-:-:S03]  /*10f20*/  IMAD R222, R222, R0, RZ ;  /* 0x00000000dede7224 */ /* 0x000fc600078e02ff */
[----:B------:R-:W-:Y:S01]  /*10f30*/  STL [R1+0x2ecc], R140 ;  /* 0x002ecc8c01007387 */ /* 0x000fe20000100800 */
[-C--:B------:R-:W-:Y:S02]  /*10f40*/  IMAD R179, R179, R0.reuse, RZ ;  /* 0x00000000b3b37224 */ /* 0x080fe400078e02ff */
[-C--:B------:R-:W-:Y:S01]  /*10f50*/  IMAD R225, R225, R0.reuse, RZ ;  /* 0x00000000e1e17224 */ /* 0x080fe200078e02ff */
[----:B------:R-:W-:Y:S01]  /*10f60*/  STL [R1+0x2ec8], R141 ;  /* 0x002ec88d01007387 */ /* 0x000fe20000100800 */
[-C--:B------:R-:W-:Y:S02]  /*10f70*/  IMAD R167, R167, R0.reuse, RZ ;  /* 0x00000000a7a77224 */ /* 0x080fe400078e02ff */
[-C--:B------:R-:W-:Y:S01]  /*10f80*/  IMAD R191, R191, R0.reuse, RZ ;  /* 0x00000000bfbf7224 */ /* 0x080fe200078e02ff */
[----:B------:R-:W-:Y:S01]  /*10f90*/  STL [R1+0x2ed4], R136 ;  /* 0x002ed48801007387 */ /* 0x000fe20000100800 */
[-C--:B------:R-:W-:Y:S02]  /*10fa0*/  IMAD R229, R70, R0.reuse, RZ ;  /* 0x0000000046e57224 */ /* 0x080fe400078e02ff */
[-C--:B------:R-:W-:Y:S01]  /*10fb0*/  IMAD R237, R237, R0.reuse, RZ ;  /* 0x00000000eded7224 */ /* 0x080fe200078e02ff */
[----:B------:R-:W-:Y:S01]  /*10fc0*/  STL [R1+0x2ed0], R137 ;  /* 0x002ed08901007387 */ /* 0x000fe20000100800 */
        /* <DEDUP_REMOVED lines=16> */
[-C--:B------:R-:W-:Y:S01]  /*110d0*/  IMAD R218, R218, R0.reuse, RZ ;  /* 0x00000000dada7224 */ /* 0x080fe200078e02ff */
[----:B------:R-:W-:Y:S01]  /*110e0*/  STL [R1+0x2edc], R132 ;  /* 0x002edc8401007387 */ /* 0x000fe20000100800 */
[----:B------:R-:W-:Y:S02]  /*110f0*/  IMAD R0, R3, R0, RZ ;  /* 0x0000000003007224 */ /* 0x000fe400078e02ff */
[----:B------:R-:W-:Y:S01]  /*11100*/  IMAD.WIDE R124, R122, 0x2, R126 ;  /* 0x000000027a7c7825 */ /* 0x000fe200078e027e */
[----:B------:R-:W-:Y:S03]  /*11110*/  STL [R1+0x2ed8], R133 ;  /* 0x002ed88501007387 */ /* 0x000fe60000100800 */
[----:B------:R-:W-:Y:S01]  /*11120*/  IMAD.MOV.U32 R3, RZ, RZ, R120 ;  /* 0x000000ffff037224 */ /* 0x000fe200078e0078 */
[----:B------:R-:W-:Y:S01]  /*11130*/  STL [R1+0x2ee4], R128 ;  /* 0x002ee48001007387 */ /* 0x000fe20000100800 */
[----:B------:R-:W-:-:S03]  /*11140*/  IMAD.WIDE R120, R118, 0x2, R126 ;  /* 0x0000000276787825 */ /* 0x000fc600078e027e */
[----:B------:R-:W-:Y:S01]  /*11150*/  STL [R1+0x2ee0], R129 ;  /* 0x002ee08101007387 */ /* 0x000fe20000100800 */
[----:B------:R-:W-:-:S03]  /*11160*/  IMAD.WIDE R116, R115, 0x2, R126 ;  /* 0x0000000273747825 */ /* 0x000fc600078e027e */
[----:B------:R-:W-:Y:S01]  /*11170*/  STL [R1+0x2eec], R124 ;  /* 0x002eec7c01007387 */ /* 0x000fe20000100800 */
[----:B------:R-:W-:-:S03]  /*11180*/  IMAD.WIDE R112, R111, 0x2, R126 ;  /* 0x000000026f707825 */ /* 0x000fc600078e027e */
[----:B------:R-:W-:Y:S01]  /*11190*/  STL [R1+0x2ee8], R125 ;  /* 0x002ee87d01007387 */ /* 0x000fe20000100800 */
[----:B------:R-:W-:Y:S02]  /*111a0*/  IMAD.MOV.U32 R70, RZ, RZ, R108 ;  /* 0x000000ffff467224 */ /* 0x000fe400078e006c */
[----:B------:R-:W-:Y:S01]  /*111b0*/  IMAD.WIDE R108, R107, 0x2, R126 ;  /* 0x000000026b6c7825 */ /* 0x000fe200078e027e */
[----:B------:R-:W-:Y:S03]  /*111c0*/  STL [R1+0x2ef4], R120 ;  /* 0x002ef47801007387 */ /* 0x000fe60000100800 */
[----:B------:R-:W-:Y:S01]  /*111d0*/  IMAD.MOV.U32 R7, RZ, RZ, R105 ;  /* 0x000000ffff077224 */ /* 0x000fe200078e0069 */
[----:B------:R-:W-:Y:S01]  /*111e0*/  STL [R1+0x2ef0], R121 ;  /* 0x002ef07901007387 */ /* 0x000fe20000100800 */
[----:B------:R-:W-:-:S03]  /*111f0*/  IMAD.WIDE R104, R103, 0x2, R126 ;  /* 0x0000000267687825 */ /* 0x000fc600078e027e */
[----:B------:R-:W-:Y:S01]  /*11200*/  STL [R1+0x2efc], R116 ;  /* 0x002efc7401007387 */ /* 0x000fe20000100800 */
[----:B------:R-:W-:-:S03]  /*11210*/  IMAD.MOV.U32 R90, RZ, RZ, R101 ;  /* 0x000000ffff5a7224 */ /* 0x000fc600078e0065 */
[----:B------:R-:W-:Y:S01]  /*11220*/  STL [R1+0x2ef8], R117 ;  /* 0x002ef87501007387 */ /* 0x000fe20000100800 */
[----:B------:R-:W-:-:S03]  /*11230*/  IMAD.WIDE R100, R99, 0x2, R126 ;  /* 0x0000000263647825 */ /* 0x000fc600078e027e */
[----:B------:R-:W-:Y:S01]  /*11240*/  STL [R1+0x2f04], R112 ;  /* 0x002f047001007387 */ /* 0x000fe20000100800 */
[----:B------:R-:W-:-:S03]  /*11250*/  IMAD.WIDE R96, R95, 0x2, R126 ;  /* 0x000000025f607825 */ /* 0x000fc600078e027e */
[----:B------:R-:W-:Y:S01]  /*11260*/  STL [R1+0x2f00], R113 ;  /* 0x002f007101007387 */ /* 0x000fe20000100800 */
[----:B------:R-:W-:-:S03]  /*11270*/  IMAD.MOV.U32 R94, RZ, RZ, R92 ;  /* 0x000000ffff5e7224 */ /* 0x000fc600078e005c */
        /* <DEDUP_REMOVED lines=15> */
[----:B------:R-:W-:-:S03]  /*11370*/  IMAD.MOV.U32 R34, RZ, RZ, R73 ;  /* 0x000000ffff227224 */ /* 0x000fc600078e0049 */
        /* <DEDUP_REMOVED lines=49> */
[----:B------:R-:W-:Y:S04]  /*11690*/  STL [R1+0x2fa8], R29 ;  /* 0x002fa81d01007387 */ /* 0x000fe80000100800 */
[----:B------:R-:W-:Y:S04]  /*116a0*/  STL [R1+0x2fb4], R24 ;  /* 0x002fb41801007387 */ /* 0x000fe80000100800 */
[----:B------:R-:W-:Y:S04]  /*116b0*/  STL [R1+0x2fb0], R25 ;  /* 0x002fb01901007387 */ /* 0x000fe80000100800 */
[----:B------:R-:W-:Y:S04]  /*116c0*/  STL [R1+0x2fbc], R12 ;  /* 0x002fbc0c01007387 */ /* 0x000fe80000100800 */
[----:B------:R0:W-:Y:S04]  /*116d0*/  STL [R1+0x2fb8], R13 ;  /* 0x002fb80d01007387 */ /* 0x0001e80000100800 */
[----:B------:R-:W-:Y:S04]  /*116e0*/  STL [R1+0x2fc4], R8 ;  /* 0x002fc40801007387 */ /* 0x000fe80000100800 */
[----:B------:R1:W-:Y:S04]  /*116f0*/  STL [R1+0x2fc0], R9 ;  /* 0x002fc00901007387 */ /* 0x0003e80000100800 */
[----:B------:R-:W-:Y:S01]  /*11700*/  STL [R1+0x2fcc], R4 ;  /* 0x002fcc0401007387 */ /* 0x000fe20000100800 */
[----:B0-----:R-:W-:-:S03]  /*11710*/  IMAD.WIDE R12, R18, 0x2, R126 ;  /* 0x00000002120c7825 */ /* 0x001fc600078e027e */
[----:B------:R0:W-:Y:S01]  /*11720*/  STL [R1+0x2fc8], R5 ;  /* 0x002fc80501007387 */ /* 0x0001e20000100800 */
[----:B-1----:R-:W-:-:S04]  /*11730*/  IMAD.WIDE R8, R17, 0x2, R126 ;  /* 0x0000000211087825 */ /* 0x002fc800078e027e */
[----:B0-----:R-:W-:-:S05]  /*11740*/  IMAD.WIDE R4, R19, 0x2, R126 ;  /* 0x0000000213047825 */ /* 0x001fca00078e027e */
[----:B------:R0:W-:Y:S04]  /*11750*/  STL.64 [R1], R4 ;  /* 0x0000000401007387 */ /* 0x0001e80000100a00 */
[----:B------:R1:W-:Y:S04]  /*11760*/  STL.64 [R1+0x10], R12 ;  /* 0x0000100c01007387 */ /* 0x0003e80000100a00 */
[----:B------:R2:W-:Y:S01]  /*11770*/  STL.64 [R1+0x20], R8 ;  /* 0x0000200801007387 */ /* 0x0005e20000100a00 */
[----:B0-----:R-:W-:-:S04]  /*11780*/  IMAD.WIDE R4, R16, 0x2, R126 ;  /* 0x0000000210047825 */ /* 0x001fc800078e027e */
[--C-:B-1----:R-:W-:Y:S01]  /*11790*/  IMAD.WIDE R12, R15, 0x2, R126.reuse ;  /* 0x000000020f0c7825 */ /* 0x102fe200078e027e */
[----:B------:R0:W-:Y:S03]  /*117a0*/  STL.64 [R1+0x30], R4 ;  /* 0x0000300401007387 */ /* 0x0001e60000100a00 */
[--C-:B--2---:R-:W-:Y:S01]  /*117b0*/  IMAD.WIDE R8, R14, 0x2, R126.reuse ;  /* 0x000000020e087825 */ /* 0x104fe200078e027e */
        /* <DEDUP_REMOVED lines=30> */
[----:B------:R-:W-:Y:S04]  /*119a0*/  STL.64 [R1+0x158], R12 ;  /* 0x0001580c01007387 */ /* 0x000fe80000100a00 */
[----:B------:R-:W2:Y:S01]  /*119b0*/  LDL R207, [R1+0x290] ;  /* 0x0002900001cf7983 */ /* 0x000ea20000100800 */
[----:B0-----:R-:W-:-:S03]  /*119c0*/  IMAD.WIDE R4, R62, 0x2, R126 ;  /* 0x000000023e047825 */ /* 0x001fc600078e027e */
[----:B------:R-:W-:Y:S04]  /*119d0*/  STL.64 [R1+0x170], R8 ;  /* 0x0001700801007387 */ /* 0x000fe80000100a00 */
[----:B------:R-:W3:Y:S04]  /*119e0*/  LDL R206, [R1+0x294] ;  /* 0x0002940001ce7983 */ /* 0x000ee80000100800 */
[----:B------:R0:W-:Y:S04]  /*119f0*/  STL.64 [R1+0x180], R4 ;  /* 0x0001800401007387 */ /* 0x0001e80000100a00 */
[----:B------:R-:W4:Y:S04]  /*11a00*/  LDL R213, [R1+0x2a0] ;  /* 0x0002a00001d57983 */ /* 0x000f280000100800 */
        /* <DEDUP_REMOVED lines=19> */
[----:B------:R-:W4:Y:S01]  /*11b40*/  LDL R211, [R1+0x360] ;  /* 0x0003600001d37983 */ /* 0x000f220000100800 */
[----:B0-----:R-:W-:-:S04]  /*11b50*/  IMAD.WIDE R4, R59, 0x2, R126 ;  /* 0x000000023b047825 */ /* 0x001fc800078e027e */
[--C-:B------:R-:W-:Y:S01]  /*11b60*/  IMAD.WIDE R8, R30, 0x2, R126.reuse ;  /* 0x000000021e087825 */ /* 0x100fe200078e027e */
[----:B------:R0:W-:Y:S03]  /*11b70*/  STL.64 [R1+0x198], R4 ;  /* 0x0001980401007387 */ /* 0x0001e60000100a00 */
[--C-:B------:R-:W-:Y:S01]  /*11b80*/  IMAD.WIDE R12, R20, 0x2, R126.reuse ;  /* 0x00000002140c7825 */ /* 0x100fe200078e027e */
[----:B------:R1:W-:Y:S04]  /*11b90*/  STL.64 [R1+0x1a8], R8 ;  /* 0x0001a80801007387 */ /* 0x0003e80000100a00 */
[----:B------:R1:W-:Y:S01]  /*11ba0*/  STL.64 [R1+0x1c0], R12 ;  /* 0x0001c00c01007387 */ /* 0x0003e20000100a00 */
[----:B0-----:R-:W-:-:S04]  /*11bb0*/  IMAD.WIDE R4, R26, 0x2, R126 ;  /* 0x000000021a047825 */ /* 0x001fc800078e027e */
[--C-:B-1----:R-:W-:Y:S01]  /*11bc0*/  IMAD.WIDE R8, R34, 0x2, R126.reuse ;  /* 0x0000000222087825 */ /* 0x102fe200078e027e */
[----:B------:R0:W-:Y:S03]  /*11bd0*/  STL.64 [R1+0x1d0], R4 ;  /* 0x0001d00401007387 */ /* 0x0001e60000100a00 */
[--C-:B------:R-:W-:Y:S01]  /*11be0*/  IMAD.WIDE R12, R10, 0x2, R126.reuse ;  /* 0x000000020a0c7825 */ /* 0x100fe200078e027e */
[----:B------:R1:W-:Y:S04]  /*11bf0*/  STL.64 [R1+0x1e8], R8 ;  /* 0x0001e80801007387 */ /* 0x0003e80000100a00 */
[----:B------:R2:W-:Y:S01]  /*11c00*/  STL.64 [R1+0x200], R12 ;  /* 0x0002000c01007387 */ /* 0x0005e20000100a00 */
[----:B0-----:R-:W-:-:S04]  /*11c10*/  IMAD.WIDE R4, R7, 0x2, R126 ;  /* 0x0000000207047825 */ /* 0x001fc800078e027e */
[--C-:B-1----:R-:W-:Y:S01]  /*11c20*/  IMAD.WIDE R8, R3, 0x2, R126.reuse ;  /* 0x0000000203087825 */ /* 0x102fe200078e027e */
[----:B------:R3:W-:Y:S04]  /*11c30*/  STL.64 [R1+0x210], R4 ;  /* 0x0002100401007387 */ /* 0x0007e80000100a00 */
[----:B------:R4:W-:Y:S01]  /*11c40*/  STL.64 [R1+0x228], R8 ;  /* 0x0002280801007387 */ /* 0x0009e20000100a00 */
[----:B--2---:R-:W-:-:S05]  /*11c50*/  IMAD.WIDE R12, R207, 0x2, R126 ;  /* 0x00000002cf0c7825 */ /* 0x004fca00078e027e */
[----:B------:R0:W-:Y:S01]  /*11c60*/  STL.64 [R1+0x238], R12 ;  /* 0x0002380c01007387 */ /* 0x0001e20000100a00 */
[----:B---3--:R-:W-:-:S05]  /*11c70*/  IMAD.WIDE R4, R206, 0x2, R126 ;  /* 0x00000002ce047825 */ /* 0x008fca00078e027e */
[----:B------:R1:W-:Y:S01]  /*11c80*/  STL.64 [R1+0x248], R4 ;  /* 0x0002480401007387 */ /* 0x0003e20000100a00 */
[----:B----4-:R-:W-:-:S04]  /*11c90*/  IMAD.WIDE R8, R213, 0x2, R126 ;  /* 0x00000002d5087825 */ /* 0x010fc800078e027e */
[--C-:B0-----:R-:W-:Y:S01]  /*11ca0*/  IMAD.WIDE R12, R212, 0x2, R126.reuse ;  /* 0x00000002d40c7825 */ /* 0x101fe200078e027e */
[----:B------:R0:W-:Y:S03]  /*11cb0*/  STL.64 [R1+0x258], R8 ;  /* 0x0002580801007387 */ /* 0x0001e60000100a00 */
[--C-:B-1----:R-:W-:Y:S01]  /*11cc0*/  IMAD.WIDE R4, R221, 0x2, R126.reuse ;  /* 0x00000002dd047825 */ /* 0x102fe200078e027e */
        /* <DEDUP_REMOVED lines=36> */
[----:B------:R1:W-:Y:S03]  /*11f10*/  STL.64 [R1+0x3f8], R12 ;  /* 0x0003f80c01007387 */ /* 0x0003e60000100a00 */
[--C-:B0-----:R-:W-:Y:S02]  /*11f20*/  IMAD.WIDE R8, R214, 0x2, R126.reuse ;  /* 0x00000002d6087825 */ /* 0x101fe400078e027e */
[----:B------:R-:W2:Y:S04]  /*11f30*/  LDL.LU R214, [R1+0x3044] ;  /* 0x0030440001d67983 */ /* 0x000ea80000300800 */
[----:B------:R0:W-:Y:S01]  /*11f40*/  STL.64 [R1+0x410], R4 ;  /* 0x0004100401007387 */ /* 0x0001e20000100a00 */
[----:B-1----:R-:W-:-:S04]  /*11f50*/  IMAD.WIDE R12, R216, 0x2, R126 ;  /* 0x00000002d80c7825 */ /* 0x002fc800078e027e */
[--C-:B0-----:R-:W-:Y:S02]  /*11f60*/  IMAD.WIDE R4, R215, 0x2, R126.reuse ;  /* 0x00000002d7047825 */ /* 0x101fe400078e027e */
[----:B------:R-:W2:Y:S04]  /*11f70*/  LDL.LU R215, [R1+0x3040] ;  /* 0x0030400001d77983 */ /* 0x000ea80000300800 */
[----:B------:R0:W-:Y:S04]  /*11f80*/  STL.64 [R1+0x420], R8 ;  /* 0x0004200801007387 */ /* 0x0001e80000100a00 */
[----:B------:R1:W-:Y:S01]  /*11f90*/  STL.64 [R1+0x438], R4 ;  /* 0x0004380401007387 */ /* 0x0003e20000100a00 */
[----:B0-----:R-:W-:-:S03]  /*11fa0*/  IMAD.WIDE R8, R210, 0x2, R126 ;  /* 0x00000002d2087825 */ /* 0x001fc600078e027e */
[----:B-1----:R-:W3:Y:S04]  /*11fb0*/  LDL.LU R4, [R1+0x3a8] ;  /* 0x0003a80001047983 */ /* 0x002ee80000300800 */
[----:B------:R-:W-:Y:S04]  /*11fc0*/  STL.64 [R1+0x450], R12 ;  /* 0x0004500c01007387 */ /* 0x000fe80000100a00 */
[----:B------:R-:W4:Y:S04]  /*11fd0*/  LDL.LU R5, [R1+0x3b8] ;  /* 0x0003b80001057983 */ /* 0x000f280000300800 */
[----:B------:R0:W-:Y:S04]  /*11fe0*/  STL.64 [R1+0x468], R8 ;  /* 0x0004680801007387 */ /* 0x0001e80000100a00 */
[----:B0-----:R-:W2:Y:S04]  /*11ff0*/  LDL.LU R8, [R1+0x3c0] ;  /* 0x0003c00001087983 */ /* 0x001ea80000300800 */
        /* <DEDUP_REMOVED lines=27> */
[----:B------:R-:W-:-:S05]  /*121b0*/  IMAD.WIDE R80, R199, 0x2, R126 ;  /* 0x00000002c7507825 */ /* 0x000fca00078e027e */
[----:B------:R-:W-:Y:S01]  /*121c0*/  STL.64 [R1+0x480], R80 ;  /* 0x0004805001007387 */ /* 0x000fe20000100a00 */
[----:B---3--:R-:W-:-:S04]  /*121d0*/  IMAD.WIDE R72, R4, 0x2, R126 ;  /* 0x0000000204487825 */ /* 0x008fc800078e027e */
[--C-:B----4-:R-:W-:Y:S01]  /*121e0*/  IMAD.WIDE R76, R5, 0x2, R126.reuse ;  /* 0x00000002054c7825 */ /* 0x110fe200078e027e */
[----:B------:R-:W-:Y:S04]  /*121f0*/  STL.64 [R1+0x2fd0], R4 ;  /* 0x002fd00401007387 */ /* 0x000fe80000100a00 */
[----:B------:R2:W-:Y:S04]  /*12200*/  STL.64 [R1+0x498], R72 ;  /* 0x0004984801007387 */ /* 0x0005e80000100a00 */
[----:B------:R-:W-:Y:S01]  /*12210*/  STL.64 [R1+0x4b0], R76 ;  /* 0x0004b04c01007387 */ /* 0x000fe20000100a00 */
[----:B--2---:R-:W-:-:S04]  /*12220*/  IMAD.WIDE R72, R8, 0x2, R126 ;  /* 0x0000000208487825 */ /* 0x004fc800078e027e */
[--C-:B------:R-:W-:Y:S01]  /*12230*/  IMAD.WIDE R4, R9, 0x2, R126.reuse ;  /* 0x0000000209047825 */ /* 0x100fe200078e027e */
[----:B------:R0:W-:Y:S04]  /*12240*/  STL.64 [R1+0x2fd8], R8 ;  /* 0x002fd80801007387 */ /* 0x0001e80000100a00 */
[----:B------:R-:W-:Y:S04]  /*12250*/  STL.64 [R1+0x4c8], R72 ;  /* 0x0004c84801007387 */ /* 0x000fe80000100a00 */
[----:B------:R1:W-:Y:S01]  /*12260*/  STL.64 [R1+0x4e0], R4 ;  /* 0x0004e00401007387 */ /* 0x0003e20000100a00 */
[----:B0-----:R-:W-:-:S03]  /*12270*/  IMAD.WIDE R8, R12, 0x2, R126 ;  /* 0x000000020c087825 */ /* 0x001fc600078e027e */
[----:B------:R-:W-:Y:S04]  /*12280*/  STL.64 [R1+0x2fe0], R12 ;  /* 0x002fe00c01007387 */ /* 0x000fe80000100a00 */
[----:B------:R0:W-:Y:S01]  /*12290*/  STL.64 [R1+0x4f8], R8 ;  /* 0x0004f80801007387 */ /* 0x0001e20000100a00 */
[----:B-1----:R-:W-:-:S05]  /*122a0*/  IMAD.WIDE R4, R13, 0x2, R126 ;  /* 0x000000020d047825 */ /* 0x002fca00078e027e */
        /* <DEDUP_REMOVED lines=57> */
[----:B------:R-:W2:Y:S04]  /*12640*/  LDL.LU R72, [R1+0x518] ;  /* 0x0005180001487983 */ /* 0x000ea80000300800 */
[----:B------:R-:W-:Y:S01]  /*12650*/  STL.64 [R1+0x718], R8 ;  /* 0x0007180801007387 */ /* 0x000fe20000100a00 */
[----:B-1----:R-:W-:-:S03]  /*12660*/  IMAD.WIDE R4, R69, 0x2, R126 ;  /* 0x0000000245047825 */ /* 0x002fc600078e027e */
[----:B------:R-:W3:Y:S04]  /*12670*/  LDL.LU R73, [R1+0x528] ;  /* 0x0005280001497983 */ /* 0x000ee80000300800 */
[----:B------:R2:W-:Y:S04]  /*12680*/  STL.64 [R1+0x728], R4 ;  /* 0x0007280401007387 */ /* 0x0005e80000100a00 */
        /* <DEDUP_REMOVED lines=87> */
[----:B0-----:R-:W-:-:S03]  /*12c00*/  IMAD.WIDE R8, R129, 0x2, R126 ;  /* 0x0000000281087825 */ /* 0x001fc600078e027e */
[----:B------:R-:W2:Y:S01]  /*12c10*/  LDL.LU R133, [R1+0x690] ;  /* 0x0006900001857983 */ /* 0x000ea20000300800 */
[----:B-1----:R-:W-:-:S03]  /*12c20*/  IMAD.WIDE R4, R132, 0x2, R126 ;  /* 0x0000000284047825 */ /* 0x002fc600078e027e */
[----:B------:R0:W-:Y:S04]  /*12c30*/  STL.64 [R1+0x8f0], R8 ;  /* 0x0008f00801007387 */ /* 0x0001e80000100a00 */
[----:B------:R-:W0:Y:S04]  /*12c40*/  LDL.LU R136, [R1+0x6a0] ;  /* 0x0006a00001887983 */ /* 0x000e280000300800 */
[----:B------:R1:W-:Y:S04]  /*12c50*/  STL.64 [R1+0x900], R4 ;  /* 0x0009000401007387 */ /* 0x0003e80000100a00 */
[----:B------:R-:W1:Y:S04]  /*12c60*/  LDL.LU R137, [R1+0x6a8] ;  /* 0x0006a80001897983 */ /* 0x000e680000300800 */
[----:B------:R-:W3:Y:S04]  /*12c70*/  LDL.LU R140, [R1+0x6b8] ;  /* 0x0006b800018c7983 */ /* 0x000ee80000300800 */
        /* <DEDUP_REMOVED lines=29> */
[----:B0-----:R-:W-:-:S04]  /*12e50*/  IMAD.WIDE R8, R136, 0x2, R126 ;  /* 0x0000000288087825 */ /* 0x001fc800078e027e */
[--C-:B-1----:R-:W-:Y:S01]  /*12e60*/  IMAD.WIDE R4, R137, 0x2, R126.reuse ;  /* 0x0000000289047825 */ /* 0x102fe200078e027e */
[----:B------:R4:W-:Y:S03]  /*12e70*/  STL.64 [R1+0x928], R8 ;  /* 0x0009280801007387 */ /* 0x0009e60000100a00 */
[--C-:B---3--:R-:W-:Y:S01]  /*12e80*/  IMAD.WIDE R12, R140, 0x2, R126.reuse ;  /* 0x000000028c0c7825 */ /* 0x108fe200078e027e */
[----:B------:R0:W-:Y:S04]  /*12e90*/  STL.64 [R1+0x938], R4 ;  /* 0x0009380401007387 */ /* 0x0001e80000100a00 */
        /* <DEDUP_REMOVED lines=158> */
[----:B-1----:R-:W-:Y:S01]  /*13880*/  IMAD.WIDE R4, R248, 0x2, R126 ;  /* 0x00000002f8047825 */ /* 0x002fe200078e027e */
[----:B------:R0:W-:Y:S03]  /*13890*/  STL.64 [R1+0xbf0], R8 ;  /* 0x000bf00801007387 */ /* 0x0001e60000100a00 */
[----:B--2---:R-:W-:Y:S01]  /*138a0*/  IMAD.MOV.U32 R12, RZ, RZ, R19 ;  /* 0x000000ffff0c7224 */ /* 0x004fe200078e0013 */
[----:B------:R1:W-:Y:S01]  /*138b0*/  STL.64 [R1+0xbf8], R4 ;  /* 0x000bf80401007387 */ /* 0x0003e20000100a00 */
[----:B------:R-:W-:Y:S02]  /*138c0*/  IMAD.MOV.U32 R13, RZ, RZ, R18 ;  /* 0x000000ffff0d7224 */ /* 0x000fe400078e0012 */
[----:B------:R-:W-:Y:S02]  /*138d0*/  IMAD.MOV.U32 R41, RZ, RZ, R12 ;  /* 0x000000ffff297224 */ /* 0x000fe400078e000c */
[----:B------:R-:W-:-:S02]  /*138e0*/  IMAD.MOV.U32 R36, RZ, RZ, R13 ;  /* 0x000000ffff247224 */ /* 0x000fc400078e000d */
[----:B0-----:R-:W-:Y:S02]  /*138f0*/  IMAD.MOV.U32 R8, RZ, RZ, R17 ;  /* 0x000000ffff087224 */ /* 0x001fe400078e0011 */
[----:B------:R-:W-:Y:S02]  /*13900*/  IMAD.MOV.U32 R9, RZ, RZ, R16 ;  /* 0x000000ffff097224 */ /* 0x000fe400078e0010 */
[----:B-1----:R-:W-:Y:S02]  /*13910*/  IMAD.MOV.U32 R4, RZ, RZ, R15 ;  /* 0x000000ffff047224 */ /* 0x002fe400078e000f */
[----:B------:R-:W-:Y:S02]  /*13920*/  IMAD.MOV.U32 R5, RZ, RZ, R14 ;  /* 0x000000ffff057224 */ /* 0x000fe400078e000e */
[----:B------:R-:W-:-:S04]  /*13930*/  IMAD.WIDE R16, R160, 0x2, R126 ;  /* 0x00000002a0107825 */ /* 0x000fc800078e027e */
[----:B------:R-:W-:Y:S01]  /*13940*/  IMAD.WIDE R14, R241, 0x2, R126 ;  /* 0x00000002f10e7825 */ /* 0x000fe200078e027e */
[----:B------:R-:W-:Y:S03]  /*13950*/  STL.64 [R1+0xc00], R16 ;  /* 0x000c001001007387 */ /* 0x000fe60000100a00 */
[----:B------:R-:W-:Y:S01]  /*13960*/  IMAD.MOV.U32 R57, RZ, RZ, R41 ;  /* 0x000000ffff397224 */ /* 0x000fe200078e0029 */
[----:B------:R0:W-:Y:S01]  /*13970*/  STL.64 [R1+0xc08], R14 ;  /* 0x000c080e01007387 */ /* 0x0001e20000100a00 */
[----:B------:R-:W-:-:S04]  /*13980*/  IMAD.WIDE R18, R252, 0x2, R126 ;  /* 0x00000002fc127825 */ /* 0x000fc800078e027e */
[----:B------:R-:W-:Y:S02]  /*13990*/  IMAD.MOV.U32 R37, RZ, RZ, R8 ;  /* 0x000000ffff257224 */ /* 0x000fe400078e0008 */
[----:B------:R-:W-:Y:S02]  /*139a0*/  IMAD.MOV.U32 R52, RZ, RZ, R36 ;  /* 0x000000ffff347224 */ /* 0x000fe400078e0024 */
[----:B------:R-:W-:Y:S02]  /*139b0*/  IMAD.MOV.U32 R32, RZ, RZ, R9 ;  /* 0x000000ffff207224 */ /* 0x000fe400078e0009 */
[----:B------:R-:W-:Y:S02]  /*139c0*/  IMAD.MOV.U32 R33, RZ, RZ, R4 ;  /* 0x000000ffff217224 */ /* 0x000fe400078e0004 */
[--C-:B0-----:R-:W-:Y:S01]  /*139d0*/  IMAD.WIDE R14, R218, 0x2, R126.reuse ;  /* 0x00000002da0e7825 */ /* 0x101fe200078e027e */
[----:B------:R-:W-:Y:S03]  /*139e0*/  STL.64 [R1+0xc10], R18 ;  /* 0x000c101201007387 */ /* 0x000fe60000100a00 */
[----:B------:R-:W-:Y:S01]  /*139f0*/  IMAD.WIDE R16, R232, 0x2, R126 ;  /* 0x00000002e8107825 */ /* 0x000fe200078e027e */
[----:B------:R0:W-:Y:S03]  /*13a00*/  STL.64 [R1+0x2e48], R14 ;  /* 0x002e480e01007387 */ /* 0x0001e60000100a00 */
[----:B------:R-:W-:-:S02]  /*13a10*/  IMAD.MOV.U32 R65, RZ, RZ, R57 ;  /* 0x000000ffff417224 */ /* 0x000fc400078e0039 */
[----:B------:R-:W-:Y:S02]  /*13a20*/  IMAD.MOV.U32 R53, RZ, RZ, R37 ;  /* 0x000000ffff357224 */ /* 0x000fe400078e0025 */
[----:B------:R-:W-:Y:S02]  /*13a30*/  IMAD.MOV.U32 R60, RZ, RZ, R52 ;  /* 0x000000ffff3c7224 */ /* 0x000fe400078e0034 */
[----:B------:R-:W-:Y:S02]  /*13a40*/  IMAD.MOV.U32 R48, RZ, RZ, R32 ;  /* 0x000000ffff307224 */ /* 0x000fe400078e0020 */
[----:B------:R-:W-:Y:S02]  /*13a50*/  IMAD.MOV.U32 R28, RZ, RZ, R5 ;  /* 0x000000ffff1c7224 */ /* 0x000fe400078e0005 */
[----:B------:R-:W-:Y:S01]  /*13a60*/  IMAD.MOV.U32 R49, RZ, RZ, R33 ;  /* 0x000000ffff317224 */ /* 0x000fe200078e0021 */
[----:B------:R1:W-:Y:S01]  /*13a70*/  STL.64 [R1+0xc18], R16 ;  /* 0x000c181001007387 */ /* 0x0003e20000100a00 */
[----:B------:R-:W-:-:S02]  /*13a80*/  IMAD.MOV.U32 R29, RZ, RZ, R94 ;  /* 0x000000ffff1d7224 */ /* 0x000fc400078e005e */
[----:B0-----:R-:W-:Y:S02]  /*13a90*/  IMAD.MOV.U32 R15, RZ, RZ, R65 ;  /* 0x000000ffff0f7224 */ /* 0x001fe400078e0041 */
[----:B------:R-:W-:-:S04]  /*13aa0*/  IMAD.WIDE R18, R166, 0x2, R126 ;  /* 0x00000002a6127825 */ /* 0x000fc800078e027e */
[----:B------:R-:W-:Y:S02]  /*13ab0*/  IMAD.MOV.U32 R24, RZ, RZ, R90 ;  /* 0x000000ffff187224 */ /* 0x000fe400078e005a */
[----:B------:R-:W-:Y:S02]  /*13ac0*/  IMAD.MOV.U32 R61, RZ, RZ, R53 ;  /* 0x000000ffff3d7224 */ /* 0x000fe400078e0035 */
[----:B------:R-:W-:Y:S02]  /*13ad0*/  IMAD.MOV.U32 R64, RZ, RZ, R60 ;  /* 0x000000ffff407224 */ /* 0x000fe400078e003c */
[----:B-1----:R-:W-:-:S04]  /*13ae0*/  IMAD.WIDE R16, R0, 0x2, R126 ;  /* 0x0000000200107825 */ /* 0x002fc800078e027e */
[----:B------:R-:W-:Y:S02]  /*13af0*/  IMAD.MOV.U32 R56, RZ, RZ, R48 ;  /* 0x000000ffff387224 */ /* 0x000fe400078e0030 */
[----:B------:R-:W-:Y:S02]  /*13b00*/  IMAD.MOV.U32 R44, RZ, RZ, R28 ;  /* 0x000000ffff2c7224 */ /* 0x000fe400078e001c */
[----:B------:R-:W-:Y:S02]  /*13b10*/  IMAD.MOV.U32 R57, RZ, RZ, R49 ;  /* 0x000000ffff397224 */ /* 0x000fe400078e0031 */
[----:B------:R-:W-:Y:S02]  /*13b20*/  IMAD.MOV.U32 R45, RZ, RZ, R29 ;  /* 0x000000ffff2d7224 */ /* 0x000fe400078e001d */
[----:B------:R-:W-:Y:S01]  /*13b30*/  IMAD.MOV.U32 R14, RZ, RZ, R15 ;  /* 0x000000ffff0e7224 */ /* 0x000fe200078e000f */
[----:B------:R-:W-:Y:S01]  /*13b40*/  STL.64 [R1+0x2e40], R18 ;  /* 0x002e401201007387 */ /* 0x000fe20000100a00 */
[----:B------:R-:W-:-:S02]  /*13b50*/  IMAD.MOV.U32 R25, RZ, RZ, R70 ;  /* 0x000000ffff197224 */ /* 0x000fc400078e0046 */
[----:B------:R-:W-:Y:S02]  /*13b60*/  IMAD.MOV.U32 R40, RZ, RZ, R24 ;  /* 0x000000ffff287224 */ /* 0x000fe400078e0018 */
[----:B------:R-:W-:Y:S02]  /*13b70*/  IMAD.MOV.U32 R65, RZ, RZ, R61 ;  /* 0x000000ffff417224 */ /* 0x000fe400078e003d */
[----:B------:R-:W-:Y:S01]  /*13b80*/  IMAD.MOV.U32 R15, RZ, RZ, R64 ;  /* 0x000000ffff0f7224 */ /* 0x000fe200078e0040 */
[----:B------:R0:W-:Y:S01]  /*13b90*/  STL.64 [R1+0x2e50], R16 ;  /* 0x002e501001007387 */ /* 0x0001e20000100a00 */
[----:B------:R-:W-:Y:S02]  /*13ba0*/  IMAD.MOV.U32 R12, RZ, RZ, R131 ;  /* 0x000000ffff0c7224 */ /* 0x000fe400078e0083 */
[----:B------:R-:W-:Y:S02]  /*13bb0*/  IMAD.MOV.U32 R60, RZ, RZ, R56 ;  /* 0x000000ffff3c7224 */ /* 0x000fe400078e0038 */
[----:B------:R-:W-:-:S02]  /*13bc0*/  IMAD.MOV.U32 R13, RZ, RZ, R114 ;  /* 0x000000ffff0d7224 */ /* 0x000fc400078e0072 */
[----:B------:R-:W-:Y:S02]  /*13bd0*/  IMAD.MOV.U32 R52, RZ, RZ, R44 ;  /* 0x000000ffff347224 */ /* 0x000fe400078e002c */
[----:B------:R-:W-:Y:S02]  /*13be0*/  IMAD.MOV.U32 R61, RZ, RZ, R57 ;  /* 0x000000ffff3d7224 */ /* 0x000fe400078e0039 */
[----:B------:R-:W-:Y:S02]  /*13bf0*/  IMAD.MOV.U32 R53, RZ, RZ, R45 ;  /* 0x000000ffff357224 */ /* 0x000fe400078e002d */
[----:B0-----:R-:W-:-:S04]  /*13c00*/  IMAD.WIDE R16, R14, 0x2, R214 ;  /* 0x000000020e107825 */ /* 0x001fc800078e02d6 */
[----:B------:R-:W-:Y:S02]  /*13c10*/  IMAD.MOV.U32 R41, RZ, RZ, R25 ;  /* 0x000000ffff297224 */ /* 0x000fe400078e0019 */
[----:B------:R-:W-:Y:S02]  /*13c20*/  IMAD.MOV.U32 R48, RZ, RZ, R40 ;  /* 0x000000ffff307224 */ /* 0x000fe400078e0028 */
[----:B------:R-:W-:Y:S02]  /*13c30*/  IMAD.MOV.U32 R64, RZ, RZ, R65 ;  /* 0x000000ffff407224 */ /* 0x000fe400078e0041 */
[----:B------:R-:W-:Y:S01]  /*13c40*/  IMAD.WIDE R14, R15, 0x2, R214 ;  /* 0x000000020f0e7825 */ /* 0x000fe200078e02d6 */
[----:B------:R0:W-:Y:S03]  /*13c50*/  STL.64 [R1+0x8], R16 ;  /* 0x0000081001007387 */ /* 0x0001e60000100a00 */
[----:B------:R-:W-:-:S02]  /*13c60*/  IMAD.MOV.U32 R36, RZ, RZ, R12 ;  /* 0x000000ffff247224 */ /* 0x000fc400078e000c */
[----:B------:R-:W-:Y:S02]  /*13c70*/  IMAD.MOV.U32 R65, RZ, RZ, R60 ;  /* 0x000000ffff417224 */ /* 0x000fe400078e003c */
[----:B------:R-:W-:Y:S02]  /*13c80*/  IMAD.MOV.U32 R8, RZ, RZ, R98 ;  /* 0x000000ffff087224 */ /* 0x000fe400078e0062 */
[----:B------:R-:W-:Y:S02]  /*13c90*/  IMAD.MOV.U32 R37, RZ, RZ, R13 ;  /* 0x000000ffff257224 */ /* 0x000fe400078e000d */
[----:B------:R-:W-:Y:S02]  /*13ca0*/  IMAD.MOV.U32 R56, RZ, RZ, R52 ;  /* 0x000000ffff387224 */ /* 0x000fe400078e0034 */
[----:B------:R-:W-:Y:S02]  /*13cb0*/  IMAD.MOV.U32 R60, RZ, RZ, R61 ;  /* 0x000000ffff3c7224 */ /* 0x000fe400078e003d */
[----:B------:R-:W-:-:S02]  /*13cc0*/  IMAD.MOV.U32 R9, RZ, RZ, R123 ;  /* 0x000000ffff097224 */ /* 0x000fc400078e007b */
[----:B------:R-:W-:Y:S01]  /*13cd0*/  IMAD.MOV.U32 R57, RZ, RZ, R53 ;  /* 0x000000ffff397224 */ /* 0x000fe200078e0035 */
[----:B------:R1:W-:Y:S01]  /*13ce0*/  STL.64 [R1+0x18], R14 ;  /* 0x0000180e01007387 */ /* 0x0003e20000100a00 */
[----:B------:R-:W-:Y:S02]  /*13cf0*/  IMAD.MOV.U32 R4, RZ, RZ, R119 ;  /* 0x000000ffff047224 */ /* 0x000fe400078e0077 */
[----:B------:R-:W-:Y:S02]  /*13d00*/  IMAD.MOV.U32 R49, RZ, RZ, R41 ;  /* 0x000000ffff317224 */ /* 0x000fe400078e0029 */
[----:B------:R-:W-:Y:S02]  /*13d10*/  IMAD.MOV.U32 R52, RZ, RZ, R48 ;  /* 0x000000ffff347224 */ /* 0x000fe400078e0030 */
[----:B------:R-:W-:-:S04]  /*13d20*/  IMAD.WIDE R18, R64, 0x2, R214 ;  /* 0x0000000240127825 */ /* 0x000fc800078e02d6 */
[----:B------:R-:W-:Y:S02]  /*13d30*/  IMAD.MOV.U32 R44, RZ, RZ, R36 ;  /* 0x000000ffff2c7224 */ /* 0x000fe400078e0024 */
[----:B0-----:R-:W-:Y:S01]  /*13d40*/  IMAD.WIDE R16, R65, 0x2, R214 ;  /* 0x0000000241107825 */ /* 0x001fe200078e02d6 */
[----:B------:R0:W-:Y:S03]  /*13d50*/  STL.64 [R1+0x28], R18 ;  /* 0x0000281201007387 */ /* 0x0001e60000100a00 */
[----:B------:R-:W-:Y:S02]  /*13d60*/  IMAD.MOV.U32 R32, RZ, RZ, R8 ;  /* 0x000000ffff207224 */ /* 0x000fe400078e0008 */
[----:B------:R-:W-:Y:S02]  /*13d70*/  IMAD.MOV.U32 R45, RZ, RZ, R37 ;  /* 0x000000ffff2d7224 */ /* 0x000fe400078e0025 */
[----:B------:R-:W-:-:S02]  /*13d80*/  IMAD.MOV.U32 R61, RZ, RZ, R56 ;  /* 0x000000ffff3d7224 */ /* 0x000fc400078e0038 */
[----:B-1----:R-:W-:Y:S01]  /*13d90*/  IMAD.WIDE R14, R60, 0x2, R214 ;  /* 0x000000023c0e7825 */ /* 0x002fe200078e02d6 */
[----:B------:R1:W-:Y:S03]  /*13da0*/  STL.64 [R1+0x38], R16 ;  /* 0x0000381001007387 */ /* 0x0003e60000100a00 */
[----:B------:R-:W-:Y:S02]  /*13db0*/  IMAD.MOV.U32 R33, RZ, RZ, R9 ;  /* 0x000000ffff217224 */ /* 0x000fe400078e0009 */
[----:B------:R-:W-:Y:S02]  /*13dc0*/  IMAD.MOV.U32 R56, RZ, RZ, R57 ;  /* 0x000000ffff387224 */ /* 0x000fe400078e0039 */
[----:B------:R-:W-:Y:S02]  /*13dd0*/  IMAD.MOV.U32 R5, RZ, RZ, R86 ;  /* 0x000000ffff057224 */ /* 0x000fe400078e0056 */
[----:B------:R-:W-:-:S02]  /*13de0*/  IMAD.MOV.U32 R28, RZ, RZ, R4 ;  /* 0x000000ffff1c7224 */ /* 0x000fc400078e0004 */
[----:B------:R-:W-:Y:S02]  /*13df0*/  IMAD.MOV.U32 R53, RZ, RZ, R49 ;  /* 0x000000ffff357224 */ /* 0x000fe400078e0031 */
[----:B------:R-:W-:Y:S02]  /*13e00*/  IMAD.MOV.U32 R57, RZ, RZ, R52 ;  /* 0x000000ffff397224 */ /* 0x000fe400078e0034 */
[----:B------:R-:W-:Y:S01]  /*13e10*/  IMAD.MOV.U32 R48, RZ, RZ, R44 ;  /* 0x000000ffff307224 */ /* 0x000fe200078e002c */
[----:B------:R2:W-:Y:S01]  /*13e20*/  STL.64 [R1+0x48], R14 ;  /* 0x0000480e01007387 */ /* 0x0005e20000100a00 */
[----:B------:R-:W-:Y:S02]  /*13e30*/  IMAD.MOV.U32 R40, RZ, RZ, R32 ;  /* 0x000000ffff287224 */ /* 0x000fe400078e0020 */
[----:B------:R-:W-:Y:S02]  /*13e40*/  IMAD.MOV.U32 R49, RZ, RZ, R45 ;  /* 0x000000ffff317224 */ /* 0x000fe400078e002d */
[----:B0-----:R-:W-:-:S04]  /*13e50*/  IMAD.WIDE R18, R61, 0x2, R214 ;  /* 0x000000023d127825 */ /* 0x001fc800078e02d6 */
[----:B------:R-:W-:Y:S02]  /*13e60*/  IMAD.MOV.U32 R41, RZ, RZ, R33 ;  /* 0x000000ffff297224 */ /* 0x000fe400078e0021 */
[----:B-1----:R-:W-:Y:S01]  /*13e70*/  IMAD.WIDE R16, R56, 0x2, R214 ;  /* 0x0000000238107825 */ /* 0x002fe200078e02d6 */
[----:B------:R0:W-:Y:S03]  /*13e80*/  STL.64 [R1+0x58], R18 ;  /* 0x0000581201007387 */ /* 0x0001e60000100a00 */
[----:B------:R-:W-:Y:S02]  /*13e90*/  IMAD.MOV.U32 R29, RZ, RZ, R5 ;  /* 0x000000ffff1d7224 */ /* 0x000fe400078e0005 */
[----:B------:R-:W-:Y:S02]  /*13ea0*/  IMAD.MOV.U32 R36, RZ, RZ, R28 ;  /* 0x000000ffff247224 */ /* 0x000fe400078e001c */
[----:B------:R-:W-:-:S02]  /*13eb0*/  IMAD.MOV.U32 R52, RZ, RZ, R53 ;  /* 0x000000ffff347224 */ /* 0x000fc400078e0035 */
[----:B--2---:R-:W-:Y:S01]  /*13ec0*/  IMAD.WIDE R14, R57, 0x2, R214 ;  /* 0x00000002390e7825 */ /* 0x004fe200078e02d6 */
[----:B------:R1:W-:Y:S03]  /*13ed0*/  STL.64 [R1+0x68], R16 ;  /* 0x0000681001007387 */ /* 0x0003e60000100a00 */
[----:B------:R-:W-:Y:S02]  /*13ee0*/  IMAD.MOV.U32 R24, RZ, RZ, R54 ;  /* 0x000000ffff187224 */ /* 0x000fe400078e0036 */
[----:B------:R-:W-:Y:S02]  /*13ef0*/  IMAD.MOV.U32 R53, RZ, RZ, R48 ;  /* 0x000000ffff357224 */ /* 0x000fe400078e0030 */
[----:B------:R-:W-:Y:S02]  /*13f00*/  IMAD.MOV.U32 R25, RZ, RZ, R51 ;  /* 0x000000ffff197224 */ /* 0x000fe400078e0033 */
[----:B------:R-:W-:-:S02]  /*13f10*/  IMAD.MOV.U32 R44, RZ, RZ, R40 ;  /* 0x000000ffff2c7224 */ /* 0x000fc400078e0028 */
        /* <DEDUP_REMOVED lines=47> */
[----:B--2---:R-:W-:Y:S01]  /*14210*/  IMAD.WIDE R14, R36, 0x2, R214 ;  /* 0x00000002240e7825 */ /* 0x004fe200078e02d6 */
[----:B------:R1:W-:Y:S03]  /*14220*/  STL.64 [R1+0x110], R16 ;  /* 0x0001101001007387 */ /* 0x0003e60000100a00 */
        /* <DEDUP_REMOVED lines=18> */
[----:B------:R-:W-:Y:S02]  /*14350*/  IMAD.MOV.U32 R24, RZ, RZ, R25 ;  /* 0x000000ffff187224 */ /* 0x000fe400078e0019 */
[----:B------:R-:W-:Y:S01]  /*14360*/  IMAD.MOV.U32 R13, RZ, RZ, R9 ;  /* 0x000000ffff0d7224 */ /* 0x000fe200078e0009 */
[----:B------:R2:W-:Y:S01]  /*14370*/  STL.64 [R1+0x160], R14 ;  /* 0x0001600e01007387 */ /* 0x0005e20000100a00 */
[----:B------:R-:W-:Y:S02]  /*14380*/  IMAD.MOV.U32 R8, RZ, RZ, R4 ;  /* 0x000000ffff087224 */ /* 0x000fe400078e0004 */
[----:B0-----:R-:W-:-:S04]  /*14390*/  IMAD.WIDE R18, R28, 0x2, R214 ;  /* 0x000000021c127825 */ /* 0x001fc800078e02d6 */
[----:B------:R-:W-:Y:S02]  /*143a0*/  IMAD.MOV.U32 R9, RZ, RZ, R5 ;  /* 0x000000ffff097224 */ /* 0x000fe400078e0005 */
[----:B-1----:R-:W-:Y:S01]  /*143b0*/  IMAD.WIDE R16, R29, 0x2, R214 ;  /* 0x000000021d107825 */ /* 0x002fe200078e02d6 */
[----:B------:R0:W-:Y:S03]  /*143c0*/  STL.64 [R1+0x178], R18 ;  /* 0x0001781201007387 */ /* 0x0001e60000100a00 */
[----:B------:R-:W-:Y:S02]  /*143d0*/  IMAD.MOV.U32 R25, RZ, RZ, R12 ;  /* 0x000000ffff197224 */ /* 0x000fe400078e000c */
[----:B--2---:R-:W-:Y:S01]  /*143e0*/  IMAD.WIDE R14, R24, 0x2, R214 ;  /* 0x00000002180e7825 */ /* 0x004fe200078e02d6 */
[----:B------:R1:W-:Y:S03]  /*143f0*/  STL.64 [R1+0x188], R16 ;  /* 0x0001881001007387 */ /* 0x0003e60000100a00 */
[----:B------:R-:W-:-:S02]  /*14400*/  IMAD.MOV.U32 R12, RZ, RZ, R13 ;  /* 0x000000ffff0c7224 */ /* 0x000fc400078e000d */
[----:B------:R-:W-:Y:S02]  /*14410*/  IMAD.MOV.U32 R13, RZ, RZ, R8 ;  /* 0x000000ffff0d7224 */ /* 0x000fe400078e0008 */
[----:B------:R-:W-:Y:S01]  /*14420*/  IMAD.MOV.U32 R8, RZ, RZ, R9 ;  /* 0x000000ffff087224 */ /* 0x000fe200078e0009 */
[----:B------:R2:W-:Y:S01]  /*14430*/  STL.64 [R1+0x1a0], R14 ;  /* 0x0001a00e01007387 */ /* 0x0005e20000100a00 */
[----:B0-----:R-:W-:-:S04]  /*14440*/  IMAD.WIDE R18, R25, 0x2, R214 ;  /* 0x0000000219127825 */ /* 0x001fc800078e02d6 */
[--C-:B-1----:R-:W-:Y:S01]  /*14450*/  IMAD.WIDE R16, R12, 0x2, R214.reuse ;  /* 0x000000020c107825 */ /* 0x102fe200078e02d6 */
[----:B------:R-:W-:Y:S03]  /*14460*/  STL.64 [R1+0x1b0], R18 ;  /* 0x0001b01201007387 */ /* 0x000fe60000100a00 */
[--C-:B--2---:R-:W-:Y:S01]  /*14470*/  IMAD.WIDE R14, R13, 0x2, R214.reuse ;  /* 0x000000020d0e7825 */ /* 0x104fe200078e02d6 */
[----:B------:R-:W-:Y:S03]  /*14480*/  STL.64 [R1+0x1c8], R16 ;  /* 0x0001c81001007387 */ /* 0x000fe60000100a00 */
[----:B------:R-:W-:Y:S01]  /*14490*/  IMAD.WIDE R12, R8, 0x2, R214 ;  /* 0x00000002080c7825 */ /* 0x000fe200078e02d6 */
[----:B------:R-:W-:Y:S04]  /*144a0*/  STL.64 [R1+0x1d8], R14 ;  /* 0x0001d80e01007387 */ /* 0x000fe80000100a00 */
[----:B------:R0:W-:Y:S04]  /*144b0*/  STL.64 [R1+0x1f0], R12 ;  /* 0x0001f00c01007387 */ /* 0x0001e80000100a00 */
[----:B------:R-:W2:Y:S04]  /*144c0*/  LDL.LU R57, [R1+0x290] ;  /* 0x0002900001397983 */ /* 0x000ea80000300800 */
        /* <DEDUP_REMOVED lines=16> */
[----:B------:R-:W-:-:S03]  /*145d0*/  IMAD.MOV.U32 R4, RZ, RZ, R10 ;  /* 0x000000ffff047224 */ /* 0x000fc600078e000a */
[----:B0-----:R-:W4:Y:S01]  /*145e0*/  LDL.LU R12, [R1+0x328] ;  /* 0x00032800010c7983 */ /* 0x001f220000300800 */
[----:B------:R-:W-:-:S03]  /*145f0*/  IMAD.MOV.U32 R9, RZ, RZ, R4 ;  /* 0x000000ffff097224 */ /* 0x000fc600078e0004 */
[----:B------:R-:W4:Y:S01]  /*14600*/  LDL.LU R13, [R1+0x330] ;  /* 0x00033000010d7983 */ /* 0x000f220000300800 */
[----:B------:R-:W-:Y:S02]  /*14610*/  IMAD.MOV.U32 R5, RZ, RZ, R7 ;  /* 0x000000ffff057224 */ /* 0x000fe400078e0007 */
[----:B------:R-:W-:Y:S01]  /*14620*/  IMAD.MOV.U32 R60, RZ, RZ, R9 ;  /* 0x000000ffff3c7224 */ /* 0x000fe200078e0009 */
[----:B------:R-:W4:Y:S01]  /*14630*/  LDL.LU R8, [R1+0x340] ;  /* 0x0003400001087983 */ /* 0x000f220000300800 */
[----:B------:R-:W-:-:S03]  /*14640*/  IMAD.MOV.U32 R4, RZ, RZ, R5 ;  /* 0x000000ffff047224 */ /* 0x000fc600078e0005 */
[----:B------:R-:W4:Y:S01]  /*14650*/  LDL.LU R9, [R1+0x348] ;  /* 0x0003480001097983 */ /* 0x000f220000300800 */
[----:B------:R-:W-:Y:S02]  /*14660*/  IMAD.MOV.U32 R5, RZ, RZ, R3 ;  /* 0x000000ffff057224 */ /* 0x000fe400078e0003 */
[----:B------:R-:W-:Y:S02]  /*14670*/  IMAD.MOV.U32 R61, RZ, RZ, R4 ;  /* 0x000000ffff3d7224 */ /* 0x000fe400078e0004 */
[----:B------:R-:W4:Y:S01]  /*14680*/  LDL.LU R4, [R1+0x358] ;  /* 0x0003580001047983 */ /* 0x000f220000300800 */
[----:B------:R-:W-:-:S03]  /*14690*/  IMAD.MOV.U32 R56, RZ, RZ, R5 ;  /* 0x000000ffff387224 */ /* 0x000fc600078e0005 */
[----:B------:R-:W4:Y:S01]  /*146a0*/  LDL.LU R5, [R1+0x360] ;  /* 0x0003600001057983 */ /* 0x000f220000300800 */
[----:B------:R-:W-:-:S03]  /*146b0*/  IMAD.WIDE R64, R60, 0x2, R214 ;  /* 0x000000023c407825 */ /* 0x000fc600078e02d6 */
[----:B------:R-:W4:Y:S01]  /*146c0*/  LDL.LU R17, [R1+0x370] ;  /* 0x0003700001117983 */ /* 0x000f220000300800 */
[----:B------:R-:W-:-:S03]  /*146d0*/  IMAD.WIDE R60, R61, 0x2, R214 ;  /* 0x000000023d3c7825 */ /* 0x000fc600078e02d6 */
[----:B------:R-:W4:Y:S04]  /*146e0*/  LDL.LU R18, [R1+0x378] ;  /* 0x0003780001127983 */ /* 0x000f280000300800 */
[----:B------:R-:W4:Y:S04]  /*146f0*/  LDL.LU R19, [R1+0x388] ;  /* 0x0003880001137983 */ /* 0x000f280000300800 */
[----:B------:R-:W4:Y:S04]  /*14700*/  LDL.LU R14, [R1+0x390] ;  /* 0x00039000010e7983 */ /* 0x000f280000300800 */
[----:B------:R-:W4:Y:S04]  /*14710*/  LDL.LU R15, [R1+0x3a0] ;  /* 0x0003a000010f7983 */ /* 0x000f280000300800 */
[----:B------:R0:W-:Y:S04]  /*14720*/  STL.64 [R1+0x208], R64 ;  /* 0x0002084001007387 */ /* 0x0001e80000100a00 */
[----:B0-----:R-:W4:Y:S04]  /*14730*/  LDL.LU.64 R64, [R1+0x3038] ;  /* 0x0030380001407983 */ /* 0x001f280000300a00 */
[----:B------:R0:W-:Y:S02]  /*14740*/  STL.64 [R1+0x218], R60 ;  /* 0x0002183c01007387 */ /* 0x0001e40000100a00 */
[----:B0-----:R-:W-:-:S05]  /*14750*/  IMAD.WIDE R60, R56, 0x2, R214 ;  /* 0x00000002383c7825 */ /* 0x001fca00078e02d6 */
[----:B------:R0:W-:Y:S04]  /*14760*/  STL.64 [R1+0x230], R60 ;  /* 0x0002303c01007387 */ /* 0x0001e80000100a00 */
[----:B0-----:R-:W4:Y:S01]  /*14770*/  LDL.LU.64 R60, [R1+0x3030] ;  /* 0x00303000013c7983 */ /* 0x001f220000300a00 */
[----:B--2---:R-:W-:-:S05]  /*14780*/  IMAD.WIDE R56, R57, 0x2, R214 ;  /* 0x0000000239387825 */ /* 0x004fca00078e02d6 */
[----:B------:R3:W-:Y:S02]  /*14790*/  STL.64 [R1+0x240], R56 ;  /* 0x0002403801007387 */ /* 0x0007e40000100a00 */
[----:B---3--:R-:W-:-:S04]  /*147a0*/  IMAD.WIDE R56, R52, 0x2, R214 ;  /* 0x0000000234387825 */ /* 0x008fc800078e02d6 */
[--C-:B----4-:R-:W-:Y:S01]  /*147b0*/  IMAD.WIDE R52, R53, 0x2, R214.reuse ;  /* 0x0000000235347825 */ /* 0x110fe200078e02d6 */
[----:B------:R0:W-:Y:S04]  /*147c0*/  STL.64 [R1+0x250], R56 ;  /* 0x0002503801007387 */ /* 0x0001e80000100a00 */
[----:B0-----:R-:W2:Y:S04]  /*147d0*/  LDL.LU.64 R56, [R1+0x3028] ;  /* 0x0030280001387983 */ /* 0x001ea80000300a00 */
[----:B------:R0:W-:Y:S02]  /*147e0*/  STL.64 [R1+0x260], R52 ;  /* 0x0002603401007387 */ /* 0x0001e40000100a00 */
[----:B0-----:R-:W-:-:S04]  /*147f0*/  IMAD.WIDE R52, R48, 0x2, R214 ;  /* 0x0000000230347825 */ /* 0x001fc800078e02d6 */
[--C-:B------:R-:W-:Y:S01]  /*14800*/  IMAD.WIDE R48, R49, 0x2, R214.reuse ;  /* 0x0000000231307825 */ /* 0x100fe200078e02d6 */
[----:B------:R0:W-:Y:S04]  /*14810*/  STL.64 [R1+0x270], R52 ;  /* 0x0002703401007387 */ /* 0x0001e80000100a00 */
[----:B0-----:R-:W3:Y:S04]  /*14820*/  LDL.LU.64 R52, [R1+0x3020] ;  /* 0x0030200001347983 */ /* 0x001ee80000300a00 */
[----:B------:R0:W-:Y:S02]  /*14830*/  STL.64 [R1+0x280], R48 ;  /* 0x0002803001007387 */ /* 0x0001e40000100a00 */
[----:B0-----:R-:W-:-:S04]  /*14840*/  IMAD.WIDE R48, R44, 0x2, R214 ;  /* 0x000000022c307825 */ /* 0x001fc800078e02d6 */
[--C-:B------:R-:W-:Y:S01]  /*14850*/  IMAD.WIDE R44, R45, 0x2, R214.reuse ;  /* 0x000000022d2c7825 */ /* 0x100fe200078e02d6 */
[----:B------:R0:W-:Y:S04]  /*14860*/  STL.64 [R1+0x290], R48 ;  /* 0x0002903001007387 */ /* 0x0001e80000100a00 */
[----:B0-----:R-:W4:Y:S04]  /*14870*/  LDL.LU.64 R48, [R1+0x3018] ;  /* 0x0030180001307983 */ /* 0x001f280000300a00 */
[----:B------:R0:W-:Y:S02]  /*14880*/  STL.64 [R1+0x2a0], R44 ;  /* 0x0002a02c01007387 */ /* 0x0001e40000100a00 */
[----:B0-----:R-:W-:-:S04]  /*14890*/  IMAD.WIDE R44, R40, 0x2, R214 ;  /* 0x00000002282c7825 */ /* 0x001fc800078e02d6 */
[--C-:B------:R-:W-:Y:S01]  /*148a0*/  IMAD.WIDE R40, R41, 0x2, R214.reuse ;  /* 0x0000000229287825 */ /* 0x100fe200078e02d6 */
        /* <DEDUP_REMOVED lines=37> */
[----:B------:R0:W-:Y:S04]  /*14b00*/  STL.64 [R1+0x360], R4 ;  /* 0x0003600401007387 */ /* 0x0001e80000100a00 */
[----:B0-----:R-:W4:Y:S01]  /*14b10*/  LDL.LU.64 R4, [R1+0x2fd0] ;  /* 0x002fd00001047983 */ /* 0x001f220000300a00 */
[----:B------:R-:W-:-:S05]  /*14b20*/  IMAD.WIDE R16, R17, 0x2, R214 ;  /* 0x0000000211107825 */ /* 0x000fca00078e02d6 */
[----:B------:R0:W-:Y:S02]  /*14b30*/  STL.64 [R1+0x370], R16 ;  /* 0x0003701001007387 */ /* 0x0001e40000100a00 */
[----:B0-----:R-:W-:-:S05]  /*14b40*/  IMAD.WIDE R16, R18, 0x2, R214 ;  /* 0x0000000212107825 */ /* 0x001fca00078e02d6 */
[----:B------:R0:W-:Y:S02]  /*14b50*/  STL.64 [R1+0x378], R16 ;  /* 0x0003781001007387 */ /* 0x0001e40000100a00 */
[----:B0-----:R-:W-:-:S04]  /*14b60*/  IMAD.WIDE R16, R19, 0x2, R214 ;  /* 0x0000000213107825 */ /* 0x001fc800078e02d6 */
[--C-:B------:R-:W-:Y:S01]  /*14b70*/  IMAD.WIDE R18, R14, 0x2, R214.reuse ;  /* 0x000000020e127825 */ /* 0x100fe200078e02d6 */
[----:B------:R0:W-:Y:S04]  /*14b80*/  STL.64 [R1+0x388], R16 ;  /* 0x0003881001007387 */ /* 0x0001e80000100a00 */
[----:B------:R-:W-:Y:S01]  /*14b90*/  STL.64 [R1+0x390], R18 ;  /* 0x0003901201007387 */ /* 0x000fe20000100a00 */
[----:B0-----:R-:W-:-:S04]  /*14ba0*/  IMAD.WIDE R16, R15, 0x2, R214 ;  /* 0x000000020f107825 */ /* 0x001fc800078e02d6 */
[--C-:B----4-:R-:W-:Y:S02]  /*14bb0*/  IMAD.WIDE R14, R4, 0x2, R214.reuse ;  /* 0x00000002040e7825 */ /* 0x110fe400078e02d6 */
[----:B------:R-:W4:Y:S04]  /*14bc0*/  LDL.LU R4, [R1+0x2fcc] ;  /* 0x002fcc0001047983 */ /* 0x000f280000300800 */
[----:B------:R0:W-:Y:S02]  /*14bd0*/  STL.64 [R1+0x3a0], R16 ;  /* 0x0003a01001007387 */ /* 0x0001e40000100a00 */
[--C-:B0-----:R-:W-:Y:S02]  /*14be0*/  IMAD.WIDE R16, R5, 0x2, R214.reuse ;  /* 0x0000000205107825 */ /* 0x101fe400078e02d6 */
[----:B------:R-:W4:Y:S04]  /*14bf0*/  LDL.LU R5, [R1+0x2fc8] ;  /* 0x002fc80001057983 */ /* 0x000f280000300800 */
[----:B------:R3:W-:Y:S02]  /*14c00*/  STL.64 [R1+0x3a8], R14 ;  /* 0x0003a80e01007387 */ /* 0x0007e40000100a00 */
[----:B---3--:R-:W-:-:S02]  /*14c10*/  IMAD.WIDE R14, R8, 0x2, R214 ;  /* 0x00000002080e7825 */ /* 0x008fc400078e02d6 */
[----:B------:R-:W3:Y:S04]  /*14c20*/  LDL.LU R8, [R1+0x2fc4] ;  /* 0x002fc40001087983 */ /* 0x000ee80000300800 */
[----:B------:R0:W-:Y:S02]  /*14c30*/  STL.64 [R1+0x3b8], R16 ;  /* 0x0003b81001007387 */ /* 0x0001e40000100a00 */
[--C-:B0-----:R-:W-:Y:S02]  /*14c40*/  IMAD.WIDE R16, R9, 0x2, R214.reuse ;  /* 0x0000000209107825 */ /* 0x101fe400078e02d6 */
[----:B------:R-:W4:Y:S04]  /*14c50*/  LDL.LU R9, [R1+0x2fc0] ;  /* 0x002fc00001097983 */ /* 0x000f280000300800 */
[----:B------:R2:W-:Y:S02]  /*14c60*/  STL.64 [R1+0x3c0], R14 ;  /* 0x0003c00e01007387 */ /* 0x0005e40000100a00 */
[----:B--2---:R-:W-:-:S02]  /*14c70*/  IMAD.WIDE R14, R12, 0x2, R214 ;  /* 0x000000020c0e7825 */ /* 0x004fc400078e02d6 */
[----:B------:R-:W2:Y:S04]  /*14c80*/  LDL.LU R12, [R1+0x2fbc] ;  /* 0x002fbc00010c7983 */ /* 0x000ea80000300800 */
[----:B------:R0:W-:Y:S02]  /*14c90*/  STL.64 [R1+0x3d0], R16 ;  /* 0x0003d01001007387 */ /* 0x0001e40000100a00 */
[--C-:B0-----:R-:W-:Y:S02]  /*14ca0*/  IMAD.WIDE R16, R13, 0x2, R214.reuse ;  /* 0x000000020d107825 */ /* 0x101fe400078e02d6 */
[----:B------:R-:W3:Y:S04]  /*14cb0*/  LDL.LU R13, [R1+0x2fb8] ;  /* 0x002fb800010d7983 */ /* 0x000ee80000300800 */
[----:B------:R0:W-:Y:S02]  /*14cc0*/  STL.64 [R1+0x3d8], R14 ;  /* 0x0003d80e01007387 */ /* 0x0001e40000100a00 */
[----:B0-----:R-:W-:-:S02]  /*14cd0*/  IMAD.WIDE R14, R24, 0x2, R214 ;  /* 0x00000002180e7825 */ /* 0x001fc400078e02d6 */
[----:B------:R-:W4:Y:S04]  /*14ce0*/  LDL.LU R24, [R1+0x2fb4] ;  /* 0x002fb40001187983 */ /* 0x000f280000300800 */
[----:B------:R0:W-:Y:S02]  /*14cf0*/  STL.64 [R1+0x3e8], R16 ;  /* 0x0003e81001007387 */ /* 0x0001e40000100a00 */
[--C-:B0-----:R-:W-:Y:S02]  /*14d00*/  IMAD.WIDE R16, R25, 0x2, R214.reuse ;  /* 0x0000000219107825 */ /* 0x101fe400078e02d6 */
[----:B------:R-:W2:Y:S04]  /*14d10*/  LDL.LU R25, [R1+0x2fb0] ;  /* 0x002fb00001197983 */ /* 0x000ea80000300800 */
[----:B------:R0:W-:Y:S02]  /*14d20*/  STL.64 [R1+0x3f0], R14 ;  /* 0x0003f00e01007387 */ /* 0x0001e40000100a00 */
[----:B0-----:R-:W-:-:S02]  /*14d30*/  IMAD.WIDE R14, R28, 0x2, R214 ;  /* 0x000000021c0e7825 */ /* 0x001fc400078e02d6 */
[----:B------:R-:W3:Y:S04]  /*14d40*/  LDL.LU R28, [R1+0x2fac] ;  /* 0x002fac00011c7983 */ /* 0x000ee80000300800 */
[----:B------:R0:W-:Y:S02]  /*14d50*/  STL.64 [R1+0x400], R16 ;  /* 0x0004001001007387 */ /* 0x0001e40000100a00 */
[--C-:B0-----:R-:W-:Y:S02]  /*14d60*/  IMAD.WIDE R16, R29, 0x2, R214.reuse ;  /* 0x000000021d107825 */ /* 0x101fe400078e02d6 */
[----:B------:R-:W4:Y:S04]  /*14d70*/  LDL.LU R29, [R1+0x2fa8] ;  /* 0x002fa800011d7983 */ /* 0x000f280000300800 */
[----:B------:R0:W-:Y:S02]  /*14d80*/  STL.64 [R1+0x408], R14 ;  /* 0x0004080e01007387 */ /* 0x0001e40000100a00 */
[----:B0-----:R-:W-:-:S02]  /*14d90*/  IMAD.WIDE R14, R32, 0x2, R214 ;  /* 0x00000002200e7825 */ /* 0x001fc400078e02d6 */
        /* <DEDUP_REMOVED lines=247> */
[----:B------:R0:W-:Y:S01]  /*15d10*/  STL.64 [R1+0x7d8], R16 ;  /* 0x0007d81001007387 */ /* 0x0001e20000100a00 */
[----:B------:R-:W-:-:S03]  /*15d20*/  IMAD.WIDE R18, R203, 0x2, R214 ;  /* 0x00000002cb127825 */ /* 0x000fc600078e02d6 */
[----:B------:R1:W-:Y:S01]  /*15d30*/  STL.64 [R1+0xc0], R14 ;  /* 0x0000c00e01007387 */ /* 0x0003e20000100a00 */
[----:B0-----:R-:W-:-:S04]  /*15d40*/  IMAD.WIDE R16, R185, 0x2, R214 ;  /* 0x00000002b9107825 */ /* 0x001fc800078e02d6 */
[--C-:B-1----:R-:W-:Y:S01]  /*15d50*/  IMAD.WIDE R14, R219, 0x2, R214.reuse ;  /* 0x00000002db0e7825 */ /* 0x102fe200078e02d6 */
[----:B------:R0:W-:Y:S04]  /*15d60*/  STL.64 [R1+0x7e8], R16 ;  /* 0x0007e81001007387 */ /* 0x0001e80000100a00 */
[----:B------:R-:W-:Y:S04]  /*15d70*/  STL.64 [R1+0x7f8], R18 ;  /* 0x0007f81201007387 */ /* 0x000fe80000100a00 */
[----:B------:R1:W-:Y:S01]  /*15d80*/  STL.64 [R1+0x808], R14 ;  /* 0x0008080e01007387 */ /* 0x0003e20000100a00 */
[----:B0-----:R-:W-:-:S05]  /*15d90*/  IMAD.WIDE R16, R226, 0x2, R214 ;  /* 0x00000002e2107825 */ /* 0x001fca00078e02d6 */
[----:B------:R0:W-:Y:S01]  /*15da0*/  STL.64 [R1+0x810], R16 ;  /* 0x0008101001007387 */ /* 0x0001e20000100a00 */
[----:B-1----:R-:W-:-:S04]  /*15db0*/  IMAD.WIDE R14, R233, 0x2, R214 ;  /* 0x00000002e90e7825 */ /* 0x002fc800078e02d6 */
[--C-:B------:R-:W-:Y:S01]  /*15dc0*/  IMAD.WIDE R18, R239, 0x2, R214.reuse ;  /* 0x00000002ef127825 */ /* 0x100fe200078e02d6 */
[----:B------:R1:W-:Y:S03]  /*15dd0*/  STL.64 [R1+0x828], R14 ;  /* 0x0008280e01007387 */ /* 0x0003e60000100a00 */
[----:B0-----:R-:W-:-:S05]  /*15de0*/  IMAD.WIDE R16, R235, 0x2, R214 ;  /* 0x00000002eb107825 */ /* 0x001fca00078e02d6 */
[----:B------:R0:W-:Y:S01]  /*15df0*/  STL.64 [R1+0x838], R16 ;  /* 0x0008381001007387 */ /* 0x0001e20000100a00 */
[----:B-1----:R-:W-:-:S03]  /*15e00*/  IMAD.WIDE R14, R242, 0x2, R214 ;  /* 0x00000002f20e7825 */ /* 0x002fc600078e02d6 */
[----:B------:R1:W-:Y:S04]  /*15e10*/  STL.64 [R1+0x840], R18 ;  /* 0x0008401201007387 */ /* 0x0003e80000100a00 */
[----:B------:R1:W-:Y:S01]  /*15e20*/  STL.64 [R1+0x850], R14 ;  /* 0x0008500e01007387 */ /* 0x0003e20000100a00 */
[----:B0-----:R-:W-:-:S04]  /*15e30*/  IMAD.WIDE R16, R247, 0x2, R214 ;  /* 0x00000002f7107825 */ /* 0x001fc800078e02d6 */
[--C-:B-1----:R-:W-:Y:S01]  /*15e40*/  IMAD.WIDE R18, R249, 0x2, R214.reuse ;  /* 0x00000002f9127825 */ /* 0x102fe200078e02d6 */
[----:B------:R0:W-:Y:S03]  /*15e50*/  STL.64 [R1+0x860], R16 ;  /* 0x0008601001007387 */ /* 0x0001e60000100a00 */
[--C-:B------:R-:W-:Y:S01]  /*15e60*/  IMAD.WIDE R14, R251, 0x2, R214.reuse ;  /* 0x00000002fb0e7825 */ /* 0x100fe200078e02d6 */
[----:B------:R1:W-:Y:S03]  /*15e70*/  STL.64 [R1+0x870], R18 ;  /* 0x0008701201007387 */ /* 0x0003e60000100a00 */
[----:B0-----:R-:W-:-:S04]  /*15e80*/  IMAD.WIDE R16, R22, 0x2, R214 ;  /* 0x0000000216107825 */ /* 0x001fc800078e02d6 */
[----:B-1----:R-:W-:-:S04]  /*15e90*/  IMAD.WIDE R18, R196, 0x2, R214 ;  /* 0x00000002c4127825 */ /* 0x002fc800078e02d6 */
[----:B------:R-:W-:-:S04]  /*15ea0*/  IMAD.WIDE R216, R74, 0x2, R214 ;  /* 0x000000024ad87825 */ /* 0x000fc800078e02d6 */
        /* <DEDUP_REMOVED lines=20> */
[--C-:B------:R-:W-:Y:S01]  /*15ff0*/  IMAD.WIDE R106, R107, 0x2, R214.reuse ;  /* 0x000000026b6a7825 */ /* 0x100fe200078e02d6 */
[----:B---3--:R-:W-:Y:S04]  /*16000*/  STL [R1+0x2e58], R23 ;  /* 0x002e581701007387 */ /* 0x008fe80000100800 */
[----:B------:R0:W-:Y:S04]  /*16010*/  STL.64 [R1+0x878], R14 ;  /* 0x0008780e01007387 */ /* 0x0001e80000100a00 */
[----:B------:R1:W-:Y:S01]  /*16020*/  STL.64 [R1+0x888], R16 ;  /* 0x0008881001007387 */ /* 0x0003e20000100a00 */
[----:B0-----:R-:W-:-:S04]  /*16030*/  IMAD.WIDE R14, R190, 0x2, R214 ;  /* 0x00000002be0e7825 */ /* 0x001fc800078e02d6 */
[--C-:B-1----:R-:W-:Y:S01]  /*16040*/  IMAD.WIDE R16, R228, 0x2, R214.reuse ;  /* 0x00000002e4107825 */ /* 0x102fe200078e02d6 */
[----:B------:R0:W-:Y:S04]  /*16050*/  STL.64 [R1+0x898], R14 ;  /* 0x0008980e01007387 */ /* 0x0001e80000100a00 */
[----:B------:R1:W-:Y:S01]  /*16060*/  STL.64 [R1+0x8a8], R16 ;  /* 0x0008a81001007387 */ /* 0x0003e20000100a00 */
[----:B0-----:R-:W-:-:S04]  /*16070*/  IMAD.WIDE R14, R149, 0x2, R214 ;  /* 0x00000002950e7825 */ /* 0x001fc800078e02d6 */
[--C-:B-1----:R-:W-:Y:S01]  /*16080*/  IMAD.WIDE R16, R161, 0x2, R214.reuse ;  /* 0x00000002a1107825 */ /* 0x102fe200078e02d6 */
[----:B------:R0:W-:Y:S04]  /*16090*/  STL.64 [R1+0x8b8], R14 ;  /* 0x0008b80e01007387 */ /* 0x0001e80000100a00 */
[----:B------:R1:W-:Y:S04]  /*160a0*/  STL.64 [R1+0x8d0], R16 ;  /* 0x0008d01001007387 */ /* 0x0003e80000100a00 */
[----:B------:R3:W-:Y:S01]  /*160b0*/  STL.64 [R1+0x8d8], R18 ;  /* 0x0008d81201007387 */ /* 0x0007e20000100a00 */
[----:B0-----:R-:W-:-:S04]  /*160c0*/  IMAD.WIDE R14, R143, 0x2, R214 ;  /* 0x000000028f0e7825 */ /* 0x001fc800078e02d6 */
[--C-:B-1----:R-:W-:Y:S01]  /*160d0*/  IMAD.WIDE R16, R230, 0x2, R214.reuse ;  /* 0x00000002e6107825 */ /* 0x102fe200078e02d6 */
[----:B------:R0:W-:Y:S03]  /*160e0*/  STL.64 [R1+0x8e8], R14 ;  /* 0x0008e80e01007387 */ /* 0x0001e60000100a00 */
[--C-:B---3--:R-:W-:Y:S01]  /*160f0*/  IMAD.WIDE R18, R173, 0x2, R214.reuse ;  /* 0x00000002ad127825 */ /* 0x108fe200078e02d6 */
[----:B------:R1:W-:Y:S04]  /*16100*/  STL.64 [R1+0x8f8], R16 ;  /* 0x0008f81001007387 */ /* 0x0003e80000100a00 */
[----:B------:R3:W-:Y:S01]  /*16110*/  STL.64 [R1+0x908], R18 ;  /* 0x0009081201007387 */ /* 0x0007e20000100a00 */
[----:B0-----:R-:W-:-:S04]  /*16120*/  IMAD.WIDE R14, R209, 0x2, R214 ;  /* 0x00000002d10e7825 */ /* 0x001fc800078e02d6 */
[--C-:B-1----:R-:W-:Y:S01]  /*16130*/  IMAD.WIDE R16, R155, 0x2, R214.reuse ;  /* 0x000000029b107825 */ /* 0x102fe200078e02d6 */
[----:B------:R0:W-:Y:S03]  /*16140*/  STL.64 [R1+0x910], R14 ;  /* 0x0009100e01007387 */ /* 0x0001e60000100a00 */
[--C-:B---3--:R-:W-:Y:S01]  /*16150*/  IMAD.WIDE R18, R222, 0x2, R214.reuse ;  /* 0x00000002de127825 */ /* 0x108fe200078e02d6 */
[----:B------:R1:W-:Y:S04]  /*16160*/  STL.64 [R1+0x920], R16 ;  /* 0x0009201001007387 */ /* 0x0003e80000100a00 */
[----:B------:R-:W-:Y:S01]  /*16170*/  STL.64 [R1+0x930], R18 ;  /* 0x0009301201007387 */ /* 0x000fe20000100a00 */
[----:B0-----:R-:W-:-:S04]  /*16180*/  IMAD.WIDE R14, R179, 0x2, R214 ;  /* 0x00000002b30e7825 */ /* 0x001fc800078e02d6 */
[--C-:B-1----:R-:W-:Y:S01]  /*16190*/  IMAD.WIDE R16, R225, 0x2, R214.reuse ;  /* 0x00000002e1107825 */ /* 0x102fe200078e02d6 */
[----:B------:R0:W-:Y:S04]  /*161a0*/  STL.64 [R1+0x940], R14 ;  /* 0x0009400e01007387 */ /* 0x0001e80000100a00 */
[----:B------:R-:W-:Y:S01]  /*161b0*/  STL.64 [R1+0x948], R16 ;  /* 0x0009481001007387 */ /* 0x000fe20000100a00 */
[----:B0-----:R-:W-:-:S05]  /*161c0*/  IMAD.WIDE R14, R167, 0x2, R214 ;  /* 0x00000002a70e7825 */ /* 0x001fca00078e02d6 */
[----:B------:R-:W-:Y:S04]  /*161d0*/  STL.64 [R1+0x960], R14 ;  /* 0x0009600e01007387 */ /* 0x000fe80000100a00 */
[----:B----4-:R-:W-:Y:S04]  /*161e0*/  STL [R1+0xe2c], R220 ;  /* 0x000e2cdc01007387 */ /* 0x010fe80000100800 */
[----:B--2---:R-:W-:Y:S04]  /*161f0*/  STL [R1+0xe28], R221 ;  /* 0x000e28dd01007387 */ /* 0x004fe80000100800 */
[----:B------:R-:W-:Y:S04]  /*16200*/  STL [R1+0xe34], R216 ;  /* 0x000e34d801007387 */ /* 0x000fe80000100800 */
        /* <DEDUP_REMOVED lines=8> */
[----:B------:R0:W-:Y:S04]  /*16290*/  STL [R1+0xe50], R205 ;  /* 0x000e50cd01007387 */ /* 0x0001e80000100800 */
        /* <DEDUP_REMOVED lines=69> */
[----:B------:R-:W-:Y:S01]  /*166f0*/  STL [R1+0xf38], R113 ;  /* 0x000f387101007387 */ /* 0x000fe20000100800 */
[----:B------:R-:W-:-:S03]  /*16700*/  IMAD.WIDE R102, R103, 0x2, R214 ;  /* 0x0000000267667825 */ /* 0x000fc600078e02d6 */
        /* <DEDUP_REMOVED lines=100> */
[----:B0-----:R-:W2:Y:S01]  /*16d50*/  LDL.LU.64 R204, [R1] ;  /* 0x0000000001cc7983 */ /* 0x001ea20000300a00 */
[----:B------:R-:W-:-:S03]  /*16d60*/  IMAD.WIDE R26, R27, 0x2, R214 ;  /* 0x000000021b1a7825 */ /* 0x000fc600078e02d6 */
[----:B------:R-:W-:Y:S04]  /*16d70*/  STL [R1+0x2d3c], R28 ;  /* 0x002d3c1c01007387 */ /* 0x000fe80000100800 */
[----:B------:R-:W-:Y:S04]  /*16d80*/  STL [R1+0xfe0], R29 ;  /* 0x000fe01d01007387 */ /* 0x000fe80000100800 */
[----:B-1----:R-:W3:Y:S04]  /*16d90*/  LDL.LU.64 R188, [R1+0x8] ;  /* 0x0000080001bc7983 */ /* 0x002ee80000300a00 */
[----:B------:R-:W-:Y:S04]  /*16da0*/  STL [R1+0x2d38], R26 ;  /* 0x002d381a01007387 */ /* 0x000fe80000100800 */
[----:B------:R-:W-:Y:S04]  /*16db0*/  STL [R1+0xfe4], R27 ;  /* 0x000fe41b01007387 */ /* 0x000fe80000100800 */
[----:B------:R-:W4:Y:S04]  /*16dc0*/  LDL.LU.64 R198, [R1+0x10] ;  /* 0x0000100001c67983 */ /* 0x000f280000300a00 */
[----:B------:R-:W-:Y:S04]  /*16dd0*/  STL [R1+0x2d34], R24 ;  /* 0x002d341801007387 */ /* 0x000fe80000100800 */
[----:B------:R-:W-:Y:S01]  /*16de0*/  STL [R1+0xfe8], R25 ;  /* 0x000fe81901007387 */ /* 0x000fe20000100800 */
[----:B------:R-:W-:-:S03]  /*16df0*/  IMAD.WIDE R20, R21, 0x2, R214 ;  /* 0x0000000215147825 */ /* 0x000fc600078e02d6 */
[----:B------:R-:W4:Y:S04]  /*16e00*/  LDL.LU.64 R192, [R1+0x18] ;  /* 0x0000180001c07983 */ /* 0x000f280000300a00 */
[----:B------:R-:W-:Y:S04]  /*16e10*/  STL [R1+0x2d30], R20 ;  /* 0x002d301401007387 */ /* 0x000fe80000100800 */
[----:B------:R-:W-:Y:S04]  /*16e20*/  STL [R1+0xfec], R21 ;  /* 0x000fec1501007387 */ /* 0x000fe80000100800 */
[----:B------:R-:W4:Y:S01]  /*16e30*/  LDL.LU.64 R206, [R1+0x20] ;  /* 0x0000200001ce7983 */ /* 0x000f220000300a00 */
[----:B------:R-:W-:-:S03]  /*16e40*/  IMAD.WIDE R10, R11, 0x2, R214 ;  /* 0x000000020b0a7825 */ /* 0x000fc600078e02d6 */
[----:B------:R0:W-:Y:S04]  /*16e50*/  STL [R1+0x2d2c], R12 ;  /* 0x002d2c0c01007387 */ /* 0x0001e80000100800 */
[----:B------:R1:W-:Y:S04]  /*16e60*/  STL [R1+0xff0], R13 ;  /* 0x000ff00d01007387 */ /* 0x0003e80000100800 */
[----:B------:R-:W4:Y:S04]  /*16e70*/  LDL.LU.64 R194, [R1+0x28] ;  /* 0x0000280001c27983 */ /* 0x000f280000300a00 */
[----:B------:R1:W-:Y:S01]  /*16e80*/  STL [R1+0x2d28], R10 ;  /* 0x002d280a01007387 */ /* 0x0003e20000100800 */
[--C-:B------:R-:W-:Y:S01]  /*16e90*/  IMAD.WIDE R6, R6, 0x2, R214.reuse ;  /* 0x0000000206067825 */ /* 0x100fe200078e02d6 */
[----:B0-----:R-:W0:Y:S02]  /*16ea0*/  LDC R12, c[0x0][0x238] ;  /* 0x00008e00ff0c7b82 */ /* 0x001e240000000800 */
[----:B------:R-:W-:Y:S04]  /*16eb0*/  STL [R1+0xff4], R11 ;  /* 0x000ff40b01007387 */ /* 0x000fe80000100800 */
[----:B------:R-:W4:Y:S01]  /*16ec0*/  LDL.LU.64 R210, [R1+0x30] ;  /* 0x0000300001d27983 */ /* 0x000f220000300a00 */
[--C-:B------:R-:W-:Y:S01]  /*16ed0*/  IMAD.WIDE R2, R2, 0x2, R214.reuse ;  /* 0x0000000202027825 */ /* 0x100fe200078e02d6 */
[----:B-1----:R-:W1:Y:S02]  /*16ee0*/  LDC R13, c[0x0][0x238] ;  /* 0x00008e00ff0d7b82 */ /* 0x002e640000000800 */
[----:B------:R0:W-:Y:S04]  /*16ef0*/  STL [R1+0x2d24], R8 ;  /* 0x002d240801007387 */ /* 0x0001e80000100800 */
[----:B------:R0:W-:Y:S01]  /*16f00*/  STL [R1+0xff8], R9 ;  /* 0x000ff80901007387 */ /* 0x0001e20000100800 */
[--C-:B------:R-:W-:Y:S01]  /*16f10*/  IMAD.WIDE R22, R237, 0x2, R214.reuse ;  /* 0x00000002ed167825 */ /* 0x100fe200078e02d6 */
[----:B------:R-:W1:Y:S02]  /*16f20*/  LDC R10, c[0x0][0x238] ;  /* 0x00008e00ff0a7b82 */ /* 0x000e640000000800 */
[----:B------:R-:W4:Y:S04]  /*16f30*/  LDL.LU.64 R212, [R1+0x38] ;  /* 0x0000380001d47983 */ /* 0x000f280000300a00 */
[----:B------:R-:W-:Y:S01]  /*16f40*/  STL [R1+0x2d20], R6 ;  /* 0x002d200601007387 */ /* 0x000fe20000100800 */
[--C-:B------:R-:W-:Y:S01]  /*16f50*/  IMAD.WIDE R16, R244, 0x2, R214.reuse ;  /* 0x00000002f4107825 */ /* 0x100fe200078e02d6 */
[----:B0-----:R-:W0:Y:S02]  /*16f60*/  LDC R8, c[0x0][0x238] ;  /* 0x00008e00ff087b82 */ /* 0x001e240000000800 */
[----:B------:R-:W-:Y:S04]  /*16f70*/  STL [R1+0xffc], R7 ;  /* 0x000ffc0701007387 */ /* 0x000fe80000100800 */
[----:B------:R-:W4:Y:S01]  /*16f80*/  LDL.LU.64 R200, [R1+0x40] ;  /* 0x0000400001c87983 */ /* 0x000f220000300a00 */
[--C-:B------:R-:W-:Y:S01]  /*16f90*/  IMAD.WIDE R14, R240, 0x2, R214.reuse ;  /* 0x00000002f00e7825 */ /* 0x100fe200078e02d6 */
[----:B------:R-:W1:Y:S02]  /*16fa0*/  LDC R9, c[0x0][0x238] ;  /* 0x00008e00ff097b82 */ /* 0x000e640000000800 */
[----:B------:R-:W-:Y:S04]  /*16fb0*/  STL [R1+0x2d1c], R4 ;  /* 0x002d1c0401007387 */ /* 0x000fe80000100800 */
[----:B------:R-:W-:Y:S01]  /*16fc0*/  STL [R1+0x1000], R5 ;  /* 0x0010000501007387 */ /* 0x000fe20000100800 */
[--C-:B------:R-:W-:Y:S01]  /*16fd0*/  IMAD.WIDE R226, R227, 0x2, R214.reuse ;  /* 0x00000002e3e27825 */ /* 0x100fe200078e02d6 */
[----:B------:R-:W1:Y:S02]  /*16fe0*/  LDC R11, c[0x0][0x238] ;  /* 0x00008e00ff0b7b82 */ /* 0x000e640000000800 */
[----:B------:R-:W4:Y:S04]  /*16ff0*/  LDL.LU.64 R216, [R1+0x48] ;  /* 0x0000480001d87983 */ /* 0x000f280000300a00 */
[----:B------:R-:W-:Y:S04]  /*17000*/  STL [R1+0x2d18], R2 ;  /* 0x002d180201007387 */ /* 0x000fe80000100800 */
[----:B------:R-:W-:Y:S04]  /*17010*/  STL [R1+0x1004], R3 ;  /* 0x0010040301007387 */ /* 0x000fe80000100800 */
[----:B------:R-:W4:Y:S01]  /*17020*/  LDL.LU.64 R220, [R1+0x50] ;  /* 0x0000500001dc7983 */ /* 0x000f220000300a00 */
        /* <DEDUP_REMOVED lines=28> */
[----:B------:R-:W-:Y:S01]  /*171f0*/  IMAD.WIDE R214, R0, 0x2, R214 ;  /* 0x0000000200d67825 */ /* 0x000fe200078e02d6 */
[----:B--2---:R2:W-:Y:S03]  /*17200*/  STL [R1+0x100c], R204 ;  /* 0x00100ccc01007387 */ /* 0x0045e60000100800 */
[----:B------:R-:W-:Y:S02]  /*17210*/  IMAD.MOV.U32 R0, RZ, RZ, R205 ;  /* 0x000000ffff007224 */ /* 0x000fe400078e00cd */
[----:B--2---:R-:W2:Y:S04]  /*17220*/  LDL.LU.64 R204, [R1+0x58] ;  /* 0x0000580001cc7983 */ /* 0x004ea80000300a00 */
[----:B------:R0:W-:Y:S04]  /*17230*/  STL [R1+0x1008], R0 ;  /* 0x0010080001007387 */ /* 0x0001e80000100800 */
[----:B---3--:R3:W-:Y:S01]  /*17240*/  STL [R1+0x1014], R188 ;  /* 0x001014bc01007387 */ /* 0x0087e20000100800 */
[----:B0-----:R-:W-:-:S03]  /*17250*/  IMAD.MOV.U32 R0, RZ, RZ, R189 ;  /* 0x000000ffff007224 */ /* 0x001fc600078e00bd */
[----:B---3--:R-:W3:Y:S04]  /*17260*/  LDL.LU.64 R188, [R1+0x60] ;  /* 0x0000600001bc7983 */ /* 0x008ee80000300a00 */
[----:B------:R0:W-:Y:S04]  /*17270*/  STL [R1+0x1010], R0 ;  /* 0x0010100001007387 */ /* 0x0001e80000100800 */
[----:B----4-:R4:W-:Y:S01]  /*17280*/  STL [R1+0x101c], R198 ;  /* 0x00101cc601007387 */ /* 0x0109e20000100800 */
[----:B0-----:R-:W-:-:S03]  /*17290*/  IMAD.MOV.U32 R0, RZ, RZ, R199 ;  /* 0x000000ffff007224 */ /* 0x001fc600078e00c7 */
[----:B----4-:R-:W4:Y:S04]  /*172a0*/  LDL.LU.64 R198, [R1+0x68] ;  /* 0x0000680001c67983 */ /* 0x010f280000300a00 */
[----:B------:R0:W-:Y:S04]  /*172b0*/  STL [R1+0x1018], R0 ;  /* 0x0010180001007387 */ /* 0x0001e80000100800 */
[----:B------:R1:W-:Y:S01]  /*172c0*/  STL [R1+0x1024], R192 ;  /* 0x001024c001007387 */ /* 0x0003e20000100800 */
[----:B0-----:R-:W-:-:S03]  /*172d0*/  IMAD.MOV.U32 R0, RZ, RZ, R193 ;  /* 0x000000ffff007224 */ /* 0x001fc600078e00c1 */
[----:B-1----:R-:W4:Y:S04]  /*172e0*/  LDL.LU.64 R192, [R1+0x70] ;  /* 0x0000700001c07983 */ /* 0x002f280000300a00 */
        /* <DEDUP_REMOVED lines=29> */
[----:B--2---:R1:W-:Y:S01]  /*174c0*/  STL [R1+0x1064], R204 ;  /* 0x001064cc01007387 */ /* 0x0043e20000100800 */
[----:B0-----:R-:W-:-:S03]  /*174d0*/  IMAD.MOV.U32 R0, RZ, RZ, R205 ;  /* 0x000000ffff007224 */ /* 0x001fc600078e00cd */
[----:B-1----:R-:W2:Y:S04]  /*174e0*/  LDL.LU.64 R204, [R1+0xb0] ;  /* 0x0000b00001cc7983 */ /* 0x002ea80000300a00 */
[----:B------:R0:W-:Y:S04]  /*174f0*/  STL [R1+0x1060], R0 ;  /* 0x0010600001007387 */ /* 0x0001e80000100800 */
[----:B---3--:R1:W-:Y:S01]  /*17500*/  STL [R1+0x106c], R188 ;  /* 0x00106cbc01007387 */ /* 0x0083e20000100800 */
[----:B0-----:R-:W-:-:S03]  /*17510*/  IMAD.MOV.U32 R0, RZ, RZ, R189 ;  /* 0x000000ffff007224 */ /* 0x001fc600078e00bd */
[----:B-1----:R-:W3:Y:S04]  /*17520*/  LDL.LU.64 R188, [R1+0xb8] ;  /* 0x0000b80001bc7983 */ /* 0x002ee80000300a00 */
[----:B------:R0:W-:Y:S04]  /*17530*/  STL [R1+0x1068], R0 ;  /* 0x0010680001007387 */ /* 0x0001e80000100800 */
[----:B----4-:R1:W-:Y:S01]  /*17540*/  STL [R1+0x1074], R198 ;  /* 0x001074c601007387 */ /* 0x0103e20000100800 */
        /* <DEDUP_REMOVED lines=1015> */
[----:B------:R-:W-:Y:S04]  /*1b4c0*/  STL [R1+0x1864], R192 ;  /* 0x001864c001007387 */ /* 0x000fe80000100800 */
[----:B------:R-:W4:Y:S01]  /*1b4d0*/  LDL.LU.64 R186, [R1+0x9f8] ;  /* 0x0009f80001ba7983 */ /* 0x000f220000300a00 */
[----:B0-----:R-:W-:-:S05]  /*1b4e0*/  IMAD.MOV.U32 R0, RZ, RZ, R193 ;  /* 0x000000ffff007224 */ /* 0x001fca00078e00c1 */
[----:B------:R0:W-:Y:S04]  /*1b4f0*/  STL [R1+0x1860], R0 ;  /* 0x0018600001007387 */ /* 0x0001e80000100800 */
[----:B------:R1:W-:Y:S01]  /*1b500*/  STL [R1+0x186c], R206 ;  /* 0x00186cce01007387 */ /* 0x0003e20000100800 */
        /* <DEDUP_REMOVED lines=18> */
[----:B------:R0:W-:Y:S02]  /*1b630*/  STL [R1+0x1888], R0 ;  /* 0x0018880001007387 */ /* 0x0001e40000100800 */
[----:B0-----:R-:W-:Y:S02]  /*1b640*/  IMAD.MOV.U32 R0, RZ, RZ, R217 ;  /* 0x000000ffff007224 */ /* 0x001fe400078e00d9 */
[----:B------:R0:W-:Y:S04]  /*1b650*/  STL [R1+0x1894], R216 ;  /* 0x001894d801007387 */ /* 0x0001e80000100800 */
[----:B0-----:R-:W4:Y:S04]  /*1b660*/  LDL.LU.64 R216, [R1+0xa10] ;  /* 0x000a100001d87983 */ /* 0x001f280000300a00 */
[----:B------:R0:W-:Y:S04]  /*1b670*/  STL [R1+0x1890], R0 ;  /* 0x0018900001007387 */ /* 0x0001e80000100800 */
[----:B------:R1:W-:Y:S04]  /*1b680*/  STL [R1+0x189c], R220 ;  /* 0x00189cdc01007387 */ /* 0x0003e80000100800 */
[----:B------:R-:W4:Y:S01]  /*1b690*/  LDL.LU.64 R200, [R1+0x150] ;  /* 0x0001500001c87983 */ /* 0x000f220000300a00 */
[----:B0-----:R-:W-:-:S03]  /*1b6a0*/  IMAD.MOV.U32 R0, RZ, RZ, R221 ;  /* 0x000000ffff007224 */ /* 0x001fc600078e00dd */
[----:B--2---:R-:W-:Y:S04]  /*1b6b0*/  STL [R1+0x18a4], R204 ;  /* 0x0018a4cc01007387 */ /* 0x004fe80000100800 */
[----:B------:R0:W-:Y:S04]  /*1b6c0*/  STL [R1+0x1898], R0 ;  /* 0x0018980001007387 */ /* 0x0001e80000100800 */
[----:B-1----:R-:W2:Y:S01]  /*1b6d0*/  LDL.LU.64 R220, [R1+0xa20] ;  /* 0x000a200001dc7983 */ /* 0x002ea20000300a00 */
[----:B0-----:R-:W-:-:S03]  /*1b6e0*/  IMAD.MOV.U32 R0, RZ, RZ, R205 ;  /* 0x000000ffff007224 */ /* 0x001fc600078e00cd */
[----:B---3--:R-:W-:Y:S04]  /*1b6f0*/  STL [R1+0x18ac], R188 ;  /* 0x0018acbc01007387 */ /* 0x008fe80000100800 */
[----:B------:R0:W-:Y:S04]  /*1b700*/  STL [R1+0x18a0], R0 ;  /* 0x0018a00001007387 */ /* 0x0001e80000100800 */
[----:B------:R-:W3:Y:S01]  /*1b710*/  LDL.LU.64 R204, [R1+0x798] ;  /* 0x0007980001cc7983 */ /* 0x000ee20000300a00 */
[----:B0-----:R-:W-:-:S03]  /*1b720*/  IMAD.MOV.U32 R0, RZ, RZ, R189 ;  /* 0x000000ffff007224 */ /* 0x001fc600078e00bd */
[----:B----4-:R-:W-:Y:S04]  /*1b730*/  STL [R1+0x18b4], R198 ;  /* 0x0018b4c601007387 */ /* 0x010fe80000100800 */
[----:B------:R0:W-:Y:S04]  /*1b740*/  STL [R1+0x18a8], R0 ;  /* 0x0018a80001007387 */ /* 0x0001e80000100800 */
[----:B------:R-:W4:Y:S01]  /*1b750*/  LDL.LU.64 R188, [R1+0xa28] ;  /* 0x000a280001bc7983 */ /* 0x000f220000300a00 */
[----:B0-----:R-:W-:-:S03]  /*1b760*/  IMAD.MOV.U32 R0, RZ, RZ, R199 ;  /* 0x000000ffff007224 */ /* 0x001fc600078e00c7 */
[----:B------:R-:W-:Y:S04]  /*1b770*/  STL [R1+0x18bc], R186 ;  /* 0x0018bcba01007387 */ /* 0x000fe80000100800 */
[----:B------:R0:W-:Y:S04]  /*1b780*/  STL [R1+0x18b0], R0 ;  /* 0x0018b00001007387 */ /* 0x0001e80000100800 */
[----:B------:R-:W4:Y:S01]  /*1b790*/  LDL.LU.64 R198, [R1+0x128] ;  /* 0x0001280001c67983 */ /* 0x000f220000300a00 */
[----:B0-----:R-:W-:-:S03]  /*1b7a0*/  IMAD.MOV.U32 R0, RZ, RZ, R187 ;  /* 0x000000ffff007224 */ /* 0x001fc600078e00bb */
[----:B------:R-:W-:Y:S04]  /*1b7b0*/  STL [R1+0x18c4], R206 ;  /* 0x0018c4ce01007387 */ /* 0x000fe80000100800 */
[----:B------:R0:W-:Y:S02]  /*1b7c0*/  STL [R1+0x18b8], R0 ;  /* 0x0018b80001007387 */ /* 0x0001e40000100800 */
[----:B0-----:R-:W-:Y:S02]  /*1b7d0*/  IMAD.MOV.U32 R0, RZ, RZ, R207 ;  /* 0x000000ffff007224 */ /* 0x001fe400078e00cf */
[----:B------:R-:W4:Y:S04]  /*1b7e0*/  LDL.LU.64 R206, [R1+0xa30] ;  /* 0x000a300001ce7983 */ /* 0x000f280000300a00 */
        /* <DEDUP_REMOVED lines=19> */
[----:B------:R-:W-:Y:S04]  /*1b920*/  STL [R1+0x18f4], R200 ;  /* 0x0018f4c801007387 */ /* 0x000fe80000100800 */
[----:B------:R0:W-:Y:S04]  /*1b930*/  STL [R1+0x18e8], R0 ;  /* 0x0018e80001007387 */ /* 0x0001e80000100800 */
[----:B-1----:R-:W4:Y:S01]  /*1b940*/  LDL.LU.64 R216, [R1+0x7c0] ;  /* 0x0007c00001d87983 */ /* 0x002f220000300a00 */
[----:B0-----:R-:W-:-:S03]  /*1b950*/  IMAD.MOV.U32 R0, RZ, RZ, R201 ;  /* 0x000000ffff007224 */ /* 0x001fc600078e00c9 */
[----:B--2---:R-:W-:Y:S04]  /*1b960*/  STL [R1+0x18fc], R220 ;  /* 0x0018fcdc01007387 */ /* 0x004fe80000100800 */
[----:B------:R0:W-:Y:S04]  /*1b970*/  STL [R1+0x18f0], R0 ;  /* 0x0018f00001007387 */ /* 0x0001e80000100800 */
[----:B------:R-:W2:Y:S01]  /*1b980*/  LDL.LU.64 R200, [R1+0xa48] ;  /* 0x000a480001c87983 */ /* 0x000ea20000300a00 */
        /* <DEDUP_REMOVED lines=11> */
[----:B------:R-:W4:Y:S04]  /*1ba40*/  LDL.LU.64 R186, [R1+0x7d8] ;  /* 0x0007d80001ba7983 */ /* 0x000f280000300a00 */
[----:B------:R-:W4:Y:S01]  /*1ba50*/  LDL.LU.64 R188, [R1+0xa58] ;  /* 0x000a580001bc7983 */ /* 0x000f220000300a00 */
[----:B0-----:R-:W-:-:S05]  /*1ba60*/  IMAD.MOV.U32 R0, RZ, RZ, R199 ;  /* 0x000000ffff007224 */ /* 0x001fca00078e00c7 */
[----:B------:R0:W-:Y:S04]  /*1ba70*/  STL [R1+0x1910], R0 ;  /* 0x0019100001007387 */ /* 0x0001e80000100800 */
[----:B------:R1:W-:Y:S04]  /*1ba80*/  STL [R1+0x191c], R206 ;  /* 0x00191cce01007387 */ /* 0x0003e80000100800 */
[----:B------:R-:W4:Y:S01]  /*1ba90*/  LDL.LU.64 R198, [R1+0xc0] ;  /* 0x0000c00001c67983 */ /* 0x000f220000300a00 */
[----:B0-----:R-:W-:-:S03]  /*1baa0*/  IMAD.MOV.U32 R0, RZ, RZ, R207 ;  /* 0x000000ffff007224 */ /* 0x001fc600078e00cf */
[----:B------:R-:W-:Y:S04]  /*1bab0*/  STL [R1+0x1924], R192 ;  /* 0x001924c001007387 */ /* 0x000fe80000100800 */
[----:B------:R0:W-:Y:S04]  /*1bac0*/  STL [R1+0x1918], R0 ;  /* 0x0019180001007387 */ /* 0x0001e80000100800 */
[----:B-1----:R-:W4:Y:S01]  /*1bad0*/  LDL.LU.64 R206, [R1+0xa60] ;  /* 0x000a600001ce7983 */ /* 0x002f220000300a00 */
[----:B0-----:R-:W-:-:S03]  /*1bae0*/  IMAD.MOV.U32 R0, RZ, RZ, R193 ;  /* 0x000000ffff007224 */ /* 0x001fc600078e00c1 */
[----:B------:R-:W-:Y:S04]  /*1baf0*/  STL [R1+0x192c], R210 ;  /* 0x00192cd201007387 */ /* 0x000fe80000100800 */
        /* <DEDUP_REMOVED lines=11> */
[----:B------:R-:W4:Y:S04]  /*1bbb0*/  LDL.LU.64 R194, [R1+0xa70] ;  /* 0x000a700001c27983 */ /* 0x000f280000300a00 */
        /* <DEDUP_REMOVED lines=17> */
[----:B------:R-:W-:Y:S01]  /*1bcd0*/  STL [R1+0x1964], R186 ;  /* 0x001964ba01007387 */ /* 0x000fe20000100800 */
[----:B0-----:R-:W-:-:S03]  /*1bce0*/  IMAD.MOV.U32 R0, RZ, RZ, R187 ;  /* 0x000000ffff007224 */ /* 0x001fc600078e00bb */
[----:B------:R-:W-:Y:S04]  /*1bcf0*/  STL [R1+0x196c], R188 ;  /* 0x00196cbc01007387 */ /* 0x000fe80000100800 */
[----:B------:R0:W-:Y:S02]  /*1bd00*/  STL [R1+0x1960], R0 ;  /* 0x0019600001007387 */ /* 0x0001e40000100800 */
[----:B0-----:R-:W-:Y:S02]  /*1bd10*/  IMAD.MOV.U32 R0, RZ, RZ, R189 ;  /* 0x000000ffff007224 */ /* 0x001fe400078e00bd */
[----:B------:R-:W-:Y:S04]  /*1bd20*/  STL [R1+0x1974], R198 ;  /* 0x001974c601007387 */ /* 0x000fe80000100800 */
[----:B------:R0:W-:Y:S02]  /*1bd30*/  STL [R1+0x1968], R0 ;  /* 0x0019680001007387 */ /* 0x0001e40000100800 */
[----:B0-----:R-:W-:-:S02]  /*1bd40*/  IMAD.MOV.U32 R0, RZ, RZ, R199 ;  /* 0x000000ffff007224 */ /* 0x001fc400078e00c7 */
        /* <DEDUP_REMOVED lines=39> */
[----:B------:R-:W-:Y:S04]  /*1bfc0*/  STL [R1+0x19c0], R227 ;  /* 0x0019c0e301007387 */ /* 0x000fe80000100800 */
[----:B------:R-:W4:Y:S04]  /*1bfd0*/  LDL.LU.64 R204, [R1+0xab0] ;  /* 0x000ab00001cc7983 */ /* 0x000f280000300a00 */
        /* <DEDUP_REMOVED lines=8> */
[----:B------:R1:W-:Y:S04]  /*1c060*/  STL [R1+0x19dc], R192 ;  /* 0x0019dcc001007387 */ /* 0x0003e80000100800 */
[----:B------:R-:W4:Y:S01]  /*1c070*/  LDL.LU.64 R188, [R1+0x878] ;  /* 0x0008780001bc7983 */ /* 0x000f220000300a00 */
[----:B0-----:R-:W-:-:S05]  /*1c080*/  IMAD.MOV.U32 R0, RZ, RZ, R193 ;  /* 0x000000ffff007224 */ /* 0x001fca00078e00c1 */
[----:B------:R0:W-:Y:S04]  /*1c090*/  STL [R1+0x19d8], R0 ;  /* 0x0019d80001007387 */ /* 0x0001e80000100800 */
[----:B------:R0:W-:Y:S04]  /*1c0a0*/  STL [R1+0x19e4], R210 ;  /* 0x0019e4d201007387 */ /* 0x0001e80000100800 */
[----:B-1----:R-:W4:Y:S01]  /*1c0b0*/  LDL.LU.64 R192, [R1+0xac0] ;  /* 0x000ac00001c07983 */ /* 0x002f220000300a00 */
[----:B0-----:R-:W-:-:S03]  /*1c0c0*/  IMAD.MOV.U32 R0, RZ, RZ, R211 ;  /* 0x000000ffff007224 */ /* 0x001fc600078e00d3 */
        /* <DEDUP_REMOVED lines=37> */
[----:B------:R-:W-:Y:S01]  /*1c320*/  STL [R1+0x1a34], R188 ;  /* 0x001a34bc01007387 */ /* 0x000fe20000100800 */
[----:B0-----:R-:W-:-:S03]  /*1c330*/  IMAD.MOV.U32 R0, RZ, RZ, R189 ;  /* 0x000000ffff007224 */ /* 0x001fc600078e00bd */
[----:B------:R-:W-:Y:S04]  /*1c340*/  STL [R1+0x1a3c], R192 ;  /* 0x001a3cc001007387 */ /* 0x000fe80000100800 */
[----:B------:R0:W-:Y:S04]  /*1c350*/  STL [R1+0x1a30], R0 ;  /* 0x001a300001007387 */ /* 0x0001e80000100800 */
[----:B------:R-:W-:Y:S01]  /*1c360*/  STL [R1+0x1a44], R210 ;  /* 0x001a44d201007387 */ /* 0x000fe20000100800 */
[----:B0-----:R-:W-:-:S05]  /*1c370*/  IMAD.MOV.U32 R0, RZ, RZ, R193 ;  /* 0x000000ffff007224 */ /* 0x001fca00078e00c1 */
[----:B------:R0:W-:Y:S02]  /*1c380*/  STL [R1+0x1a38], R0 ;  /* 0x001a380001007387 */ /* 0x0001e40000100800 */
[----:B0-----:R-:W-:Y:S02]  /*1c390*/  IMAD.MOV.U32 R0, RZ, RZ, R211 ;  /* 0x000000ffff007224 */ /* 0x001fe400078e00d3 */
[----:B------:R-:W4:Y:S04]  /*1c3a0*/  LDL.LU.64 R210, [R1+0xaf0] ;  /* 0x000af00001d27983 */ /* 0x000f280000300a00 */
        /* <DEDUP_REMOVED lines=8> */
[----:B--2---:R-:W-:Y:S04]  /*1c430*/  STL [R1+0x1a5c], R216 ;  /* 0x001a5cd801007387 */ /* 0x004fe80000100800 */
[----:B------:R0:W-:Y:S02]  /*1c440*/  STL [R1+0x1a50], R0 ;  /* 0x001a500001007387 */ /* 0x0001e40000100800 */
[----:B0-----:R-:W-:Y:S02]  /*1c450*/  IMAD.MOV.U32 R0, RZ, RZ, R217 ;  /* 0x000000ffff007224 */ /* 0x001fe400078e00d9 */
[----:B------:R-:W2:Y:S04]  /*1c460*/  LDL.LU.64 R216, [R1+0x8d8] ;  /* 0x0008d80001d87983 */ /* 0x000ea80000300a00 */
[----:B------:R0:W-:Y:S04]  /*1c470*/  STL [R1+0x1a58], R0 ;  /* 0x001a580001007387 */ /* 0x0001e80000100800 */
[----:B---3--:R-:W-:Y:S04]  /*1c480*/  STL [R1+0x1a64], R200 ;  /* 0x001a64c801007387 */ /* 0x008fe80000100800 */
[----:B------:R-:W3:Y:S01]  /*1c490*/  LDL.LU.64 R194, [R1+0xb00] ;  /* 0x000b000001c27983 */ /* 0x000ee20000300a00 */
[----:B0-----:R-:W-:-:S05]  /*1c4a0*/  IMAD.MOV.U32 R0, RZ, RZ, R201 ;  /* 0x000000ffff007224 */ /* 0x001fca00078e00c9 */
[----:B------:R0:W-:Y:S04]  /*1c4b0*/  STL [R1+0x1a60], R0 ;  /* 0x001a600001007387 */ /* 0x0001e80000100800 */
[----:B----4-:R1:W-:Y:S01]  /*1c4c0*/  STL [R1+0x1a6c], R220 ;  /* 0x001a6cdc01007387 */ /* 0x0103e20000100800 */
[----:B0-----:R-:W-:-:S03]  /*1c4d0*/  IMAD.MOV.U32 R0, RZ, RZ, R221 ;  /* 0x000000ffff007224 */ /* 0x001fc600078e00dd */
[----:B-1----:R-:W4:Y:S04]  /*1c4e0*/  LDL.LU.64 R220, [R1+0x8e8] ;  /* 0x0008e80001dc7983 */ /* 0x002f280000300a00 */
[----:B------:R0:W-:Y:S04]  /*1c4f0*/  STL [R1+0x1a68], R0 ;  /* 0x001a680001007387 */ /* 0x0001e80000100800 */
[----:B------:R-:W-:Y:S04]  /*1c500*/  STL [R1+0x1a74], R242 ;  /* 0x001a74f201007387 */ /* 0x000fe80000100800 */
[----:B------:R-:W-:Y:S04]  /*1c510*/  STL [R1+0x1a70], R243 ;  /* 0x001a70f301007387 */ /* 0x000fe80000100800 */
[----:B------:R1:W-:Y:S01]  /*1c520*/  STL [R1+0x1a7c], R204 ;  /* 0x001a7ccc01007387 */ /* 0x0003e20000100800 */
[----:B0-----:R-:W-:-:S03]  /*1c530*/  IMAD.MOV.U32 R0, RZ, RZ, R205 ;  /* 0x000000ffff007224 */ /* 0x001fc600078e00cd */
[----:B------:R-:W4:Y:S04]  /*1c540*/  LDL.LU.64 R200, [R1+0xb08] ;  /* 0x000b080001c87983 */ /* 0x000f280000300a00 */
        /* <DEDUP_REMOVED lines=10> */
[----:B------:R-:W4:Y:S04]  /*1c5f0*/  LDL.LU.64 R198, [R1+0x908] ;  /* 0x0009080001c67983 */ /* 0x000f280000300a00 */
[----:B------:R-:W-:Y:S04]  /*1c600*/  STL [R1+0x1a90], R185 ;  /* 0x001a90b901007387 */ /* 0x000fe80000100800 */
[----:B------:R-:W4:Y:S01]  /*1c610*/  LDL.LU.64 R206, [R1+0xb18] ;  /* 0x000b180001ce7983 */ /* 0x000f220000300a00 */
[----:B0-----:R-:W-:-:S03]  /*1c620*/  IMAD.MOV.U32 R0, RZ, RZ, R211 ;  /* 0x000000ffff007224 */ /* 0x001fc600078e00d3 */
[----:B------:R0:W-:Y:S04]  /*1c630*/  STL [R1+0x1a9c], R210 ;  /* 0x001a9cd201007387 */ /* 0x0001e80000100800 */
[----:B------:R-:W-:Y:S04]  /*1c640*/  STL [R1+0x1aa4], R192 ;  /* 0x001aa4c001007387 */ /* 0x000fe80000100800 */
[----:B------:R1:W-:Y:S04]  /*1c650*/  STL [R1+0x1a98], R0 ;  /* 0x001a980001007387 */ /* 0x0003e80000100800 */
[----:B0-----:R-:W4:Y:S01]  /*1c660*/  LDL.LU.64 R210, [R1+0x910] ;  /* 0x0009100001d27983 */ /* 0x001f220000300a00 */
[----:B-1----:R-:W-:-:S03]  /*1c670*/  IMAD.MOV.U32 R0, RZ, RZ, R193 ;  /* 0x000000ffff007224 */ /* 0x002fc600078e00c1 */
[----:B------:R-:W-:Y:S04]  /*1c680*/  STL [R1+0x1aac], R212 ;  /* 0x001aacd401007387 */ /* 0x000fe80000100800 */
[----:B------:R0:W-:Y:S04]  /*1c690*/  STL [R1+0x1aa0], R0 ;  /* 0x001aa00001007387 */ /* 0x0001e80000100800 */
[----:B------:R-:W4:Y:S01]  /*1c6a0*/  LDL.LU.64 R186, [R1+0xb20] ;  /* 0x000b200001ba7983 */ /* 0x000f220000300a00 */
[----:B0-----:R-:W-:-:S03]  /*1c6b0*/  IMAD.MOV.U32 R0, RZ, RZ, R213 ;  /* 0x000000ffff007224 */ /* 0x001fc600078e00d5 */
[----:B------:R-:W4:Y:S04]  /*1c6c0*/  LDL.LU.64 R212, [R1+0x920] ;  /* 0x0009200001d47983 */ /* 0x000f280000300a00 */
[----:B------:R2:W-:Y:S02]  /*1c6d0*/  STL [R1+0x1aa8], R0 ;  /* 0x001aa80001007387 */ /* 0x0005e40000100800 */
[----:B--2---:R-:W-:Y:S02]  /*1c6e0*/  IMAD.MOV.U32 R0, RZ, RZ, R217 ;  /* 0x000000ffff007224 */ /* 0x004fe400078e00d9 */
[----:B------:R0:W-:Y:S04]  /*1c6f0*/  STL [R1+0x1ab4], R216 ;  /* 0x001ab4d801007387 */ /* 0x0001e80000100800 */
[----:B------:R-:W2:Y:S04]  /*1c700*/  LDL.LU.64 R188, [R1+0xb28] ;  /* 0x000b280001bc7983 */ /* 0x000ea80000300a00 */
[----:B------:R1:W-:Y:S04]  /*1c710*/  STL [R1+0x1ab0], R0 ;  /* 0x001ab00001007387 */ /* 0x0003e80000100800 */
[----:B---3--:R-:W-:Y:S04]  /*1c720*/  STL [R1+0x1abc], R194 ;  /* 0x001abcc201007387 */ /* 0x008fe80000100800 */
[----:B0-----:R-:W3:Y:S01]  /*1c730*/  LDL.LU.64 R216, [R1+0x930] ;  /* 0x0009300001d87983 */ /* 0x001ee20000300a00 */
[----:B-1----:R-:W-:-:S03]  /*1c740*/  IMAD.MOV.U32 R0, RZ, RZ, R195 ;  /* 0x000000ffff007224 */ /* 0x002fc600078e00c3 */
[----:B----4-:R-:W-:Y:S04]  /*1c750*/  STL [R1+0x1ac4], R220 ;  /* 0x001ac4dc01007387 */ /* 0x010fe80000100800 */
[----:B------:R0:W-:Y:S04]  /*1c760*/  STL [R1+0x1ab8], R0 ;  /* 0x001ab80001007387 */ /* 0x0001e80000100800 */
[----:B------:R-:W4:Y:S01]  /*1c770*/  LDL.LU.64 R192, [R1+0xb30] ;  /* 0x000b300001c07983 */ /* 0x000f220000300a00 */
[----:B0-----:R-:W-:-:S03]  /*1c780*/  IMAD.MOV.U32 R0, RZ, RZ, R221 ;  /* 0x000000ffff007224 */ /* 0x001fc600078e00dd */
[----:B------:R-:W4:Y:S04]  /*1c790*/  LDL.LU.64 R220, [R1+0x940] ;  /* 0x0009400001dc7983 */ /* 0x000f280000300a00 */
        /* <DEDUP_REMOVED lines=14> */
[----:B------:R-:W-:Y:S01]  /*1c880*/  STL [R1+0x1aec], R206 ;  /* 0x001aecce01007387 */ /* 0x000fe20000100800 */
[----:B0-----:R-:W-:-:S05]  /*1c890*/  IMAD.MOV.U32 R0, RZ, RZ, R199 ;  /* 0x000000ffff007224 */ /* 0x001fca00078e00c7 */
[----:B------:R0:W-:Y:S04]  /*1c8a0*/  STL [R1+0x1ae0], R0 ;  /* 0x001ae00001007387 */ /* 0x0001e80000100800 */
[----:B------:R-:W4:Y:S01]  /*1c8b0*/  LDL.LU.64 R198, [R1+0xb48] ;  /* 0x000b480001c67983 */ /* 0x000f220000300a00 */
[----:B0-----:R-:W-:-:S03]  /*1c8c0*/  IMAD.MOV.U32 R0, RZ, RZ, R207 ;  /* 0x000000ffff007224 */ /* 0x001fc600078e00cf */
[----:B------:R-:W4:Y:S04]  /*1c8d0*/  LDL.LU.64 R206, [R1+0x960] ;  /* 0x0009600001ce7983 */ /* 0x000f280000300a00 */
[----:B------:R0:W-:Y:S02]  /*1c8e0*/  STL [R1+0x1ae8], R0 ;  /* 0x001ae80001007387 */ /* 0x0001e40000100800 */
[----:B0-----:R-:W-:Y:S02]  /*1c8f0*/  IMAD.MOV.U32 R0, RZ, RZ, R211 ;  /* 0x000000ffff007224 */ /* 0x001fe400078e00d3 */
[----:B------:R0:W-:Y:S04]  /*1c900*/  STL [R1+0x1af4], R210 ;  /* 0x001af4d201007387 */ /* 0x0001e80000100800 */
[----:B0-----:R-:W4:Y:S04]  /*1c910*/  LDL.LU.64 R210, [R1+0xb50] ;  /* 0x000b500001d27983 */ /* 0x001f280000300a00 */
[----:B------:R0:W-:Y:S04]  /*1c920*/  STL [R1+0x1af0], R0 ;  /* 0x001af00001007387 */ /* 0x0001e80000100800 */
[----:B------:R-:W-:Y:S01]  /*1c930*/  STL [R1+0x1afc], R186 ;  /* 0x001afcba01007387 */ /* 0x000fe20000100800 */
[----:B0-----:R-:W-:-:S03]  /*1c940*/  IMAD.MOV.U32 R0, RZ, RZ, R187 ;  /* 0x000000ffff007224 */ /* 0x001fc600078e00bb */
[----:B------:R-:W-:Y:S04]  /*1c950*/  STL [R1+0x1b04], R212 ;  /* 0x001b04d401007387 */ /* 0x000fe80000100800 */
[----:B------:R0:W-:Y:S02]  /*1c960*/  STL [R1+0x1af8], R0 ;  /* 0x001af80001007387 */ /* 0x0001e40000100800 */
[----:B0-----:R-:W-:Y:S02]  /*1c970*/  IMAD.MOV.U32 R0, RZ, RZ, R213 ;  /* 0x000000ffff007224 */ /* 0x001fe400078e00d5 */
[----:B------:R-:W4:Y:S04]  /*1c980*/  LDL.LU.64 R212, [R1+0xb58] ;  /* 0x000b580001d47983 */ /* 0x000f280000300a00 */
[----:B------:R2:W-:Y:S02]  /*1c990*/  STL [R1+0x1b00], R0 ;  /* 0x001b000001007387 */ /* 0x0005e40000100800 */
[----:B--2---:R-:W-:-:S02]  /*1c9a0*/  IMAD.MOV.U32 R0, RZ, RZ, R189 ;  /* 0x000000ffff007224 */ /* 0x004fc400078e00bd */
[----:B------:R-:W-:Y:S04]  /*1c9b0*/  STL [R1+0x1b0c], R188 ;  /* 0x001b0cbc01007387 */ /* 0x000fe80000100800 */
[----:B---3--:R-:W-:Y:S04]  /*1c9c0*/  STL [R1+0x1b14], R216 ;  /* 0x001b14d801007387 */ /* 0x008fe80000100800 */
[----:B------:R0:W-:Y:S02]  /*1c9d0*/  STL [R1+0x1b08], R0 ;  /* 0x001b080001007387 */ /* 0x0001e40000100800 */
[----:B0-----:R-:W-:-:S02]  /*1c9e0*/  IMAD.MOV.U32 R0, RZ, RZ, R217 ;  /* 0x000000ffff007224 */ /* 0x001fc400078e00d9 */
[----:B------:R-:W2:Y:S04]  /*1c9f0*/  LDL.LU.64 R216, [R1+0xb60] ;  /* 0x000b600001d87983 */ /* 0x000ea80000300a00 */
[----:B------:R0:W-:Y:S04]  /*1ca00*/  STL [R1+0x1b10], R0 ;  /* 0x001b100001007387 */ /* 0x0001e80000100800 */
[----:B----4-:R-:W-:Y:S01]  /*1ca10*/  STL [R1+0x1b1c], R192 ;  /* 0x001b1cc001007387 */ /* 0x010fe20000100800 */
[----:B0-----:R-:W-:-:S03]  /*1ca20*/  IMAD.MOV.U32 R0, RZ, RZ, R193 ;  /* 0x000000ffff007224 */ /* 0x001fc600078e00c1 */
[----:B------:R-:W-:Y:S04]  /*1ca30*/  STL [R1+0x1b24], R220 ;  /* 0x001b24dc01007387 */ /* 0x000fe80000100800 */
[----:B------:R0:W-:Y:S02]  /*1ca40*/  STL [R1+0x1b18], R0 ;  /* 0x001b180001007387 */ /* 0x0001e40000100800 */
[----:B0-----:R-:W-:Y:S02]  /*1ca50*/  IMAD.MOV.U32 R0, RZ, RZ, R221 ;  /* 0x000000ffff007224 */ /* 0x001fe400078e00dd */
[----:B------:R-:W3:Y:S04]  /*1ca60*/  LDL.LU.64 R220, [R1+0xb68] ;  /* 0x000b680001dc7983 */ /* 0x000ee80000300a00 */
        /* <DEDUP_REMOVED lines=10> */
[----:B------:R-:W-:Y:S04]  /*1cb10*/  STL [R1+0x1b44], R142 ;  /* 0x001b448e01007387 */ /* 0x000fe80000100800 */
[----:B------:R0:W-:Y:S04]  /*1cb20*/  STL [R1+0x1b38], R0 ;  /* 0x001b380001007387 */ /* 0x0001e80000100800 */
[----:B------:R-:W-:Y:S04]  /*1cb30*/  STL [R1+0x1b40], R143 ;  /* 0x001b408f01007387 */ /* 0x000fe80000100800 */
[----:B-1----:R-:W4:Y:S01]  /*1cb40*/  LDL.LU.64 R204, [R1+0xb78] ;  /* 0x000b780001cc7983 */ /* 0x002f220000300a00 */
[----:B0-----:R-:W-:-:S03]  /*1cb50*/  IMAD.MOV.U32 R0, RZ, RZ, R199 ;  /* 0x000000ffff007224 */ /* 0x001fc600078e00c7 */
[----:B------:R-:W-:Y:S04]  /*1cb60*/  STL [R1+0x1b4c], R198 ;  /* 0x001b4cc601007387 */ /* 0x000fe80000100800 */
[----:B------:R-:W-:Y:S04]  /*1cb70*/  STL [R1+0x1b54], R206 ;  /* 0x001b54ce01007387 */ /* 0x000fe80000100800 */
[----:B------:R0:W-:Y:S02]  /*1cb80*/  STL [R1+0x1b48], R0 ;  /* 0x001b480001007387 */ /* 0x0001e40000100800 */
[----:B0-----:R-:W-:-:S02]  /*1cb90*/  IMAD.MOV.U32 R0, RZ, RZ, R207 ;  /* 0x000000ffff007224 */ /* 0x001fc400078e00cf */
[----:B------:R-:W4:Y:S04]  /*1cba0*/  LDL.LU.64 R206, [R1+0xb80] ;  /* 0x000b800001ce7983 */ /* 0x000f280000300a00 */
[----:B------:R0:W-:Y:S02]  /*1cbb0*/  STL [R1+0x1b50], R0 ;  /* 0x001b500001007387 */ /* 0x0001e40000100800 */
[----:B0-----:R-:W-:Y:S02]  /*1cbc0*/  IMAD.MOV.U32 R0, RZ, RZ, R211 ;  /* 0x000000ffff007224 */ /* 0x001fe400078e00d3 */
[----:B------:R0:W-:Y:S04]  /*1cbd0*/  STL [R1+0x1b5c], R210 ;  /* 0x001b5cd201007387 */ /* 0x0001e80000100800 */
[----:B------:R-:W-:Y:S04]  /*1cbe0*/  STL [R1+0x1b64], R190 ;  /* 0x001b64be01007387 */ /* 0x000fe80000100800 */
[----:B------:R1:W-:Y:S04]  /*1cbf0*/  STL [R1+0x1b58], R0 ;  /* 0x001b580001007387 */ /* 0x0003e80000100800 */
[----:B------:R-:W-:Y:S04]  /*1cc00*/  STL [R1+0x1b60], R191 ;  /* 0x001b60bf01007387 */ /* 0x000fe80000100800 */
[----:B0-----:R-:W4:Y:S01]  /*1cc10*/  LDL.LU.64 R210, [R1+0xb88] ;  /* 0x000b880001d27983 */ /* 0x001f220000300a00 */
[----:B-1----:R-:W-:-:S03]  /*1cc20*/  IMAD.MOV.U32 R0, RZ, RZ, R213 ;  /* 0x000000ffff007224 */ /* 0x002fc600078e00d5 */
[----:B------:R0:W-:Y:S04]  /*1cc30*/  STL [R1+0x1b6c], R212 ;  /* 0x001b6cd401007387 */ /* 0x0001e80000100800 */
[----:B------:R-:W-:Y:S04]  /*1cc40*/  STL [R1+0x1b74], R222 ;  /* 0x001b74de01007387 */ /* 0x000fe80000100800 */
[----:B------:R2:W-:Y:S04]  /*1cc50*/  STL [R1+0x1b68], R0 ;  /* 0x001b680001007387 */ /* 0x0005e80000100800 */
[----:B------:R-:W-:Y:S04]  /*1cc60*/  STL [R1+0x1b70], R223 ;  /* 0x001b70df01007387 */ /* 0x000fe80000100800 */
[----:B0-----:R-:W4:Y:S01]  /*1cc70*/  LDL.LU.64 R212, [R1+0xb90] ;  /* 0x000b900001d47983 */ /* 0x001f220000300a00 */
[----:B--2---:R-:W-:-:S03]  /*1cc80*/  IMAD.MOV.U32 R0, RZ, RZ, R217 ;  /* 0x000000ffff007224 */ /* 0x004fc600078e00d9 */
[----:B------:R0:W-:Y:S04]  /*1cc90*/  STL [R1+0x1b7c], R216 ;  /* 0x001b7cd801007387 */ /* 0x0001e80000100800 */
[----:B------:R-:W-:Y:S04]  /*1cca0*/  STL [R1+0x1b84], R228 ;  /* 0x001b84e401007387 */ /* 0x000fe80000100800 */
[----:B------:R3:W-:Y:S04]  /*1ccb0*/  STL [R1+0x1b78], R0 ;  /* 0x001b780001007387 */ /* 0x0007e80000100800 */
[----:B------:R-:W-:Y:S04]  /*1ccc0*/  STL [R1+0x1b80], R229 ;  /* 0x001b80e501007387 */ /* 0x000fe80000100800 */
[----:B0-----:R-:W2:Y:S01]  /*1ccd0*/  LDL.LU.64 R216, [R1+0xb98] ;  /* 0x000b980001d87983 */ /* 0x001ea20000300a00 */
[----:B---3--:R-:W-:-:S03]  /*1cce0*/  IMAD.MOV.U32 R0, RZ, RZ, R221 ;  /* 0x000000ffff007224 */ /* 0x008fc600078e00dd */
[----:B------:R-:W-:Y:S04]  /*1ccf0*/  STL [R1+0x1b8c], R220 ;  /* 0x001b8cdc01007387 */ /* 0x000fe80000100800 */
[----:B------:R-:W-:Y:S04]  /*1cd00*/  STL [R1+0x1b94], R22 ;  /* 0x001b941601007387 */ /* 0x000fe80000100800 */
[----:B------:R0:W-:Y:S02]  /*1cd10*/  STL [R1+0x1b88], R0 ;  /* 0x001b880001007387 */ /* 0x0001e40000100800 */
[----:B0-----:R-:W-:-:S02]  /*1cd20*/  IMAD.MOV.U32 R0, RZ, RZ, R23 ;  /* 0x000000ffff007224 */ /* 0x001fc400078e0017 */
[----:B------:R0:W5:Y:S04]  /*1cd30*/  LDL.LU R23, [R1+0x2e58] ;  /* 0x002e580001177983 */ /* 0x0001680000300800 */
[----:B------:R-:W3:Y:S04]  /*1cd40*/  LDL.LU.64 R220, [R1+0xba0] ;  /* 0x000ba00001dc7983 */ /* 0x000ee80000300a00 */
[----:B------:R1:W-:Y:S04]  /*1cd50*/  STL [R1+0x1b90], R0 ;  /* 0x001b900001007387 */ /* 0x0003e80000100800 */
[----:B----4-:R4:W-:Y:S01]  /*1cd60*/  STL [R1+0x1b9c], R200 ;  /* 0x001b9cc801007387 */ /* 0x0109e20000100800 */
[----:B-1----:R-:W-:-:S03]  /*1cd70*/  IMAD.MOV.U32 R0, RZ, RZ, R201 ;  /* 0x000000ffff007224 */ /* 0x002fc600078e00c9 */
[----:B------:R-:W-:Y:S04]  /*1cd80*/  STL [R1+0x1ba4], R16 ;  /* 0x001ba41001007387 */ /* 0x000fe80000100800 */
[----:B------:R1:W-:Y:S04]  /*1cd90*/  STL [R1+0x1b98], R0 ;  /* 0x001b980001007387 */ /* 0x0003e80000100800 */
[----:B----4-:R-:W4:Y:S01]  /*1cda0*/  LDL.LU.64 R200, [R1+0xba8] ;  /* 0x000ba80001c87983 */ /* 0x010f220000300a00 */
[----:B-1----:R-:W-:-:S03]  /*1cdb0*/  IMAD.MOV.U32 R0, RZ, RZ, R17 ;  /* 0x000000ffff007224 */ /* 0x002fc600078e0011 */
[----:B------:R-:W4:Y:S04]  /*1cdc0*/  LDL.LU.64 R16, [R1+0x2e50] ;  /* 0x002e500001107983 */ /* 0x000f280000300a00 */
[----:B------:R-:W-:Y:S04]  /*1cdd0*/  STL [R1+0x1bac], R204 ;  /* 0x001baccc01007387 */ /* 0x000fe80000100800 */
[----:B------:R1:W-:Y:S04]  /*1cde0*/  STL [R1+0x1ba0], R0 ;  /* 0x001ba00001007387 */ /* 0x0003e80000100800 */
[----:B------:R-:W-:Y:S01]  /*1cdf0*/  STL [R1+0x1bb4], R250 ;  /* 0x001bb4fa01007387 */ /* 0x000fe20000100800 */
[----:B-1----:R-:W-:-:S05]  /*1ce00*/  IMAD.MOV.U32 R0, RZ, RZ, R205 ;  /* 0x000000ffff007224 */ /* 0x002fca00078e00cd */
[----:B------:R1:W-:Y:S04]  /*1ce10*/  STL [R1+0x1ba8], R0 ;  /* 0x001ba80001007387 */ /* 0x0003e80000100800 */
[----:B------:R-:W4:Y:S04]  /*1ce20*/  LDL.LU.64 R204, [R1+0xbb0] ;  /* 0x000bb00001cc7983 */ /* 0x000f280000300a00 */
[----:B------:R-:W-:Y:S01]  /*1ce30*/  STL [R1+0x1bb0], R251 ;  /* 0x001bb0fb01007387 */ /* 0x000fe20000100800 */
[----:B-1----:R-:W-:-:S03]  /*1ce40*/  IMAD.MOV.U32 R0, RZ, RZ, R207 ;  /* 0x000000ffff007224 */ /* 0x002fc600078e00cf */
[----:B------:R1:W-:Y:S04]  /*1ce50*/  STL [R1+0x1bbc], R206 ;  /* 0x001bbcce01007387 */ /* 0x0003e80000100800 */
[----:B------:R-:W-:Y:S04]  /*1ce60*/  STL [R1+0x1bc4], R154 ;  /* 0x001bc49a01007387 */ /* 0x000fe80000100800 */
[----:B------:R0:W-:Y:S04]  /*1ce70*/  STL [R1+0x1bb8], R0 ;  /* 0x001bb80001007387 */ /* 0x0001e80000100800 */
[----:B------:R-:W-:Y:S04]  /*1ce80*/  STL [R1+0x1bc0], R155 ;  /* 0x001bc09b01007387 */ /* 0x000fe80000100800 */
[----:B-1----:R-:W4:Y:S01]  /*1ce90*/  LDL.LU.64 R206, [R1+0xbb8] ;  /* 0x000bb80001ce7983 */ /* 0x002f220000300a00 */
[----:B0-----:R-:W-:-:S03]  /*1cea0*/  IMAD.MOV.U32 R0, RZ, RZ, R211 ;  /* 0x000000ffff007224 */ /* 0x001fc600078e00d3 */
        /* <DEDUP_REMOVED lines=18> */
[----:B------:R0:W-:Y:S04]  /*1cfd0*/  STL [R1+0x1bfc], R220 ;  /* 0x001bfcdc01007387 */ /* 0x0001e80000100800 */
[----:B------:R-:W-:Y:S04]  /*1cfe0*/  STL [R1+0x1c04], R172 ;  /* 0x001c04ac01007387 */ /* 0x000fe80000100800 */
[----:B------:R1:W-:Y:S04]  /*1cff0*/  STL [R1+0x1bf8], R0 ;  /* 0x001bf80001007387 */ /* 0x0003e80000100800 */
[----:B------:R-:W-:Y:S04]  /*1d000*/  STL [R1+0x1c00], R173 ;  /* 0x001c00ad01007387 */ /* 0x000fe80000100800 */
[----:B----4-:R-:W-:Y:S04]  /*1d010*/  STL [R1+0x1c0c], R200 ;  /* 0x001c0cc801007387 */ /* 0x010fe80000100800 */
[----:B0-----:R-:W3:Y:S01]  /*1d020*/  LDL.LU.64 R220, [R1+0xbd8] ;  /* 0x000bd80001dc7983 */ /* 0x001ee20000300a00 */
[----:B-1----:R-:W-:-:S03]  /*1d030*/  IMAD.MOV.U32 R0, RZ, RZ, R201 ;  /* 0x000000ffff007224 */ /* 0x002fc600078e00c9 */
[----:B------:R-:W-:Y:S04]  /*1d040*/  STL [R1+0x1c14], R238 ;  /* 0x001c14ee01007387 */ /* 0x000fe80000100800 */
[----:B------:R0:W-:Y:S04]  /*1d050*/  STL [R1+0x1c08], R0 ;  /* 0x001c080001007387 */ /* 0x0001e80000100800 */
[----:B------:R-:W-:Y:S01]  /*1d060*/  STL [R1+0x1c10], R239 ;  /* 0x001c10ef01007387 */ /* 0x000fe20000100800 */
[----:B0-----:R-:W-:-:S03]  /*1d070*/  IMAD.MOV.U32 R0, RZ, RZ, R205 ;  /* 0x000000ffff007224 */ /* 0x001fc600078e00cd */
[----:B------:R-:W-:Y:S04]  /*1d080*/  STL [R1+0x1c1c], R204 ;  /* 0x001c1ccc01007387 */ /* 0x000fe80000100800 */
[----:B------:R-:W4:Y:S04]  /*1d090*/  LDL.LU.64 R198, [R1+0xbe0] ;  /* 0x000be00001c67983 */ /* 0x000f280000300a00 */
[----:B------:R-:W-:Y:S04]  /*1d0a0*/  STL [R1+0x1c24], R208 ;  /* 0x001c24d001007387 */ /* 0x000fe80000100800 */
[----:B------:R0:W-:Y:S04]  /*1d0b0*/  STL [R1+0x1c18], R0 ;  /* 0x001c180001007387 */ /* 0x0001e80000100800 */
[----:B------:R-:W-:Y:S04]  /*1d0c0*/  STL [R1+0x1c20], R209 ;  /* 0x001c20d101007387 */ /* 0x000fe80000100800 */
[----:B------:R-:W4:Y:S01]  /*1d0d0*/  LDL.LU.64 R200, [R1+0xbe8] ;  /* 0x000be80001c87983 */ /* 0x000f220000300a00 */
[----:B0-----:R-:W-:-:S03]  /*1d0e0*/  IMAD.MOV.U32 R0, RZ, RZ, R207 ;  /* 0x000000ffff007224 */ /* 0x001fc600078e00cf */
[----:B------:R-:W-:Y:S04]  /*1d0f0*/  STL [R1+0x1c2c], R206 ;  /* 0x001c2cce01007387 */ /* 0x000fe80000100800 */
[----:B------:R-:W-:Y:S04]  /*1d100*/  STL [R1+0x1c34], R14 ;  /* 0x001c340e01007387 */ /* 0x000fe80000100800 */
[----:B------:R0:W-:Y:S04]  /*1d110*/  STL [R1+0x1c28], R0 ;  /* 0x001c280001007387 */ /* 0x0001e80000100800 */
[----:B------:R-:W4:Y:S01]  /*1d120*/  LDL.LU.64 R204, [R1+0xbf0] ;  /* 0x000bf00001cc7983 */ /* 0x000f220000300a00 */
[----:B0-----:R-:W-:-:S03]  /*1d130*/  IMAD.MOV.U32 R0, RZ, RZ, R15 ;  /* 0x000000ffff007224 */ /* 0x001fc600078e000f */
[----:B------:R-:W4:Y:S04]  /*1d140*/  LDL.LU.64 R14, [R1+0x2e48] ;  /* 0x002e4800010e7983 */ /* 0x000f280000300a00 */
[----:B------:R-:W-:Y:S04]  /*1d150*/  STL [R1+0x1c3c], R210 ;  /* 0x001c3cd201007387 */ /* 0x000fe80000100800 */
[----:B------:R0:W-:Y:S04]  /*1d160*/  STL [R1+0x1c30], R0 ;  /* 0x001c300001007387 */ /* 0x0001e80000100800 */
[----:B------:R-:W4:Y:S01]  /*1d170*/  LDL.LU.64 R206, [R1+0xbf8] ;  /* 0x000bf80001ce7983 */ /* 0x000f220000300a00 */
[----:B0-----:R-:W-:-:S05]  /*1d180*/  IMAD.MOV.U32 R0, RZ, RZ, R211 ;  /* 0x000000ffff007224 */ /* 0x001fca00078e00d3 */
[----:B------:R0:W-:Y:S04]  /*1d190*/  STL [R1+0x1c38], R0 ;  /* 0x001c380001007387 */ /* 0x0001e80000100800 */
[----:B------:R-:W-:Y:S04]  /*1d1a0*/  STL [R1+0x1c44], R148 ;  /* 0x001c449401007387 */ /* 0x000fe80000100800 */
[----:B------:R-:W-:Y:S01]  /*1d1b0*/  STL [R1+0x1c40], R149 ;  /* 0x001c409501007387 */ /* 0x000fe20000100800 */
[----:B0-----:R-:W-:-:S03]  /*1d1c0*/  IMAD.MOV.U32 R0, RZ, RZ, R213 ;  /* 0x000000ffff007224 */ /* 0x001fc600078e00d5 */
[----:B------:R-:W-:Y:S04]  /*1d1d0*/  STL [R1+0x1c4c], R212 ;  /* 0x001c4cd401007387 */ /* 0x000fe80000100800 */
[----:B------:R-:W4:Y:S04]  /*1d1e0*/  LDL.LU.64 R210, [R1+0xc00] ;  /* 0x000c000001d27983 */ /* 0x000f280000300a00 */
[----:B------:R0:W-:Y:S04]  /*1d1f0*/  STL [R1+0x1c48], R0 ;  /* 0x001c480001007387 */ /* 0x0001e80000100800 */
[----:B------:R-:W-:Y:S04]  /*1d200*/  STL [R1+0x1c54], R196 ;  /* 0x001c54c401007387 */ /* 0x000fe80000100800 */
[----:B------:R-:W-:Y:S04]  /*1d210*/  STL [R1+0x1c50], R197 ;  /* 0x001c50c501007387 */ /* 0x000fe80000100800 */
[----:B--2---:R1:W-:Y:S01]  /*1d220*/  STL [R1+0x1c5c], R216 ;  /* 0x001c5cd801007387 */ /* 0x0043e20000100800 */
[----:B0-----:R-:W-:-:S03]  /*1d230*/  IMAD.MOV.U32 R0, RZ, RZ, R217 ;  /* 0x000000ffff007224 */ /* 0x001fc600078e00d9 */
[----:B------:R-:W2:Y:S04]  /*1d240*/  LDL.LU.64 R212, [R1+0xc08] ;  /* 0x000c080001d47983 */ /* 0x000ea80000300a00 */
[----:B------:R-:W-:Y:S04]  /*1d250*/  STL [R1+0x1c64], R230 ;  /* 0x001c64e601007387 */ /* 0x000fe80000100800 */
[----:B------:R3:W-:Y:S04]  /*1d260*/  STL [R1+0x1c58], R0 ;  /* 0x001c580001007387 */ /* 0x0007e80000100800 */
[----:B------:R-:W-:Y:S04]  /*1d270*/  STL [R1+0x1c60], R231 ;  /* 0x001c60e701007387 */ /* 0x000fe80000100800 */
[----:B-1----:R-:W2:Y:S01]  /*1d280*/  LDL.LU.64 R216, [R1+0xc10] ;  /* 0x000c100001d87983 */ /* 0x002ea20000300a00 */
[----:B---3--:R-:W-:-:S03]  /*1d290*/  IMAD.MOV.U32 R0, RZ, RZ, R221 ;  /* 0x000000ffff007224 */ /* 0x008fc600078e00dd */
[----:B------:R0:W-:Y:S04]  /*1d2a0*/  STL [R1+0x1c6c], R220 ;  /* 0x001c6cdc01007387 */ /* 0x0001e80000100800 */
[----:B------:R-:W-:Y:S04]  /*1d2b0*/  STL [R1+0x1c74], R244 ;  /* 0x001c74f401007387 */ /* 0x000fe80000100800 */
[----:B------:R4:W-:Y:S04]  /*1d2c0*/  STL [R1+0x1c68], R0 ;  /* 0x001c680001007387 */ /* 0x0009e80000100800 */
[----:B0-----:R-:W3:Y:S04]  /*1d2d0*/  LDL.LU.64 R220, [R1+0xc18] ;  /* 0x000c180001dc7983 */ /* 0x001ee80000300a00 */
[----:B------:R-:W-:Y:S01]  /*1d2e0*/  STL [R1+0x1c70], R245 ;  /* 0x001c70f501007387 */ /* 0x000fe20000100800 */
[----:B----4-:R-:W-:-:S03]  /*1d2f0*/  IMAD.MOV.U32 R0, RZ, RZ, R199 ;  /* 0x000000ffff007224 */ /* 0x010fc600078e00c7 */
[----:B------:R-:W-:Y:S04]  /*1d300*/  STL [R1+0x1c7c], R198 ;  /* 0x001c7cc601007387 */ /* 0x000fe80000100800 */
[----:B------:R-:W-:Y:S04]  /*1d310*/  STL [R1+0x1c84], R178 ;  /* 0x001c84b201007387 */ /* 0x000fe80000100800 */
[----:B------:R0:W-:Y:S04]  /*1d320*/  STL [R1+0x1c78], R0 ;  /* 0x001c780001007387 */ /* 0x0001e80000100800 */
[----:B------:R-:W-:Y:S01]  /*1d330*/  STL [R1+0x1c80], R179 ;  /* 0x001c80b301007387 */ /* 0x000fe20000100800 */
[----:B0-----:R-:W-:-:S03]  /*1d340*/  IMAD.MOV.U32 R0, RZ, RZ, R201 ;  /* 0x000000ffff007224 */ /* 0x001fc600078e00c9 */
        /* <DEDUP_REMOVED lines=19> */
[----:B--2---:R-:W-:-:S03]  /*1d480*/  IMAD.MOV.U32 R0, RZ, RZ, R213 ;  /* 0x000000ffff007224 */ /* 0x004fc600078e00d5 */
[----:B------:R-:W-:Y:S04]  /*1d490*/  STL [R1+0x1ccc], R212 ;  /* 0x001cccd401007387 */ /* 0x000fe80000100800 */
[----:B------:R-:W-:Y:S04]  /*1d4a0*/  STL [R1+0x1cd4], R240 ;  /* 0x001cd4f001007387 */ /* 0x000fe80000100800 */
[----:B------:R0:W-:Y:S04]  /*1d4b0*/  STL [R1+0x1cc8], R0 ;  /* 0x001cc80001007387 */ /* 0x0001e80000100800 */
[----:B------:R-:W-:Y:S01]  /*1d4c0*/  STL [R1+0x1cd0], R241 ;  /* 0x001cd0f101007387 */ /* 0x000fe20000100800 */
[----:B0-----:R-:W-:-:S03]  /*1d4d0*/  IMAD.MOV.U32 R0, RZ, RZ, R217 ;  /* 0x000000ffff007224 */ /* 0x001fc600078e00d9 */
[----:B------:R-:W-:Y:S04]  /*1d4e0*/  STL [R1+0x1cdc], R216 ;  /* 0x001cdcd801007387 */ /* 0x000fe80000100800 */
[----:B------:R-:W-:Y:S04]  /*1d4f0*/  STL [R1+0x1ce4], R18 ;  /* 0x001ce41201007387 */ /* 0x000fe80000100800 */
[----:B------:R0:W-:Y:S02]  /*1d500*/  STL [R1+0x1cd8], R0 ;  /* 0x001cd80001007387 */ /* 0x0001e40000100800 */
[----:B0-----:R-:W-:-:S02]  /*1d510*/  IMAD.MOV.U32 R0, RZ, RZ, R19 ;  /* 0x000000ffff007224 */ /* 0x001fc400078e0013 */
[----:B------:R-:W2:Y:S04]  /*1d520*/  LDL.LU.64 R18, [R1+0x2e40] ;  /* 0x002e400001127983 */ /* 0x000ea80000300a00 */
[----:B---3--:R-:W-:Y:S04]  /*1d530*/  STL [R1+0x1cec], R220 ;  /* 0x001cecdc01007387 */ /* 0x008fe80000100800 */
[----:B------:R0:W-:Y:S04]  /*1d540*/  STL [R1+0x1ce0], R0 ;  /* 0x001ce00001007387 */ /* 0x0001e80000100800 */
[----:B------:R-:W-:Y:S01]  /*1d550*/  STL [R1+0x1cf4], R232 ;  /* 0x001cf4e801007387 */ /* 0x000fe20000100800 */
[----:B0-----:R-:W-:-:S05]  /*1d560*/  IMAD.MOV.U32 R0, RZ, RZ, R221 ;  /* 0x000000ffff007224 */ /* 0x001fca00078e00dd */
[----:B------:R0:W-:Y:S04]  /*1d570*/  STL [R1+0x1ce8], R0 ;  /* 0x001ce80001007387 */ /* 0x0001e80000100800 */
[----:B------:R-:W-:Y:S04]  /*1d580*/  STL [R1+0x1cf0], R233 ;  /* 0x001cf0e901007387 */ /* 0x000fe80000100800 */
[----:B------:R1:W-:Y:S01]  /*1d590*/  STL [R1+0x1cfc], R14 ;  /* 0x001cfc0e01007387 */ /* 0x0003e20000100800 */
[----:B0-----:R-:W-:-:S03]  /*1d5a0*/  IMAD.MOV.U32 R0, RZ, RZ, R15 ;  /* 0x000000ffff007224 */ /* 0x001fc600078e000f */
[----:B-1----:R-:W3:Y:S04]  /*1d5b0*/  LDL.LU.64 R14, [R1+0x2e38] ;  /* 0x002e3800010e7983 */ /* 0x002ee80000300a00 */
[----:B------:R-:W-:Y:S04]  /*1d5c0*/  STL [R1+0x1d04], R218 ;  /* 0x001d04da01007387 */ /* 0x000fe80000100800 */
[----:B------:R0:W-:Y:S04]  /*1d5d0*/  STL [R1+0x1cf8], R0 ;  /* 0x001cf80001007387 */ /* 0x0001e80000100800 */
[----:B------:R-:W-:Y:S04]  /*1d5e0*/  STL [R1+0x1d00], R219 ;  /* 0x001d00db01007387 */ /* 0x000fe80000100800 */
[----:B------:R1:W-:Y:S01]  /*1d5f0*/  STL [R1+0x1d0c], R16 ;  /* 0x001d0c1001007387 */ /* 0x0003e20000100800 */
[----:B0-----:R-:W-:-:S03]  /*1d600*/  IMAD.MOV.U32 R0, RZ, RZ, R17 ;  /* 0x000000ffff007224 */ /* 0x001fc600078e0011 */
[----:B-1----:R-:W4:Y:S01]  /*1d610*/  LDL.LU.64 R16, [R1+0x2e30] ;  /* 0x002e300001107983 */ /* 0x002f220000300a00 */
[----:B------:R-:W-:-:S03]  /*1d620*/  IMAD R4, R8, 0xff, RZ ;  /* 0x000000ff08047824 */ /* 0x000fc600078e02ff */
[----:B------:R-:W-:Y:S04]  /*1d630*/  STL [R1+0x1d14], R214 ;  /* 0x001d14d601007387 */ /* 0x000fe80000100800 */
[----:B------:R0:W-:Y:S04]  /*1d640*/  STL [R1+0x1d08], R0 ;  /* 0x001d080001007387 */ /* 0x0001e80000100800 */
[----:B------:R-:W-:Y:S01]  /*1d650*/  STL [R1+0x1d10], R215 ;  /* 0x001d10d701007387 */ /* 0x000fe20000100800 */
[C---:B0-----:R-:W-:Y:S02]  /*1d660*/  IMAD R0, R8.reuse, 0xfe, RZ ;  /* 0x000000fe08007824 */ /* 0x041fe400078e02ff */
[----:B------:R-:W-:-:S02]  /*1d670*/  IMAD R6, R8, 0xfd, RZ ;  /* 0x000000fd08067824 */ /* 0x000fc400078e02ff */
[----:B--2---:R-:W-:Y:S01]  /*1d680*/  IMAD.MOV.U32 R5, RZ, RZ, R19 ;  /* 0x000000ffff057224 */ /* 0x004fe200078e0013 */
[----:B------:R0:W-:Y:S04]  /*1d690*/  STL [R1+0x1d1c], R18 ;  /* 0x001d1c1201007387 */ /* 0x0001e80000100800 */
[----:B0-----:R0:W5:Y:S04]  /*1d6a0*/  LDL.LU.64 R18, [R1+0x2e28] ;  /* 0x002e280001127983 */ /* 0x0011680000300a00 */
[----:B------:R-:W-:Y:S04]  /*1d6b0*/  STL [R1+0x1d18], R5 ;  /* 0x001d180501007387 */ /* 0x000fe80000100800 */
[----:B------:R-:W-:Y:S04]  /*1d6c0*/  STL [R1+0x1d24], R166 ;  /* 0x001d24a601007387 */ /* 0x000fe80000100800 */
[----:B------:R-:W-:Y:S01]  /*1d6d0*/  STL [R1+0x1d20], R167 ;  /* 0x001d20a701007387 */ /* 0x000fe20000100800 */
[----:B---3--:R-:W-:-:S05]  /*1d6e0*/  IMAD.WIDE R2, R4, 0x2, R14 ;  /* 0x0000000204027825 */ /* 0x008fca00078e020e */
[----:B------:R-:W-:Y:S04]  /*1d6f0*/  STL [R1+0x1d2c], R2 ;  /* 0x001d2c0201007387 */ /* 0x000fe80000100800 */
[----:B------:R1:W-:Y:S02]  /*1d700*/  STL [R1+0x1d28], R3 ;  /* 0x001d280301007387 */ /* 0x0003e40000100800 */
[----:B-1----:R-:W-:-:S04]  /*1d710*/  IMAD.WIDE R2, R0, 0x2, R14 ;  /* 0x0000000200027825 */ /* 0x002fc800078e020e */
[----:B----4-:R-:W-:-:S05]  /*1d720*/  IMAD.WIDE R4, R4, 0x2, R16 ;  /* 0x0000000204047825 */ /* 0x010fca00078e0210 */
[----:B------:R-:W-:Y:S04]  /*1d730*/  STL [R1+0x1d34], R4 ;  /* 0x001d340401007387 */ /* 0x000fe80000100800 */
[----:B------:R1:W-:Y:S04]  /*1d740*/  STL [R1+0x1d30], R5 ;  /* 0x001d300501007387 */ /* 0x0003e80000100800 */
[----:B------:R-:W-:Y:S04]  /*1d750*/  STL [R1+0x1d3c], R2 ;  /* 0x001d3c0201007387 */ /* 0x000fe80000100800 */
[----:B------:R2:W-:Y:S01]  /*1d760*/  STL [R1+0x1d38], R3 ;  /* 0x001d380301007387 */ /* 0x0005e20000100800 */
[----:B-1----:R-:W-:-:S04]  /*1d770*/  IMAD.WIDE R4, R0, 0x2, R16 ;  /* 0x0000000200047825 */ /* 0x002fc800078e0210 */
[----:B------:R-:W-:Y:S01]  /*1d780*/  IMAD R0, R8, 0xfc, RZ ;  /* 0x000000fc08007824 */ /* 0x000fe200078e02ff */
[----:B------:R-:W-:Y:S01]  /*1d790*/  STL [R1+0x1d44], R4 ;  /* 0x001d440401007387 */ /* 0x000fe20000100800 */
[----:B--2---:R-:W-:-:S03]  /*1d7a0*/  IMAD.WIDE R2, R6, 0x2, R14 ;  /* 0x0000000206027825 */ /* 0x004fc600078e020e */
[----:B------:R1:W-:Y:S01]  /*1d7b0*/  STL [R1+0x1d40], R5 ;  /* 0x001d400501007387 */ /* 0x0003e20000100800 */
[----:B------:R-:W-:-:S03]  /*1d7c0*/  IMAD.WIDE R6, R6, 0x2, R16 ;  /* 0x0000000206067825 */ /* 0x000fc600078e0210 */
[----:B------:R-:W-:Y:S04]  /*1d7d0*/  STL [R1+0x1d4c], R2 ;  /* 0x001d4c0201007387 */ /* 0x000fe80000100800 */
[----:B------:R2:W-:Y:S04]  /*1d7e0*/  STL [R1+0x1d48], R3 ;  /* 0x001d480301007387 */ /* 0x0005e80000100800 */
[----:B------:R3:W-:Y:S01]  /*1d7f0*/  STL [R1+0x1d54], R6 ;  /* 0x001d540601007387 */ /* 0x0007e20000100800 */
[----:B-1----:R-:W-:-:S04]  /*1d800*/  IMAD.WIDE R4, R0, 0x2, R16 ;  /* 0x0000000200047825 */ /* 0x002fc800078e0210 */
[----:B--2---:R-:W-:Y:S01]  /*1d810*/  IMAD.WIDE R2, R0, 0x2, R14 ;  /* 0x0000000200027825 */ /* 0x004fe200078e020e */
[----:B------:R-:W-:Y:S03]  /*1d820*/  STL [R1+0x1d50], R7 ;  /* 0x001d500701007387 */ /* 0x000fe60000100800 */
[C---:B---3--:R-:W-:Y:S01]  /*1d830*/  IMAD R6, R8.reuse, 0xfb, RZ ;  /* 0x000000fb08067824 */ /* 0x048fe200078e02ff */
[----:B------:R-:W-:Y:S04]  /*1d840*/  STL [R1+0x1d5c], R2 ;  /* 0x001d5c0201007387 */ /* 0x000fe80000100800 */
[----:B------:R1:W-:Y:S01]  /*1d850*/  STL [R1+0x1d58], R3 ;  /* 0x001d580301007387 */ /* 0x0003e20000100800 */
[----:B------:R-:W-:-:S03]  /*1d860*/  IMAD R0, R8, 0xfa, RZ ;  /* 0x000000fa08007824 */ /* 0x000fc600078e02ff */
[----:B------:R-:W-:Y:S01]  /*1d870*/  STL [R1+0x1d64], R4 ;  /* 0x001d640401007387 */ /* 0x000fe20000100800 */
[----:B-1----:R-:W-:-:S03]  /*1d880*/  IMAD.WIDE R2, R6, 0x2, R14 ;  /* 0x0000000206027825 */ /* 0x002fc600078e020e */
        /* <DEDUP_REMOVED lines=851> */
[----:B------:R-:W-:-:S03]  /*20dc0*/  IMAD.SHL.U32 R0, R8, 0x80, RZ ;  /* 0x0000008008007824 */ /* 0x000fc600078e00ff */
        /* <DEDUP_REMOVED lines=44> */
[----:B------:R-:W-:Y:S01]  /*21090*/  STL [R1+0x2560], R5 ;  /* 0x0025600501007387 */ /* 0x000fe20000100800 */
[----:B------:R-:W-:-:S03]  /*210a0*/  IMAD.WIDE R6, R6, 0x2, R16 ;  /* 0x0000000206067825 */ /* 0x000fc600078e0210 */
[----:B------:R-:W-:Y:S04]  /*210b0*/  STL [R1+0x256c], R2 ;  /* 0x00256c0201007387 */ /* 0x000fe80000100800 */
[----:B------:R1:W-:Y:S04]  /*210c0*/  STL [R1+0x2568], R3 ;  /* 0x0025680301007387 */ /* 0x0003e80000100800 */
[----:B------:R2:W-:Y:S01]  /*210d0*/  STL [R1+0x2574], R6 ;  /* 0x0025740601007387 */ /* 0x0005e20000100800 */
[----:B-1----:R-:W-:-:S03]  /*210e0*/  IMAD.WIDE R2, R0, 0x2, R14 ;  /* 0x0000000200027825 */ /* 0x002fc600078e020e */
[----:B------:R1:W-:Y:S04]  /*210f0*/  STL [R1+0x2570], R7 ;  /* 0x0025700701007387 */ /* 0x0003e80000100800 */
[----:B------:R-:W-:Y:S01]  /*21100*/  STL [R1+0x257c], R2 ;  /* 0x00257c0201007387 */ /* 0x000fe20000100800 */
[----:B--2---:R-:W-:-:S03]  /*21110*/  IMAD R6, R8, 0x79, RZ ;  /* 0x0000007908067824 */ /* 0x004fc600078e02ff */
[----:B------:R2:W-:Y:S01]  /*21120*/  STL [R1+0x2578], R3 ;  /* 0x0025780301007387 */ /* 0x0005e20000100800 */
[----:B------:R-:W-:-:S04]  /*21130*/  IMAD.WIDE R4, R6, 0x2, R14 ;  /* 0x0000000206047825 */ /* 0x000fc800078e020e */
[----:B-1----:R-:W-:-:S04]  /*21140*/  IMAD.WIDE R6, R6, 0x2, R16 ;  /* 0x0000000206067825 */ /* 0x002fc800078e0210 */
[----:B--2---:R-:W-:-:S04]  /*21150*/  IMAD.WIDE R2, R0, 0x2, R16 ;  /* 0x0000000200027825 */ /* 0x004fc800078e0210 */
[----:B------:R-:W-:Y:S01]  /*21160*/  IMAD R0, R8, 0x78, RZ ;  /* 0x0000007808007824 */ /* 0x000fe200078e02ff */
[----:B------:R-:W-:Y:S04]  /*21170*/  STL [R1+0x2584], R2 ;  /* 0x0025840201007387 */ /* 0x000fe80000100800 */
[----:B------:R1:W-:Y:S04]  /*21180*/  STL [R1+0x2580], R3 ;  /* 0x0025800301007387 */ /* 0x0003e80000100800 */
[----:B------:R-:W-:Y:S04]  /*21190*/  STL [R1+0x258c], R4 ;  /* 0x00258c0401007387 */ /* 0x000fe80000100800 */
[----:B------:R2:W-:Y:S01]  /*211a0*/  STL [R1+0x2588], R5 ;  /* 0x0025880501007387 */ /* 0x0005e20000100800 */
[----:B-1----:R-:W-:-:S03]  /*211b0*/  IMAD.WIDE R2, R0, 0x2, R14 ;  /* 0x0000000200027825 */ /* 0x002fc600078e020e */
[----:B------:R-:W-:Y:S04]  /*211c0*/  STL [R1+0x2594], R6 ;  /* 0x0025940601007387 */ /* 0x000fe80000100800 */
[----:B------:R1:W-:Y:S01]  /*211d0*/  STL [R1+0x2590], R7 ;  /* 0x0025900701007387 */ /* 0x0003e20000100800 */
[----:B--2---:R-:W-:-:S03]  /*211e0*/  IMAD.WIDE R4, R0, 0x2, R16 ;  /* 0x0000000200047825 */ /* 0x004fc600078e0210 */
[----:B------:R-:W-:Y:S01]  /*211f0*/  STL [R1+0x259c], R2 ;  /* 0x00259c0201007387 */ /* 0x000fe20000100800 */
[----:B-1----:R-:W-:-:S03]  /*21200*/  IMAD R7, R8, 0x77, RZ ;  /* 0x0000007708077824 */ /* 0x002fc600078e02ff */
[----:B------:R1:W-:Y:S01]  /*21210*/  STL [R1+0x2598], R3 ;  /* 0x0025980301007387 */ /* 0x0003e20000100800 */
[----:B------:R-:W-:Y:S02]  /*21220*/  IMAD R6, R9, 0x76, RZ ;  /* 0x0000007609067824 */ /* 0x000fe400078e02ff */
[----:B------:R-:W2:Y:S01]  /*21230*/  LDC R9, c[0x0][0x238] ;  /* 0x00008e00ff097b82 */ /* 0x000ea20000000800 */
[----:B------:R-:W-:Y:S01]  /*21240*/  STL [R1+0x25a4], R4 ;  /* 0x0025a40401007387 */ /* 0x000fe20000100800 */
[----:B-1----:R-:W-:-:S03]  /*21250*/  IMAD.WIDE R2, R7, 0x2, R14 ;  /* 0x0000000207027825 */ /* 0x002fc600078e020e */
[----:B------:R1:W-:Y:S04]  /*21260*/  STL [R1+0x25a0], R5 ;  /* 0x0025a00501007387 */ /* 0x0003e80000100800 */
[----:B------:R-:W-:Y:S04]  /*21270*/  STL [R1+0x25ac], R2 ;  /* 0x0025ac0201007387 */ /* 0x000fe80000100800 */
[----:B------:R3:W-:Y:S01]  /*21280*/  STL [R1+0x25a8], R3 ;  /* 0x0025a80301007387 */ /* 0x0007e20000100800 */
[----:B------:R-:W-:Y:S02]  /*21290*/  IMAD R0, R10, 0x75, RZ ;  /* 0x000000750a007824 */ /* 0x000fe400078e02ff */
[----:B-1----:R-:W-:Y:S01]  /*212a0*/  IMAD.WIDE R4, R6, 0x2, R14 ;  /* 0x0000000206047825 */ /* 0x002fe200078e020e */
[----:B------:R-:W1:Y:S03]  /*212b0*/  LDC R10, c[0x0][0x238] ;  /* 0x00008e00ff0a7b82 */ /* 0x000e660000000800 */
[----:B---3--:R-:W-:-:S04]  /*212c0*/  IMAD.WIDE R2, R7, 0x2, R16 ;  /* 0x0000000207027825 */ /* 0x008fc800078e0210 */
[----:B------:R-:W-:Y:S01]  /*212d0*/  IMAD.WIDE R6, R6, 0x2, R16 ;  /* 0x0000000206067825 */ /* 0x000fe200078e0210 */
[----:B------:R-:W-:Y:S04]  /*212e0*/  STL [R1+0x25b4], R2 ;  /* 0x0025b40201007387 */ /* 0x000fe80000100800 */
[----:B------:R3:W-:Y:S04]  /*212f0*/  STL [R1+0x25b0], R3 ;  /* 0x0025b00301007387 */ /* 0x0007e80000100800 */
[----:B------:R-:W-:Y:S04]  /*21300*/  STL [R1+0x25bc], R4 ;  /* 0x0025bc0401007387 */ /* 0x000fe80000100800 */
[----:B------:R-:W-:Y:S01]  /*21310*/  STL [R1+0x25b8], R5 ;  /* 0x0025b80501007387 */ /* 0x000fe20000100800 */
[----:B---3--:R-:W-:-:S03]  /*21320*/  IMAD.WIDE R2, R0, 0x2, R14 ;  /* 0x0000000200027825 */ /* 0x008fc600078e020e */
[----:B------:R3:W-:Y:S04]  /*21330*/  STL [R1+0x25c4], R6 ;  /* 0x0025c40601007387 */ /* 0x0007e80000100800 */
[----:B------:R-:W-:Y:S04]  /*21340*/  STL [R1+0x25c0], R7 ;  /* 0x0025c00701007387 */ /* 0x000fe80000100800 */
[----:B------:R-:W-:Y:S01]  /*21350*/  STL [R1+0x25cc], R2 ;  /* 0x0025cc0201007387 */ /* 0x000fe20000100800 */
[----:B---3--:R-:W-:-:S03]  /*21360*/  IMAD R6, R11, 0x74, RZ ;  /* 0x000000740b067824 */ /* 0x008fc600078e02ff */
[----:B------:R3:W-:Y:S01]  /*21370*/  STL [R1+0x25c8], R3 ;  /* 0x0025c80301007387 */ /* 0x0007e20000100800 */
[----:B------:R-:W4:Y:S01]  /*21380*/  LDC R11, c[0x0][0x238] ;  /* 0x00008e00ff0b7b82 */ /* 0x000f220000000800 */
[----:B------:R-:W-:-:S04]  /*21390*/  IMAD.WIDE R4, R6, 0x2, R14 ;  /* 0x0000000206047825 */ /* 0x000fc800078e020e */
[----:B---3--:R-:W-:-:S04]  /*213a0*/  IMAD.WIDE R2, R0, 0x2, R16 ;  /* 0x0000000200027825 */ /* 0x008fc800078e0210 */
[----:B------:R-:W-:Y:S01]  /*213b0*/  IMAD R0, R12, 0x73, RZ ;  /* 0x000000730c007824 */ /* 0x000fe200078e02ff */
[----:B------:R-:W-:Y:S01]  /*213c0*/  STL [R1+0x25d4], R2 ;  /* 0x0025d40201007387 */ /* 0x000fe20000100800 */
[----:B------:R-:W-:Y:S01]  /*213d0*/  IMAD.WIDE R6, R6, 0x2, R16 ;  /* 0x0000000206067825 */ /* 0x000fe200078e0210 */
[----:B------:R-:W3:Y:S02]  /*213e0*/  LDC R12, c[0x0][0x238] ;  /* 0x00008e00ff0c7b82 */ /* 0x000ee40000000800 */
[----:B------:R0:W-:Y:S04]  /*213f0*/  STL [R1+0x25d0], R3 ;  /* 0x0025d00301007387 */ /* 0x0001e80000100800 */
[----:B------:R-:W-:Y:S04]  /*21400*/  STL [R1+0x25dc], R4 ;  /* 0x0025dc0401007387 */ /* 0x000fe80000100800 */
[----:B------:R2:W-:Y:S01]  /*21410*/  STL [R1+0x25d8], R5 ;  /* 0x0025d80501007387 */ /* 0x0005e20000100800 */
[----:B0-----:R-:W-:-:S03]  /*21420*/  IMAD.WIDE R2, R0, 0x2, R14 ;  /* 0x0000000200027825 */ /* 0x001fc600078e020e */
[----:B------:R-:W-:Y:S04]  /*21430*/  STL [R1+0x25e4], R6 ;  /* 0x0025e40601007387 */ /* 0x000fe80000100800 */
[----:B------:R0:W-:Y:S01]  /*21440*/  STL [R1+0x25e0], R7 ;  /* 0x0025e00701007387 */ /* 0x0001e20000100800 */
[----:B--2---:R-:W-:-:S03]  /*21450*/  IMAD.WIDE R4, R0, 0x2, R16 ;  /* 0x0000000200047825 */ /* 0x004fc600078e0210 */
[----:B------:R-:W-:Y:S01]  /*21460*/  STL [R1+0x25ec], R2 ;  /* 0x0025ec0201007387 */ /* 0x000fe20000100800 */
[----:B0-----:R-:W-:-:S03]  /*21470*/  IMAD R7, R9, 0x72, RZ ;  /* 0x0000007209077824 */ /* 0x001fc600078e02ff */
[----:B------:R0:W-:Y:S01]  /*21480*/  STL [R1+0x25e8], R3 ;  /* 0x0025e80301007387 */ /* 0x0001e20000100800 */
[----:B------:R-:W2:Y:S03]  /*21490*/  LDC R9, c[0x0][0x238] ;  /* 0x00008e00ff097b82 */ /* 0x000ea60000000800 */
[----:B------:R-:W-:Y:S01]  /*214a0*/  STL [R1+0x25f4], R4 ;  /* 0x0025f40401007387 */ /* 0x000fe20000100800 */
[----:B0-----:R-:W-:-:S03]  /*214b0*/  IMAD.WIDE R2, R7, 0x2, R14 ;  /* 0x0000000207027825 */ /* 0x001fc600078e020e */
[----:B------:R0:W-:Y:S01]  /*214c0*/  STL [R1+0x25f0], R5 ;  /* 0x0025f00501007387 */ /* 0x0001e20000100800 */
[----:B-1----:R-:W-:-:S03]  /*214d0*/  IMAD R6, R10, 0x71, RZ ;  /* 0x000000710a067824 */ /* 0x002fc600078e02ff */
[----:B------:R-:W-:Y:S01]  /*214e0*/  STL [R1+0x25fc], R2 ;  /* 0x0025fc0201007387 */ /* 0x000fe20000100800 */
[----:B------:R-:W1:Y:S03]  /*214f0*/  LDC R10, c[0x0][0x238] ;  /* 0x00008e00ff0a7b82 */ /* 0x000e660000000800 */
[----:B------:R3:W-:Y:S01]  /*21500*/  STL [R1+0x25f8], R3 ;  /* 0x0025f80301007387 */ /* 0x0007e20000100800 */
[----:B----4-:R-:W-:Y:S02]  /*21510*/  IMAD R0, R11, 0x70, RZ ;  /* 0x000000700b007824 */ /* 0x010fe400078e02ff */
[----:B0-----:R-:W-:Y:S02]  /*21520*/  IMAD.WIDE R4, R6, 0x2, R14 ;  /* 0x0000000206047825 */ /* 0x001fe400078e020e */
[----:B------:R-:W0:Y:S02]  /*21530*/  LDC R11, c[0x0][0x238] ;  /* 0x00008e00ff0b7b82 */ /* 0x000e240000000800 */
        /* <DEDUP_REMOVED lines=15> */
[----:B--2---:R-:W-:Y:S01]  /*21630*/  IMAD R0, R9, 0x6e, RZ ;  /* 0x0000006e09007824 */ /* 0x004fe200078e02ff */
[----:B------:R-:W-:Y:S01]  /*21640*/  STL [R1+0x2624], R2 ;  /* 0x0026240201007387 */ /* 0x000fe20000100800 */
[----:B------:R-:W-:Y:S01]  /*21650*/  IMAD.WIDE R6, R6, 0x2, R16 ;  /* 0x0000000206067825 */ /* 0x000fe200078e0210 */
[----:B------:R-:W2:Y:S02]  /*21660*/  LDC R9, c[0x0][0x238] ;  /* 0x00008e00ff097b82 */ /* 0x000ea40000000800 */
[----:B------:R3:W-:Y:S04]  /*21670*/  STL [R1+0x2620], R3 ;  /* 0x0026200301007387 */ /* 0x0007e80000100800 */
[----:B------:R-:W-:Y:S04]  /*21680*/  STL [R1+0x262c], R4 ;  /* 0x00262c0401007387 */ /* 0x000fe80000100800 */
[----:B------:R1:W-:Y:S01]  /*21690*/  STL [R1+0x2628], R5 ;  /* 0x0026280501007387 */ /* 0x0003e20000100800 */
[----:B---3--:R-:W-:-:S03]  /*216a0*/  IMAD.WIDE R2, R0, 0x2, R14 ;  /* 0x0000000200027825 */ /* 0x008fc600078e020e */
[----:B------:R-:W-:Y:S04]  /*216b0*/  STL [R1+0x2634], R6 ;  /* 0x0026340601007387 */ /* 0x000fe80000100800 */
[----:B------:R3:W-:Y:S01]  /*216c0*/  STL [R1+0x2630], R7 ;  /* 0x0026300701007387 */ /* 0x0007e20000100800 */
[----:B-1----:R-:W-:-:S03]  /*216d0*/  IMAD.WIDE R4, R0, 0x2, R16 ;  /* 0x0000000200047825 */ /* 0x002fc600078e0210 */
[----:B------:R-:W-:Y:S01]  /*216e0*/  STL [R1+0x263c], R2 ;  /* 0x00263c0201007387 */ /* 0x000fe20000100800 */
[----:B---3--:R-:W-:-:S03]  /*216f0*/  IMAD R7, R10, 0x6d, RZ ;  /* 0x0000006d0a077824 */ /* 0x008fc600078e02ff */
[----:B------:R1:W-:Y:S01]  /*21700*/  STL [R1+0x2638], R3 ;  /* 0x0026380301007387 */ /* 0x0003e20000100800 */
[----:B------:R-:W3:Y:S03]  /*21710*/  LDC R10, c[0x0][0x238] ;  /* 0x00008e00ff0a7b82 */ /* 0x000ee60000000800 */
[----:B------:R-:W-:Y:S01]  /*21720*/  STL [R1+0x2644], R4 ;  /* 0x0026440401007387 */ /* 0x000fe20000100800 */
[----:B-1----:R-:W-:-:S03]  /*21730*/  IMAD.WIDE R2, R7, 0x2, R14 ;  /* 0x0000000207027825 */ /* 0x002fc600078e020e */
[----:B------:R1:W-:Y:S01]  /*21740*/  STL [R1+0x2640], R5 ;  /* 0x0026400501007387 */ /* 0x0003e20000100800 */
[----:B0-----:R-:W-:-:S03]  /*21750*/  IMAD R6, R11, 0x6c, RZ ;  /* 0x0000006c0b067824 */ /* 0x001fc600078e02ff */
[----:B------:R-:W-:Y:S01]  /*21760*/  STL [R1+0x264c], R2 ;  /* 0x00264c0201007387 */ /* 0x000fe20000100800 */
[----:B------:R-:W0:Y:S03]  /*21770*/  LDC R11, c[0x0][0x238] ;  /* 0x00008e00ff0b7b82 */ /* 0x000e260000000800 */
[----:B------:R2:W-:Y:S01]  /*21780*/  STL [R1+0x2648], R3 ;  /* 0x0026480301007387 */ /* 0x0005e20000100800 */
[----:B----4-:R-:W-:Y:S02]  /*21790*/  IMAD R0, R12, 0x6b, RZ ;  /* 0x0000006b0c007824 */ /* 0x010fe400078e02ff */
[----:B-1----:R-:W-:Y:S02]  /*217a0*/  IMAD.WIDE R4, R6, 0x2, R14 ;  /* 0x0000000206047825 */ /* 0x002fe400078e020e */
[----:B------:R-:W1:Y:S02]  /*217b0*/  LDC R12, c[0x0][0x238] ;  /* 0x00008e00ff0c7b82 */ /* 0x000e640000000800 */
[----:B--2---:R-:W-:-:S04]  /*217c0*/  IMAD.WIDE R2, R7, 0x2, R16 ;  /* 0x0000000207027825 */ /* 0x004fc800078e0210 */
[----:B------:R-:W-:Y:S01]  /*217d0*/  IMAD.WIDE R6, R6, 0x2, R16 ;  /* 0x0000000206067825 */ /* 0x000fe200078e0210 */
[----:B------:R-:W-:Y:S04]  /*217e0*/  STL [R1+0x2654], R2 ;  /* 0x0026540201007387 */ /* 0x000fe80000100800 */
[----:B------:R2:W-:Y:S04]  /*217f0*/  STL [R1+0x2650], R3 ;  /* 0x0026500301007387 */ /* 0x0005e80000100800 */
[----:B------:R-:W-:Y:S04]  /*21800*/  STL [R1+0x265c], R4 ;  /* 0x00265c0401007387 */ /* 0x000fe80000100800 */
[----:B------:R-:W-:Y:S01]  /*21810*/  STL [R1+0x2658], R5 ;  /* 0x0026580501007387 */ /* 0x000fe20000100800 */
[----:B--2---:R-:W-:-:S03]  /*21820*/  IMAD.WIDE R2, R0, 0x2, R14 ;  /* 0x0000000200027825 */ /* 0x004fc600078e020e */
[----:B------:R2:W-:Y:S04]  /*21830*/  STL [R1+0x2664], R6 ;  /* 0x0026640601007387 */ /* 0x0005e80000100800 */
[----:B------:R-:W-:Y:S04]  /*21840*/  STL [R1+0x2660], R7 ;  /* 0x0026600701007387 */ /* 0x000fe80000100800 */
[----:B------:R-:W-:Y:S01]  /*21850*/  STL [R1+0x266c], R2 ;  /* 0x00266c0201007387 */ /* 0x000fe20000100800 */
[----:B--2---:R-:W-:-:S03]  /*21860*/  IMAD R6, R9, 0x6a, RZ ;  /* 0x0000006a09067824 */ /* 0x004fc600078e02ff */
[----:B------:R2:W-:Y:S01]  /*21870*/  STL [R1+0x2668], R3 ;  /* 0x0026680301007387 */ /* 0x0005e20000100800 */
[----:B------:R-:W4:Y:S01]  /*21880*/  LDC R9, c[0x0][0x238] ;  /* 0x00008e00ff097b82 */ /* 0x000f220000000800 */
[----:B------:R-:W-:-:S04]  /*21890*/  IMAD.WIDE R4, R6, 0x2, R14 ;  /* 0x0000000206047825 */ /* 0x000fc800078e020e */
[----:B--2---:R-:W-:-:S04]  /*218a0*/  IMAD.WIDE R2, R0, 0x2, R16 ;  /* 0x0000000200027825 */ /* 0x004fc800078e0210 */
[----:B---3--:R-:W-:Y:S01]  /*218b0*/  IMAD R0, R10, 0x69, RZ ;  /* 0x000000690a007824 */ /* 0x008fe200078e02ff */
        /* <DEDUP_REMOVED lines=9> */
[----:B0-----:R-:W-:-:S03]  /*21950*/  IMAD.WIDE R4, R0, 0x2, R16 ;  /* 0x0000000200047825 */ /* 0x001fc600078e0210 */
[----:B------:R-:W-:Y:S01]  /*21960*/  STL [R1+0x268c], R2 ;  /* 0x00268c0201007387 */ /* 0x000fe20000100800 */
[----:B---3--:R-:W-:-:S03]  /*21970*/  IMAD R7, R11, 0x68, RZ ;  /* 0x000000680b077824 */ /* 0x008fc600078e02ff */
[----:B------:R0:W-:Y:S01]  /*21980*/  STL [R1+0x2688], R3 ;  /* 0x0026880301007387 */ /* 0x0001e20000100800 */
[----:B------:R-:W3:Y:S03]  /*21990*/  LDC R11, c[0x0][0x238] ;  /* 0x00008e00ff0b7b82 */ /* 0x000ee60000000800 */
        /* <DEDUP_REMOVED lines=317> */
[----:B---3--:R-:W-:-:S03]  /*22d70*/  IMAD.SHL.U32 R7, R11, 0x40, RZ ;  /* 0x000000400b077824 */ /* 0x008fc600078e00ff */
        /* <DEDUP_REMOVED lines=249> */
[----:B----4-:R-:W-:Y:S02]  /*23d10*/  IMAD.SHL.U32 R0, R11, 0x20, RZ ;  /* 0x000000200b007824 */ /* 0x010fe400078e00ff */
        /* <DEDUP_REMOVED lines=132> */
[----:B--2---:R-:W-:-:S03]  /*24560*/  IMAD.SHL.U32 R6, R11, 0x10, RZ ;  /* 0x000000100b067824 */ /* 0x004fc600078e00ff */
        /* <DEDUP_REMOVED lines=52> */
[----:B------:R3:W-:Y:S04]  /*248b0*/  STL [R1+0x2c6c], R6 ;  /* 0x002c6c0601007387 */ /* 0x0007e80000100800 */
[----:B------:R-:W-:Y:S01]  /*248c0*/  STL [R1+0x2c68], R7 ;  /* 0x002c680701007387 */ /* 0x000fe20000100800 */
[----:B-1----:R-:W-:-:S03]  /*248d0*/  IMAD.WIDE R4, R0, 0x2, R16 ;  /* 0x0000000200047825 */ /* 0x002fc600078e0210 */
[----:B------:R-:W-:Y:S01]  /*248e0*/  STL [R1+0x2c74], R2 ;  /* 0x002c740201007387 */ /* 0x000fe20000100800 */
[----:B---3--:R-:W-:-:S03]  /*248f0*/  IMAD.SHL.U32 R6, R10, 0x8, RZ ;  /* 0x000000080a067824 */ /* 0x008fc600078e00ff */
[----:B------:R1:W-:Y:S01]  /*24900*/  STL [R1+0x2c70], R3 ;  /* 0x002c700301007387 */ /* 0x0003e20000100800 */
[----:B------:R-:W3:Y:S01]  /*24910*/  LDC R10, c[0x0][0x238] ;  /* 0x00008e00ff0a7b82 */ /* 0x000ee20000000800 */
[----:B0-----:R-:W-:Y:S02]  /*24920*/  IMAD R0, R11, 0x7, RZ ;  /* 0x000000070b007824 */ /* 0x001fe400078e02ff */
[----:B------:R-:W-:Y:S01]  /*24930*/  STL [R1+0x2c7c], R4 ;  /* 0x002c7c0401007387 */ /* 0x000fe20000100800 */
[----:B-1----:R-:W-:-:S03]  /*24940*/  IMAD.WIDE R2, R6, 0x2, R14 ;  /* 0x0000000206027825 */ /* 0x002fc600078e020e */
[----:B------:R0:W-:Y:S01]  /*24950*/  STL [R1+0x2c78], R5 ;  /* 0x002c780501007387 */ /* 0x0001e20000100800 */
[----:B------:R-:W1:Y:S03]  /*24960*/  LDC R11, c[0x0][0x238] ;  /* 0x00008e00ff0b7b82 */ /* 0x000e660000000800 */
[----:B------:R-:W-:Y:S04]  /*24970*/  STL [R1+0x2c84], R2 ;  /* 0x002c840201007387 */ /* 0x000fe80000100800 */
[----:B------:R2:W-:Y:S01]  /*24980*/  STL [R1+0x2c80], R3 ;  /* 0x002c800301007387 */ /* 0x0005e20000100800 */
[----:B0-----:R-:W-:-:S04]  /*24990*/  IMAD.WIDE R4, R6, 0x2, R16 ;  /* 0x0000000206047825 */ /* 0x001fc800078e0210 */
[----:B----4-:R-:W-:Y:S01]  /*249a0*/  IMAD R6, R12, 0x6, RZ ;  /* 0x000000060c067824 */ /* 0x010fe200078e02ff */
[----:B------:R-:W-:Y:S01]  /*249b0*/  STL [R1+0x2c8c], R4 ;  /* 0x002c8c0401007387 */ /* 0x000fe20000100800 */
[----:B------:R-:W0:Y:S01]  /*249c0*/  LDC R12, c[0x0][0x238] ;  /* 0x00008e00ff0c7b82 */ /* 0x000e220000000800 */
[C---:B--2---:R-:W-:Y:S02]  /*249d0*/  IMAD.WIDE R2, R0.reuse, 0x2, R14 ;  /* 0x0000000200027825 */ /* 0x044fe400078e020e */
[----:B------:R2:W-:Y:S04]  /*249e0*/  STL [R1+0x2c88], R5 ;  /* 0x002c880501007387 */ /* 0x0005e80000100800 */
[----:B------:R-:W-:Y:S04]  /*249f0*/  STL [R1+0x2c94], R2 ;  /* 0x002c940201007387 */ /* 0x000fe80000100800 */
[----:B------:R4:W-:Y:S01]  /*24a00*/  STL [R1+0x2c90], R3 ;  /* 0x002c900301007387 */ /* 0x0009e20000100800 */
[----:B--2---:R-:W-:-:S05]  /*24a10*/  IMAD.WIDE R4, R0, 0x2, R16 ;  /* 0x0000000200047825 */ /* 0x004fca00078e0210 */
[----:B------:R2:W-:Y:S01]  /*24a20*/  STL [R1+0x2c9c], R4 ;  /* 0x002c9c0401007387 */ /* 0x0005e20000100800 */
[----:B----4-:R-:W-:-:S03]  /*24a30*/  IMAD.WIDE R2, R6, 0x2, R14 ;  /* 0x0000000206027825 */ /* 0x010fc600078e020e */
[----:B------:R-:W-:Y:S01]  /*24a40*/  STL [R1+0x2c98], R5 ;  /* 0x002c980501007387 */ /* 0x000fe20000100800 */
[----:B------:R-:W-:-:S03]  /*24a50*/  IMAD.WIDE R6, R6, 0x2, R16 ;  /* 0x0000000206067825 */ /* 0x000fc600078e0210 */
[----:B------:R-:W-:Y:S01]  /*24a60*/  STL [R1+0x2ca4], R2 ;  /* 0x002ca40201007387 */ /* 0x000fe20000100800 */
[----:B--2---:R-:W-:-:S03]  /*24a70*/  IMAD R4, R9, 0x5, RZ ;  /* 0x0000000509047824 */ /* 0x004fc600078e02ff */
[----:B------:R2:W-:Y:S01]  /*24a80*/  STL [R1+0x2ca0], R3 ;  /* 0x002ca00301007387 */ /* 0x0005e20000100800 */
[----:B------:R-:W4:Y:S01]  /*24a90*/  LDC R9, c[0x0][0x238] ;  /* 0x00008e00ff097b82 */ /* 0x000f220000000800 */
[----:B---3--:R-:W-:Y:S02]  /*24aa0*/  IMAD.SHL.U32 R0, R10, 0x4, RZ ;  /* 0x000000040a007824 */ /* 0x008fe400078e00ff */
[----:B------:R1:W-:Y:S01]  /*24ab0*/  STL [R1+0x2cac], R6 ;  /* 0x002cac0601007387 */ /* 0x0003e20000100800 */
[----:B--2---:R-:W-:-:S03]  /*24ac0*/  IMAD.WIDE R2, R4, 0x2, R14 ;  /* 0x0000000204027825 */ /* 0x004fc600078e020e */
[----:B------:R-:W-:Y:S01]  /*24ad0*/  STL [R1+0x2ca8], R7 ;  /* 0x002ca80701007387 */ /* 0x000fe20000100800 */
[----:B------:R-:W2:Y:S01]  /*24ae0*/  LDC R10, c[0x0][0x238] ;  /* 0x00008e00ff0a7b82 */ /* 0x000ea20000000800 */
[----:B------:R-:W-:Y:S02]  /*24af0*/  IMAD.WIDE R4, R4, 0x2, R16 ;  /* 0x0000000204047825 */ /* 0x000fe400078e0210 */
[----:B------:R-:W-:Y:S04]  /*24b00*/  STL [R1+0x2cb4], R2 ;  /* 0x002cb40201007387 */ /* 0x000fe80000100800 */
[----:B------:R3:W-:Y:S01]  /*24b10*/  STL [R1+0x2cb0], R3 ;  /* 0x002cb00301007387 */ /* 0x0007e20000100800 */
[----:B-1----:R-:W-:-:S03]  /*24b20*/  IMAD R6, R11, 0x3, RZ ;  /* 0x000000030b067824 */ /* 0x002fc600078e02ff */
[----:B------:R-:W-:Y:S01]  /*24b30*/  STL [R1+0x2cbc], R4 ;  /* 0x002cbc0401007387 */ /* 0x000fe20000100800 */
[----:B---3--:R-:W-:-:S03]  /*24b40*/  IMAD.WIDE R2, R0, 0x2, R14 ;  /* 0x0000000200027825 */ /* 0x008fc600078e020e */
[----:B------:R1:W-:Y:S04]  /*24b50*/  STL [R1+0x2cb8], R5 ;  /* 0x002cb80501007387 */ /* 0x0003e80000100800 */
[----:B------:R-:W-:Y:S04]  /*24b60*/  STL [R1+0x2cc4], R2 ;  /* 0x002cc40201007387 */ /* 0x000fe80000100800 */
[----:B------:R3:W-:Y:S01]  /*24b70*/  STL [R1+0x2cc0], R3 ;  /* 0x002cc00301007387 */ /* 0x0007e20000100800 */
[----:B-1----:R-:W-:-:S04]  /*24b80*/  IMAD.WIDE R4, R0, 0x2, R16 ;  /* 0x0000000200047825 */ /* 0x002fc800078e0210 */
[----:B0-----:R-:W-:Y:S01]  /*24b90*/  IMAD.SHL.U32 R0, R12, 0x2, RZ ;  /* 0x000000020c007824 */ /* 0x001fe200078e00ff */
[----:B------:R-:W-:Y:S01]  /*24ba0*/  STL [R1+0x2ccc], R4 ;  /* 0x002ccc0401007387 */ /* 0x000fe20000100800 */
[----:B---3--:R-:W-:-:S03]  /*24bb0*/  IMAD.WIDE R2, R6, 0x2, R14 ;  /* 0x0000000206027825 */ /* 0x008fc600078e020e */
[----:B------:R0:W-:Y:S01]  /*24bc0*/  STL [R1+0x2cc8], R5 ;  /* 0x002cc80501007387 */ /* 0x0001e20000100800 */
[----:B------:R-:W-:-:S03]  /*24bd0*/  IMAD.WIDE R6, R6, 0x2, R16 ;  /* 0x0000000206067825 */ /* 0x000fc600078e0210 */
[----:B------:R-:W-:Y:S04]  /*24be0*/  STL [R1+0x2cd4], R2 ;  /* 0x002cd40201007387 */ /* 0x000fe80000100800 */
[----:B------:R1:W-:Y:S01]  /*24bf0*/  STL [R1+0x2cd0], R3 ;  /* 0x002cd00301007387 */ /* 0x0003e20000100800 */
[----:B0-----:R-:W-:-:S03]  /*24c00*/  IMAD.WIDE R4, R0, 0x2, R14 ;  /* 0x0000000200047825 */ /* 0x001fc600078e020e */
[----:B------:R-:W-:Y:S04]  /*24c10*/  STL [R1+0x2cdc], R6 ;  /* 0x002cdc0601007387 */ /* 0x000fe80000100800 */
[----:B------:R0:W-:Y:S01]  /*24c20*/  STL [R1+0x2cd8], R7 ;  /* 0x002cd80701007387 */ /* 0x0001e20000100800 */
[----:B-1----:R-:W-:-:S03]  /*24c30*/  IMAD.WIDE R2, R0, 0x2, R16 ;  /* 0x0000000200027825 */ /* 0x002fc600078e0210 */
[----:B------:R-:W-:Y:S01]  /*24c40*/  STL [R1+0x2ce4], R4 ;  /* 0x002ce40401007387 */ /* 0x000fe20000100800 */
[----:B----4-:R-:W-:-:S03]  /*24c50*/  IMAD R0, R9, 0xc, RZ ;  /* 0x0000000c09007824 */ /* 0x010fc600078e02ff */
[----:B------:R1:W-:Y:S04]  /*24c60*/  STL [R1+0x2ce0], R5 ;  /* 0x002ce00501007387 */ /* 0x0003e80000100800 */
[----:B------:R-:W-:Y:S01]  /*24c70*/  STL [R1+0x2cec], R2 ;  /* 0x002cec0201007387 */ /* 0x000fe20000100800 */
[----:B0-----:R-:W-:-:S03]  /*24c80*/  IMAD.WIDE R6, R0, 0x2, R14 ;  /* 0x0000000200067825 */ /* 0x001fc600078e020e */
[----:B------:R2:W-:Y:S01]  /*24c90*/  STL [R1+0x2ce8], R3 ;  /* 0x002ce80301007387 */ /* 0x0005e20000100800 */
[----:B-1----:R-:W-:-:S05]  /*24ca0*/  IMAD.WIDE R4, R13, 0x2, R14 ;  /* 0x000000020d047825 */ /* 0x002fca00078e020e */
[----:B------:R-:W-:Y:S01]  /*24cb0*/  STL [R1+0x2cf4], R4 ;  /* 0x002cf40401007387 */ /* 0x000fe20000100800 */
[----:B--2---:R-:W-:-:S03]  /*24cc0*/  IMAD.WIDE R2, R10, 0x2, R16 ;  /* 0x000000020a027825 */ /* 0x004fc600078e0210 */
[----:B------:R0:W-:Y:S04]  /*24cd0*/  STL [R1+0x2cf0], R5 ;  /* 0x002cf00501007387 */ /* 0x0001e80000100800 */
[----:B------:R-:W-:Y:S04]  /*24ce0*/  STL [R1+0x2cfc], R2 ;  /* 0x002cfc0201007387 */ /* 0x000fe80000100800 */
[----:B------:R1:W-:Y:S01]  /*24cf0*/  STL [R1+0x2cf8], R3 ;  /* 0x002cf80301007387 */ /* 0x0003e20000100800 */
[----:B0-----:R-:W-:-:S03]  /*24d00*/  IMAD.WIDE R4, R0, 0x2, R16 ;  /* 0x0000000200047825 */ /* 0x001fc600078e0210 */
[----:B------:R-:W-:Y:S04]  /*24d10*/  STL [R1+0x2d0c], R6 ;  /* 0x002d0c0601007387 */ /* 0x000fe80000100800 */
[----:B------:R0:W-:Y:S04]  /*24d20*/  STL [R1+0x2d08], R7 ;  /* 0x002d080701007387 */ /* 0x0001e80000100800 */
[----:B------:R-:W-:Y:S04]  /*24d30*/  STL [R1+0x2d14], R4 ;  /* 0x002d140401007387 */ /* 0x000fe80000100800 */
[----:B------:R2:W-:Y:S04]  /*24d40*/  STL [R1+0x2d10], R5 ;  /* 0x002d100501007387 */ /* 0x0005e80000100800 */
[----:B------:R3:W-:Y:S04]  /*24d50*/  STL [R1+0xcd8], RZ ;  /* 0x000cd8ff01007387 */ /* 0x0007e80000100800 */
        /* <DEDUP_REMOVED lines=256> */
[----:B------:R3:W-:Y:S04]  /*25d60*/  STL [R1], RZ ;  /* 0x000000ff01007387 */ /* 0x0007e80000100800 */
        /* <DEDUP_REMOVED lines=82> */
[----:B------:R3:W-:Y:S01]  /*26290*/  STL [R1+0x14c], RZ ;  /* 0x00014cff01007387 */ /* 0x0007e20000100800 */
[----:B------:R-:W4:Y:S03]  /*262a0*/  S2R R252, SR_TID.X ;  /* 0x0000000000fc7919 */ /* 0x000f260000002100 */
        /* <DEDUP_REMOVED lines=17> */
[C---:B----4-:R-:W-:Y:S01]  /*263c0*/  LOP3.LUT R22, R252.reuse, 0x7f, RZ, 0xc0, !PT ;  /* 0x0000007ffc167812 */ /* 0x050fe200078ec0ff */
[----:B------:R-:W-:-:S03]  /*263d0*/  IMAD R0, R252, 0x100, R252 ;  /* 0x00000100fc007824 */ /* 0x000fc600078e02fc */
[----:B------:R-:W-:Y:S01]  /*263e0*/  LOP3.LUT R22, R22, 0x80, RZ, 0xfc, !PT ;  /* 0x0000008016167812 */ /* 0x000fe200078efcff */
[----:B------:R-:W-:Y:S01]  /*263f0*/  IMAD.SHL.U32 R0, R0, 0x2, RZ ;  /* 0x0000000200007824 */ /* 0x000fe200078e00ff */
[----:B------:R-:W4:Y:S01]  /*26400*/  LDL R252, [R1+0x2e20] ;  /* 0x002e200001fc7983 */ /* 0x000f220000100800 */
[----:B------:R-:W2:Y:S01]  /*26410*/  LDC R220, c[0x0][0x230] ;  /* 0x00008c00ffdc7b82 */ /* 0x000ea20000000800 */
[----:B------:R-:W-:Y:S01]  /*26420*/  UIADD3.64 UR10, UR4, 0x100, URZ ;  /* 0x00000100040a7897 */ /* 0x000fe2000fffe03f */
[----:B------:R-:W-:Y:S01]  /*26430*/  IMAD.SHL.U32 R8, R8, 0x100, RZ ;  /* 0x0000010008087824 */ /* 0x000fe200078e00ff */
[----:B------:R3:W-:Y:S01]  /*26440*/  STL [R1+0x194], RZ ;  /* 0x000194ff01007387 */ /* 0x0007e20000100800 */
[----:B------:R-:W-:Y:S01]  /*26450*/  UIADD3.64 UR10, UR4, 0x780, URZ ;  /* 0x00000780040a7897 */ /* 0x000fe2000fffe03f */
[----:B-1----:R-:W-:Y:S01]  /*26460*/  LOP3.LUT R3, R0, 0x807e, RZ, 0xc0, !PT ;  /* 0x0000807e00037812 */ /* 0x002fe200078ec0ff */
[----:B------:R-:W-:Y:S01]  /*26470*/  UIADD3.64 UR14, UR4, 0x800, URZ ;  /* 0x00000800040e7897 */ /* 0x000fe2000fffe03f */
[----:B------:R3:W-:Y:S01]  /*26480*/  STL [R1+0x198], RZ ;  /* 0x000198ff01007387 */ /* 0x0007e20000100800 */
[----:B------:R-:W1:Y:S01]  /*26490*/  LDC R217, c[0x0][0x23c] ;  /* 0x00008f00ffd97b82 */ /* 0x000e620000000800 */
[----:B------:R-:W-:Y:S01]  /*264a0*/  UIADD3.64 UR10, UR4, 0x880, URZ ;  /* 0x00000880040a7897 */ /* 0x000fe2000fffe03f */
[----:B------:R-:W-:Y:S01]  /*264b0*/  IMAD.SHL.U32 R12, R8, 0x2, RZ ;  /* 0x00000002080c7824 */ /* 0x000fe200078e00ff */
[----:B------:R3:W-:Y:S01]  /*264c0*/  STL [R1+0x19c], RZ ;  /* 0x00019cff01007387 */ /* 0x0007e20000100800 */
[----:B------:R-:W-:Y:S01]  /*264d0*/  UIADD3.64 UR14, UR4, 0x900, URZ ;  /* 0x00000900040e7897 */ /* 0x000fe2000fffe03f */
[C---:B------:R-:W-:Y:S01]  /*264e0*/  LOP3.LUT R9, R3.reuse, 0x10, RZ, 0x3c, !PT ;  /* 0x0000001003097812 */ /* 0x040fe200078e3cff */
[----:B------:R-:W-:Y:S01]  /*264f0*/  UIADD3.64 UR10, UR4, 0x980, URZ ;  /* 0x00000980040a7897 */ /* 0x000fe2000fffe03f */
[----:B------:R3:W-:Y:S01]  /*26500*/  STL [R1+0x1a0], RZ ;  /* 0x0001a0ff01007387 */ /* 0x0007e20000100800 */
[----:B------:R-:W-:Y:S01]  /*26510*/  UIADD3.64 UR14, UR4, 0xa00, URZ ;  /* 0x00000a00040e7897 */ /* 0x000fe2000fffe03f */
[C---:B0-----:R-:W-:Y:S01]  /*26520*/  LOP3.LUT R7, R3.reuse, 0x30, RZ, 0x3c, !PT ;  /* 0x0000003003077812 */ /* 0x041fe200078e3cff */
[----:B------:R-:W-:Y:S01]  /*26530*/  UIADD3.64 UR10, UR4, 0xa80, URZ ;  /* 0x00000a80040a7897 */ /* 0x000fe2000fffe03f */
[----:B------:R3:W-:Y:S01]  /*26540*/  STL [R1+0x1a4], RZ ;  /* 0x0001a4ff01007387 */ /* 0x0007e20000100800 */
[----:B------:R-:W-:Y:S01]  /*26550*/  UIADD3.64 UR14, UR4, 0xb00, URZ ;  /* 0x00000b00040e7897 */ /* 0x000fe2000fffe03f */
[C---:B------:R-:W-:Y:S01]  /*26560*/  LOP3.LUT R6, R3.reuse, 0x40, RZ, 0x3c, !PT ;  /* 0x0000004003067812 */ /* 0x040fe200078e3cff */
[----:B------:R-:W-:Y:S01]  /*26570*/  UIADD3.64 UR10, UR4, 0xb80, URZ ;  /* 0x00000b80040a7897 */ /* 0x000fe2000fffe03f */
[----:B------:R3:W-:Y:S01]  /*26580*/  STL [R1+0x1a8], RZ ;  /* 0x0001a8ff01007387 */ /* 0x0007e20000100800 */
[----:B--2---:R-:W-:Y:S01]  /*26590*/  VIADD R220, R220, 0xff ;  /* 0x000000ffdcdc7836 */ /* 0x004fe20000000000 */
[----:B------:R-:W-:Y:S01]  /*265a0*/  UIADD3.64 UR14, UR4, 0xc00, URZ ;  /* 0x00000c00040e7897 */ /* 0x000fe2000fffe03f */
[----:B------:R-:W-:Y:S01]  /*265b0*/  LOP3.LUT R5, R3, 0x50, RZ, 0x3c, !PT ;  /* 0x0000005003057812 */ /* 0x000fe200078e3cff */
[----:B------:R3:W-:Y:S01]  /*265c0*/  STL [R1+0x1ac], RZ ;  /* 0x0001acff01007387 */ /* 0x0007e20000100800 */
[----:B------:R-:W-:Y:S01]  /*265d0*/  UIADD3.64 UR10, UR4, 0xc80, URZ ;  /* 0x00000c80040a7897 */ /* 0x000fe2000fffe03f */
[----:B------:R-:W-:Y:S01]  /*265e0*/  SHF.R.S32.HI R221, RZ, 0x1f, R220 ;  /* 0x0000001fffdd7819 */ /* 0x000fe200000114dc */
[----:B------:R-:W-:Y:S01]  /*265f0*/  UIADD3.64 UR10, UR4, 0xd00, URZ ;  /* 0x00000d00040a7897 */ /* 0x000fe2000fffe03f */
[----:B------:R3:W-:Y:S01]  /*26600*/  STL [R1+0x1b0], RZ ;  /* 0x0001b0ff01007387 */ /* 0x0007e20000100800 */
[----:B-1----:R-:W-:Y:S01]  /*26610*/  IMAD.SHL.U32 R13, R217, 0x100, RZ ;  /* 0x00000100d90d7824 */ /* 0x002fe200078e00ff */
[----:B------:R-:W-:Y:S01]  /*26620*/  LEA.HI R221, R221, R220, RZ, 0x8 ;  /* 0x000000dcdddd7211 */ /* 0x000fe200078f40ff */
[----:B------:R-:W-:Y:S01]  /*26630*/  UIADD3.64 UR14, UR4, 0xd80, URZ ;  /* 0x00000d80040e7897 */ /* 0x000fe2000fffe03f */
[----:B------:R3:W-:Y:S01]  /*26640*/  STL [R1+0x1b4], RZ ;  /* 0x0001b4ff01007387 */ /* 0x0007e20000100800 */
[----:B------:R-:W-:Y:S01]  /*26650*/  UIADD3.64 UR18, UR4, 0xe00, URZ ;  /* 0x00000e0004127897 */ /* 0x000fe2000fffe03f */
[----:B------:R-:W-:Y:S01]  /*26660*/  SHF.R.S32.HI R0, RZ, 0x8, R221 ;  /* 0x00000008ff007819 */ /* 0x000fe200000114dd */
[----:B------:R-:W-:Y:S01]  /*26670*/  UIADD3.64 UR10, UR4, 0xe80, URZ ;  /* 0x00000e80040a7897 */ /* 0x000fe2000fffe03f */
[----:B------:R3:W-:Y:S01]  /*26680*/  STL [R1+0x1b8], RZ ;  /* 0x0001b8ff01007387 */ /* 0x0007e20000100800 */
[----:B------:R-:W-:Y:S01]  /*26690*/  SHF.R.S32.HI R0, RZ, 0x1f, R8 ;  /* 0x0000001fff007819 */ /* 0x000fe20000011408 */
[----:B------:R-:W-:Y:S01]  /*266a0*/  UIADD3.64 UR14, UR4, 0xf00, URZ ;  /* 0x00000f00040e7897 */ /* 0x000fe2000fffe03f */
[C---:B------:R-:W-:Y:S01]  /*266b0*/  LOP3.LUT R4, R3.reuse, 0x60, RZ, 0x3c, !PT ;  /* 0x0000006003047812 */ /* 0x040fe200078e3cff */
[----:B------:R3:W-:Y:S01]  /*266c0*/  STL [R1+0x1bc], RZ ;  /* 0x0001bcff01007387 */ /* 0x0007e20000100800 */
[----:B------:R-:W-:Y:S01]  /*266d0*/  UIADD3.64 UR18, UR4, 0xf80, URZ ;  /* 0x00000f8004127897 */ /* 0x000fe2000fffe03f */
[----:B------:R-:W-:Y:S01]  /*266e0*/  SHF.L.U64.HI R0, R8, 0x1, R0 ;  /* 0x0000000108007819 */ /* 0x000fe20000010200 */
[----:B------:R-:W-:Y:S01]  /*266f0*/  UIADD3.64 UR10, UR4, 0x1000, URZ ;  /* 0x00001000040a7897 */ /* 0x000fe2000fffe03f */
[----:B------:R3:W-:Y:S01]  /*26700*/  STL [R1+0x1c0], RZ ;  /* 0x0001c0ff01007387 */ /* 0x0007e20000100800 */
[----:B------:R-:W-:Y:S01]  /*26710*/  UIADD3.64 UR14, UR4, 0x1080, URZ ;  /* 0x00001080040e7897 */ /* 0x000fe2000fffe03f */
[----:B------:R-:W-:Y:S01]  /*26720*/  LOP3.LUT R8, R3, 0x20, RZ, 0x3c, !PT ;  /* 0x0000002003087812 */ /* 0x000fe200078e3cff */
[----:B------:R-:W-:Y:S01]  /*26730*/  UIADD3.64 UR18, UR4, 0x1100, URZ ;  /* 0x0000110004127897 */ /* 0x000fe2000fffe03f */
[----:B------:R3:W-:Y:S01]  /*26740*/  STL [R1+0x1c4], RZ ;  /* 0x0001c4ff01007387 */ /* 0x0007e20000100800 */
[----:B------:R-:W-:Y:S01]  /*26750*/  UIADD3.64 UR10, UR4, 0x1180, URZ ;  /* 0x00001180040a7897 */ /* 0x000fe2000fffe03f */
[----:B------:R-:W-:Y:S01]  /*26760*/  SHF.R.S32.HI R2, RZ, 0x1f, R13 ;  /* 0x0000001fff027819 */ /* 0x000fe2000001140d */
[----:B------:R-:W-:Y:S01]  /*26770*/  UIADD3.64 UR14, UR4, 0x1200, URZ ;  /* 0x00001200040e7897 */ /* 0x000fe2000fffe03f */
[----:B------:R3:W-:Y:S01]  /*26780*/  STL [R1+0x1c8], RZ ;  /* 0x0001c8ff01007387 */ /* 0x0007e20000100800 */
[----:B------:R-:W-:Y:S01]  /*26790*/  UIADD3.64 UR18, UR4, 0x1280, URZ ;  /* 0x0000128004127897 */ /* 0x000fe2000fffe03f */
[C---:B------:R-:W-:Y:S01]  /*267a0*/  SHF.L.U64.HI R2, R13.reuse, 0x1, R2 ;  /* 0x000000010d027819 */ /* 0x040fe20000010202 */
[----:B------:R-:W-:Y:S01]  /*267b0*/  UIADD3.64 UR10, UR4, 0x1300, URZ ;  /* 0x00001300040a7897 */ /* 0x000fe2000fffe03f */
[----:B------:R3:W-:Y:S01]  /*267c0*/  STL [R1+0x1cc], RZ ;  /* 0x0001ccff01007387 */ /* 0x0007e20000100800 */
[----:B------:R-:W-:Y:S01]  /*267d0*/  UIADD3.64 UR14, UR4, 0x1380, URZ ;  /* 0x00001380040e7897 */ /* 0x000fe2000fffe03f */
[----:B------:R-:W-:Y:S01]  /*267e0*/  IMAD.SHL.U32 R13, R13, 0x2, RZ ;  /* 0x000000020d0d7824 */ /* 0x000fe200078e00ff */
[----:B------:R-:W-:Y:S01]  /*267f0*/  UIADD3.64 UR18, UR4, 0x1400, URZ ;  /* 0x0000140004127897 */ /* 0x000fe2000fffe03f */
[----:B------:R3:W-:Y:S01]  /*26800*/  STL [R1+0x1d0], RZ ;  /* 0x0001d0ff01007387 */ /* 0x0007e20000100800 */
[----:B------:R-:W-:Y:S01]  /*26810*/  UIADD3.64 UR10, UR4, 0x1480, URZ ;  /* 0x00001480040a7897 */ /* 0x000fe2000fffe03f */
[----:B------:R-:W-:Y:S01]  /*26820*/  CS2R R24, SRZ ;  /* 0x0000000000187805 */ /* 0x000fe2000001ff00 */
        /* <DEDUP_REMOVED lines=27> */
[----:B------:R-:W-:-:S02]  /*269e0*/  CS2R R38, SRZ ;  /* 0x0000000000267805 */ /* 0x000fc4000001ff00 */
[----:B------:R-:W-:Y:S01]  /*269f0*/  CS2R R40, SRZ ;  /* 0x0000000000287805 */ /* 0x000fe2000001ff00 */
[----:B------:R3:W-:Y:S01]  /*26a00*/  STL [R1+0x1f0], RZ ;  /* 0x0001f0ff01007387 */ /* 0x0007e20000100800 */
[----:B------:R-:W-:Y:S02]  /*26a10*/  CS2R R42, SRZ ;  /* 0x00000000002a7805 */ /* 0x000fe4000001ff00 */
[----:B------:R-:W-:Y:S02]  /*26a20*/  CS2R R44, SRZ ;  /* 0x00000000002c7805 */ /* 0x000fe4000001ff00 */
[----:B------:R-:W-:Y:S01]  /*26a30*/  CS2R R46, SRZ ;  /* 0x00000000002e7805 */ /* 0x000fe2000001ff00 */
[----:B------:R3:W-:Y:S01]  /*26a40*/  STL [R1+0x1f4], RZ ;  /* 0x0001f4ff01007387 */ /* 0x0007e20000100800 */
[----:B------:R-:W-:Y:S02]  /*26a50*/  CS2R R48, SRZ ;  /* 0x0000000000307805 */ /* 0x000fe4000001ff00 */
        /* <DEDUP_REMOVED lines=52> */
[----:B------:R-:W-:Y:S01]  /*26da0*/  CS2R R150, SRZ ;  /* 0x0000000000967805 */ /* 0x000fe2000001ff00 */
[----:B------:R-:W-:Y:S02]  /*26db0*/  UIADD3.64 UR10, UR4, 0x1c00, URZ ;  /* 0x00001c00040a7897 */ /* 0x000fe4000fffe03f */
[----:B------:R-:W-:Y:S02]  /*26dc0*/  UIADD3.64 UR14, UR4, 0x1c80, URZ ;  /* 0x00001c80040e7897 */ /* 0x000fe4000fffe03f */
[----:B------:R-:W-:Y:S02]  /*26dd0*/  UIADD3.64 UR18, UR4, 0x1d00, URZ ;  /* 0x00001d0004127897 */ /* 0x000fe4000fffe03f */
[----:B------:R-:W-:Y:S02]  /*26de0*/  UIADD3.64 UR10, UR4, 0x1d80, URZ ;  /* 0x00001d80040a7897 */ /* 0x000fe4000fffe03f */
[----:B------:R-:W-:-:S02]  /*26df0*/  UIADD3.64 UR14, UR4, 0x1e00, URZ ;  /* 0x00001e00040e7897 */ /* 0x000fc4000fffe03f */
[----:B------:R-:W-:Y:S02]  /*26e00*/  UIADD3.64 UR18, UR4, 0x1e80, URZ ;  /* 0x00001e8004127897 */ /* 0x000fe4000fffe03f */
        /* <DEDUP_REMOVED lines=15> */
[----:B------:R-:W-:Y:S01]  /*26f00*/  UIADD3.64 UR52, UR4, 0x700, URZ ;  /* 0x0000070004347897 */ /* 0x000fe2000fffe03f */
[----:B------:R-:W-:Y:S01]  /*26f10*/  UMOV UR59, 0x40000040 ;  /* 0x40000040003b7882 */ /* 0x000fe20000000000 */
        /* <DEDUP_REMOVED lines=12> */
[C---:B----4-:R-:W-:Y:S01]  /*26fe0*/  IMAD.IADD R10, R252.reuse, 0x1, R3 ;  /* 0x00000001fc0a7824 */ /* 0x050fe200078e0203 */
[----:B------:R-:W-:Y:S01]  /*26ff0*/  LOP3.LUT R3, R3, 0x70, RZ, 0x3c, !PT ;  /* 0x0000007003037812 */ /* 0x000fe200078e3cff */
[----:B------:R-:W-:-:S02]  /*27000*/  IMAD.IADD R9, R252, 0x1, R9 ;  /* 0x00000001fc097824 */ /* 0x000fc400078e0209 */
[C---:B------:R-:W-:Y:S02]  /*27010*/  IMAD.IADD R8, R252.reuse, 0x1, R8 ;  /* 0x00000001fc087824 */ /* 0x040fe400078e0208 */
[C---:B------:R-:W-:Y:S02]  /*27020*/  IMAD.IADD R7, R252.reuse, 0x1, R7 ;  /* 0x00000001fc077824 */ /* 0x040fe400078e0207 */
[C---:B------:R-:W-:Y:S02]  /*27030*/  IMAD.IADD R6, R252.reuse, 0x1, R6 ;  /* 0x00000001fc067824 */ /* 0x040fe400078e0206 */
[C---:B------:R-:W-:Y:S02]  /*27040*/  IMAD.IADD R5, R252.reuse, 0x1, R5 ;  /* 0x00000001fc057824 */ /* 0x040fe400078e0205 */
[C---:B------:R-:W-:Y:S02]  /*27050*/  IMAD.IADD R4, R252.reuse, 0x1, R4 ;  /* 0x00000001fc047824 */ /* 0x040fe400078e0204 */
[----:B---3--:R-:W-:-:S07]  /*27060*/  IMAD.IADD R3, R252, 0x1, R3 ;  /* 0x00000001fc037824 */ /* 0x008fce00078e0203 */
.L_x_1:
[----:B------:R-:W2:Y:S01]  /*27070*/  LDL R20, [R1+0xcd8] ;  /* 0x000cd80001147983 */ /* 0x000ea20000100800 */
[----:B------:R-:W2:Y:S03]  /*27080*/  LDC R11, c[0x0][0x230] ;  /* 0x00008c00ff0b7b82 */ /* 0x000ea60000000800 */
        /* <DEDUP_REMOVED lines=56> */
[----:B-----5:R-:W-:Y:S04]  /*27410*/  STL [R1+0x3980], R241 ;  /* 0x003980f101007387 */ /* 0x020fe80000100800 */
        /* <DEDUP_REMOVED lines=18> */
[----:B--2---:R-:W-:-:S03]  /*27540*/  IMAD R11, R20, -0x100, R11 ;  /* 0xffffff00140b7824 */ /* 0x004fc600078e020b */
        /* <DEDUP_REMOVED lines=129> */
[----:B------:R-:W-:-:S03]  /*27d60*/  ISETP.GT.AND P0, PT, R11, RZ, PT ;  /* 0x000000ff0b00720c */ /* 0x000fc60003f04270 */
[----:B------:R-:W-:Y:S04]  /*27d70*/  STL [R1+0x32bc], R151 ;  /* 0x0032bc9701007387 */ /* 0x000fe80000100800 */
[----:B------:R-:W-:Y:S04]  /*27d80*/  STL [R1+0x32c4], R151 ;  /* 0x0032c49701007387 */ /* 0x000fe80000100800 */
[----:B------:R-:W-:Y:S04]  /*27d90*/  STL [R1+0x32cc], R151 ;  /* 0x0032cc9701007387 */ /* 0x000fe80000100800 */
[----:B------:R-:W-:Y:S04]  /*27da0*/  STL [R1+0x32d0], R151 ;  /* 0x0032d09701007387 */ /* 0x000fe80000100800 */
[----:B------:R-:W-:Y:S04]  /*27db0*/  STL [R1+0x32d8], R151 ;  /* 0x0032d89701007387 */ /* 0x000fe80000100800 */
[----:B------:R-:W-:Y:S04]  /*27dc0*/  STL [R1+0x32e0], R151 ;  /* 0x0032e09701007387 */ /* 0x000fe80000100800 */
[----:B------:R-:W-:Y:S01]  /*27dd0*/  STL [R1+0x32e4], R151 ;  /* 0x0032e49701007387 */ /* 0x000fe20000100800 */
[----:B0-----:R-:W-:-:S03]  /*27de0*/  PRMT R15, RZ, 0x7610, R15 ;  /* 0x00007610ff0f7816 */ /* 0x001fc6000000000f */
        /* <DEDUP_REMOVED lines=10> */
[----:B------:R-:W2:Y:S04]  /*27e90*/  @P0 LDG.E.U16 R15, desc[UR60][R16.64] ;  /* 0x0000003c100f0981 */ /* 0x000ea8000c1e1500 */
        /* <DEDUP_REMOVED lines=298> */
[----:B------:R-:W3:Y:S04]  /*29140*/  LDL R21, [R1+0x2cf8] ;  /* 0x002cf80001157983 */ /* 0x000ee80000100800 */
[----:B------:R-:W3:Y:S01]  /*29150*/  LDL R20, [R1+0x2cfc] ;  /* 0x002cfc0001147983 */ /* 0x000ee20000100800 */
[----:B------:R-:W-:-:S02]  /*29160*/  ISETP.GT.AND P1, PT, R11, 0x1, PT ;  /* 0x000000010b00780c */ /* 0x000fc40003f24270 */
[----:B-1----:R-:W-:Y:S01]  /*29170*/  PRMT R22, RZ, 0x7610, R22 ;  /* 0x00007610ff167816 */ /* 0x002fe20000000016 */
[----:B--2---:R0:W-:Y:S04]  /*29180*/  STL [R1+0xaac], R15 ;  /* 0x000aac0f01007387 */ /* 0x0041e80000100800 */
[----:B0-----:R-:W2:Y:S01]  /*29190*/  LDL.LU R15, [R1+0x3a60] ;  /* 0x003a6000010f7983 */ /* 0x001ea20000300800 */
[----:B------:R-:W-:-:S06]  /*291a0*/  PRMT R252, RZ, 0x7610, R252 ;  /* 0x00007610fffc7816 */ /* 0x000fcc00000000fc */
[----:B---3--:R-:W3:Y:S04]  /*291b0*/  @P1 LDG.E.U16 R252, desc[UR60][R20.64] ;  /* 0x0000003c14fc1981 */ /* 0x008ee8000c1e1500 */
[----:B--2---:R-:W2:Y:S04]  /*291c0*/  @P0 LDG.E.U16 R22, desc[UR60][R14.64] ;  /* 0x0000003c0e160981 */ /* 0x004ea8000c1e1500 */
[----:B------:R-:W-:Y:S04]  /*291d0*/  STL [R1+0x303c], R16 ;  /* 0x00303c1001007387 */ /* 0x000fe80000100800 */
[----:B------:R-:W-:Y:S04]  /*291e0*/  STL [R1+0x3628], R16 ;  /* 0x0036281001007387 */ /* 0x000fe80000100800 */
[----:B------:R-:W-:Y:S04]  /*291f0*/  STL [R1+0x3038], R17 ;  /* 0x0030381101007387 */ /* 0x000fe80000100800 */
[----:B------:R-:W-:Y:S04]  /*29200*/  STL [R1+0x362c], R17 ;  /* 0x00362c1101007387 */ /* 0x000fe80000100800 */
[----:B--2---:R0:W-:Y:S04]  /*29210*/  STL [R1+0xaa8], R22 ;  /* 0x000aa81601007387 */ /* 0x0041e80000100800 */
[----:B0-----:R-:W2:Y:S04]  /*29220*/  LDL.LU R22, [R1+0x3a5c] ;  /* 0x003a5c0001167983 */ /* 0x001ea80000300800 */
[----:B------:R-:W-:Y:S04]  /*29230*/  STL [R1+0x3044], R14 ;  /* 0x0030440e01007387 */ /* 0x000fe80000100800 */
[----:B------:R-:W-:Y:S04]  /*29240*/  STL [R1+0x3630], R14 ;  /* 0x0036300e01007387 */ /* 0x000fe80000100800 */
[----:B------:R-:W-:Y:S04]  /*29250*/  STL [R1+0x3040], R15 ;  /* 0x0030400f01007387 */ /* 0x000fe80000100800 */
[----:B------:R-:W-:Y:S04]  /*29260*/  STL [R1+0x3634], R15 ;  /* 0x0036340f01007387 */ /* 0x000fe80000100800 */
[----:B---3--:R0:W-:Y:S04]  /*29270*/  STL [R1+0xaa4], R252 ;  /* 0x000aa4fc01007387 */ /* 0x0081e80000100800 */
[----:B0-----:R-:W3:Y:S04]  /*29280*/  LDL.LU R252, [R1+0x3a58] ;  /* 0x003a580001fc7983 */ /* 0x001ee80000300800 */
[----:B------:R-:W4:Y:S04]  /*29290*/  LDL R20, [R1+0x2cf0] ;  /* 0x002cf00001147983 */ /* 0x000f280000100800 */
[----:B------:R-:W4:Y:S01]  /*292a0*/  LDL R21, [R1+0x2cf4] ;  /* 0x002cf40001157983 */ /* 0x000f220000100800 */
[----:B--2---:R-:W-:-:S02]  /*292b0*/  PRMT R22, RZ, 0x7610, R22 ;  /* 0x00007610ff167816 */ /* 0x004fc40000000016 */
[----:B----4-:R-:W-:-:S04]  /*292c0*/  @P1 LOP3.LUT R21, R21, R20, RZ, 0x3c, !PT ;  /* 0x0000001415151212 */ /* 0x010fc800078e3cff */
[----:B------:R-:W-:-:S04]  /*292d0*/  @P1 LOP3.LUT R20, R21, R20, RZ, 0x3c, !PT ;  /* 0x0000001415141212 */ /* 0x000fc800078e3cff */
[----:B------:R-:W-:-:S05]  /*292e0*/  @P1 LOP3.LUT R21, R21, R20, RZ, 0x3c, !PT ;  /* 0x0000001415151212 */ /* 0x000fca00078e3cff */
[----:B------:R-:W2:Y:S01]  /*292f0*/  @P1 LDG.E.U16 R22, desc[UR60][R20.64] ;  /* 0x0000003c14161981 */ /* 0x000ea2000c1e1500 */
[----:B------:R-:W-:-:S03]  /*29300*/  ISETP.GT.AND P2, PT, R11, 0x2, PT ;  /* 0x000000020b00780c */ /* 0x000fc60003f44270 */
[----:B--2---:R0:W-:Y:S04]  /*29310*/  STL [R1+0xaa0], R22 ;  /* 0x000aa01601007387 */ /* 0x0041e80000100800 */
[----:B0-----:R-:W2:Y:S04]  /*29320*/  LDL.LU R22, [R1+0x3a54] ;  /* 0x003a540001167983 */ /* 0x001ea80000300800 */
[----:B------:R-:W4:Y:S04]  /*29330*/  LDL R20, [R1+0x2ce8] ;  /* 0x002ce80001147983 */ /* 0x000f280000100800 */
[----:B------:R-:W4:Y:S01]  /*29340*/  LDL R21, [R1+0x2cec] ;  /* 0x002cec0001157983 */ /* 0x000f220000100800 */
[----:B---3--:R-:W-:-:S02]  /*29350*/  PRMT R252, RZ, 0x7610, R252 ;  /* 0x00007610fffc7816 */ /* 0x008fc400000000fc */
[----:B----4-:R-:W-:-:S04]  /*29360*/  @P2 LOP3.LUT R21, R21, R20, RZ, 0x3c, !PT ;  /* 0x0000001415152212 */ /* 0x010fc800078e3cff */
[----:B------:R-:W-:-:S04]  /*29370*/  @P2 LOP3.LUT R20, R21, R20, RZ, 0x3c, !PT ;  /* 0x0000001415142212 */ /* 0x000fc800078e3cff */
[----:B------:R-:W-:-:S05]  /*29380*/  @P2 LOP3.LUT R21, R21, R20, RZ, 0x3c, !PT ;  /* 0x0000001415152212 */ /* 0x000fca00078e3cff */
[----:B------:R-:W3:Y:S04]  /*29390*/  @P2 LDG.E.U16 R252, desc[UR60][R20.64] ;  /* 0x0000003c14fc2981 */ /* 0x000ee8000c1e1500 */
        /* <DEDUP_REMOVED lines=33> */
[----:B------:R-:W-:-:S02]  /*295b0*/  PRMT R50, RZ, 0x7610, R50 ;  /* 0x00007610ff327816 */ /* 0x000fc40000000032 */
[----:B----4-:R-:W-:-:S04]  /*295c0*/  @P1 LOP3.LUT R21, R21, R20, RZ, 0x3c, !PT ;  /* 0x0000001415151212 */ /* 0x010fc800078e3cff */
[----:B------:R-:W-:-:S04]  /*295d0*/  @P1 LOP3.LUT R20, R21, R20, RZ, 0x3c, !PT ;  /* 0x0000001415141212 */ /* 0x000fc800078e3cff */
[----:B------:R-:W-:-:S05]  /*295e0*/  @P1 LOP3.LUT R21, R21, R20, RZ, 0x3c, !PT ;  /* 0x0000001415151212 */ /* 0x000fca00078e3cff */
[----:B------:R-:W4:Y:S04]  /*295f0*/  @P1 LDG.E.U16 R50, desc[UR60][R20.64] ;  /* 0x0000003c14321981 */ /* 0x000f28000c1e1500 */
[----:B------:R-:W3:Y:S04]  /*29600*/  LDL R20, [R1+0x2cc0] ;  /* 0x002cc00001147983 */ /* 0x000ee80000100800 */
[----:B------:R-:W3:Y:S01]  /*29610*/  LDL R21, [R1+0x2cc4] ;  /* 0x002cc40001157983 */ /* 0x000ee20000100800 */
[----:B------:R-:W-:-:S03]  /*29620*/  PRMT R51, RZ, 0x7610, R51 ;  /* 0x00007610ff337816 */ /* 0x000fc60000000033 */
[----:B----4-:R-:W-:Y:S01]  /*29630*/  STL [R1+0x3638], R50 ;  /* 0x0036383201007387 */ /* 0x010fe20000100800 */
[----:B---3--:R-:W-:-:S04]  /*29640*/  @P1 LOP3.LUT R21, R21, R20, RZ, 0x3c, !PT ;  /* 0x0000001415151212 */ /* 0x008fc800078e3cff */
[----:B------:R-:W-:-:S04]  /*29650*/  @P1 LOP3.LUT R20, R21, R20, RZ, 0x3c, !PT ;  /* 0x0000001415141212 */ /* 0x000fc800078e3cff */
[----:B------:R-:W-:-:S05]  /*29660*/  @P1 LOP3.LUT R21, R21, R20, RZ, 0x3c, !PT ;  /* 0x0000001415151212 */ /* 0x000fca00078e3cff */
[----:B------:R-:W3:Y:S04]  /*29670*/  @P1 LDG.E.U16 R51, desc[UR60][R20.64] ;  /* 0x0000003c14331981 */ /* 0x000ee8000c1e1500 */
[----:B------:R-:W4:Y:S04]  /*29680*/  LDL R20, [R1+0x2cb8] ;  /* 0x002cb80001147983 */ /* 0x000f280000100800 */
[----:B------:R-:W4:Y:S01]  /*29690*/  LDL R21, [R1+0x2cbc] ;  /* 0x002cbc0001157983 */ /* 0x000f220000100800 */
[----:B------:R-:W-:Y:S02]  /*296a0*/  ISETP.GT.AND P2, PT, R11, 0x5, PT ;  /* 0x000000050b00780c */ /* 0x000fe40003f44270 */
[----:B------:R-:W-:Y:S01]  /*296b0*/  PRMT R95, RZ, 0x7610, R95 ;  /* 0x00007610ff5f7816 */ /* 0x000fe2000000005f */
[----:B---3--:R-:W-:Y:S10]  /*296c0*/  STL [R1+0x363c], R51 ;  /* 0x00363c3301007387 */ /* 0x008ff40000100800 */
[----:B----4-:R-:W-:-:S04]  /*296d0*/  @P2 LOP3.LUT R21, R21, R20, RZ, 0x3c, !PT ;  /* 0x0000001415152212 */ /* 0x010fc800078e3cff */
[----:B------:R-:W-:-:S04]  /*296e0*/  @P2 LOP3.LUT R20, R21, R20, RZ, 0x3c, !PT ;  /* 0x0000001415142212 */ /* 0x000fc800078e3cff */
[----:B------:R-:W-:-:S05]  /*296f0*/  @P2 LOP3.LUT R21, R21, R20, RZ, 0x3c, !PT ;  /* 0x0000001415152212 */ /* 0x000fca00078e3cff */
[----:B------:R-:W3:Y:S04]  /*29700*/  @P2 LDG.E.U16 R95, desc[UR60][R20.64] ;  /* 0x0000003c145f2981 */ /* 0x000ee8000c1e1500 */
[----:B------:R-:W4:Y:S04]  /*29710*/  LDL R20, [R1+0x2cb0] ;  /* 0x002cb00001147983 */ /* 0x000f280000100800 */
[----:B------:R-:W4:Y:S01]  /*29720*/  LDL R21, [R1+0x2cb4] ;  /* 0x002cb40001157983 */ /* 0x000f220000100800 */
[----:B------:R-:W-:-:S03]  /*29730*/  PRMT R96, RZ, 0x7610, R96 ;  /* 0x00007610ff607816 */ /* 0x000fc60000000060 */
[----:B---3--:R-:W-:Y:S01]  /*29740*/  STL [R1+0x3640], R95 ;  /* 0x0036405f01007387 */ /* 0x008fe20000100800 */
[----:B----4-:R-:W-:-:S04]  /*29750*/  @P2 LOP3.LUT R21, R21, R20, RZ, 0x3c, !PT ;  /* 0x0000001415152212 */ /* 0x010fc800078e3cff */
        /* <DEDUP_REMOVED lines=19> */
[----:B------:R0:W3:Y:S04]  /*29890*/  @P0 LDG.E.U16 R141, desc[UR60][R20.64] ;  /* 0x0000003c148d0981 */ /* 0x0000e8000c1e1500 */
[----:B------:R-:W0:Y:S04]  /*298a0*/  LDL R20, [R1+0x2c98] ;  /* 0x002c980001147983 */ /* 0x000e280000100800 */
[----:B------:R-:W0:Y:S01]  /*298b0*/  LDL R21, [R1+0x2c9c] ;  /* 0x002c9c0001157983 */ /* 0x000e220000100800 */
[----:B------:R-:W-:Y:S02]  /*298c0*/  ISETP.GT.AND P1, PT, R11, 0x7, PT ;  /* 0x000000070b00780c */ /* 0x000fe40003f24270 */
[----:B------:R-:W-:-:S11]  /*298d0*/  PRMT R252, RZ, 0x7610, R252 ;  /* 0x00007610fffc7816 */ /* 0x000fd600000000fc */
[----:B0-----:R-:W-:-:S04]  /*298e0*/  @P1 LOP3.LUT R21, R21, R20, RZ, 0x3c, !PT ;  /* 0x0000001415151212 */ /* 0x001fc800078e3cff */
[----:B------:R-:W-:-:S04]  /*298f0*/  @P1 LOP3.LUT R20, R21, R20, RZ, 0x3c, !PT ;  /* 0x0000001415141212 */ /* 0x000fc800078e3cff */
[----:B------:R-:W-:-:S05]  /*29900*/  @P1 LOP3.LUT R21, R21, R20, RZ, 0x3c, !PT ;  /* 0x0000001415151212 */ /* 0x000fca00078e3cff */
[----:B------:R-:W4:Y:S04]  /*29910*/  @P1 LDG.E.U16 R252, desc[UR60][R20.64] ;  /* 0x0000003c14fc1981 */ /* 0x000f28000c1e1500 */
[----:B---3--:R-:W-:Y:S04]  /*29920*/  STL [R1+0x364c], R141 ;  /* 0x00364c8d01007387 */ /* 0x008fe80000100800 */
[----:B----4-:R0:W-:Y:S04]  /*29930*/  STL [R1+0xe20], R252 ;  /* 0x000e20fc01007387 */ /* 0x0101e80000100800 */
        /* <DEDUP_REMOVED lines=562> */
[----:B--2---:R-:W-:-:S03]  /*2bc60*/  PRMT R22, RZ, 0x7610, R22 ;  /* 0x00007610ff167816 */ /* 0x004fc60000000016 */
[----:B---3--:R-:W-:Y:S01]  /*2bc70*/  STL [R1+0x36c4], R148 ;  /* 0x0036c49401007387 */ /* 0x008fe20000100800 */
[----:B----4-:R-:W-:-:S04]  /*2bc80*/  @P2 LOP3.LUT R21, R21, R20, RZ, 0x3c, !PT ;  /* 0x0000001415152212 */ /* 0x010fc800078e3cff */
[----:B------:R-:W-:-:S04]  /*2bc90*/  @P2 LOP3.LUT R20, R21, R20, RZ, 0x3c, !PT ;  /* 0x0000001415142212 */ /* 0x000fc800078e3cff */
[----:B------:R-:W-:-:S05]  /*2bca0*/  @P2 LOP3.LUT R21, R21, R20, RZ, 0x3c, !PT ;  /* 0x0000001415152212 */ /* 0x000fca00078e3cff */
[----:B------:R0:W2:Y:S04]  /*2bcb0*/  @P2 LDG.E.U16 R22, desc[UR60][R20.64] ;  /* 0x0000003c14162981 */ /* 0x0000a8000c1e1500 */
[----:B------:R-:W0:Y:S04]  /*2bcc0*/  LDL R20, [R1+0x2ab0] ;  /* 0x002ab00001147983 */ /* 0x000e280000100800 */
[----:B------:R-:W0:Y:S01]  /*2bcd0*/  LDL R21, [R1+0x2ab4] ;  /* 0x002ab40001157983 */ /* 0x000e220000100800 */
[----:B------:R-:W-:Y:S02]  /*2bce0*/  ISETP.GT.AND P0, PT, R11, 0x27, PT ;  /* 0x000000270b00780c */ /* 0x000fe40003f04270 */
[----:B------:R-:W-:-:S11]  /*2bcf0*/  PRMT R251, RZ, 0x7610, R251 ;  /* 0x00007610fffb7816 */ /* 0x000fd600000000fb */
[----:B0-----:R-:W-:-:S04]  /*2bd00*/  @P0 LOP3.LUT R21, R21, R20, RZ, 0x3c, !PT ;  /* 0x0000001415150212 */ /* 0x001fc800078e3cff */
[----:B------:R-:W-:-:S04]  /*2bd10*/  @P0 LOP3.LUT R20, R21, R20, RZ, 0x3c, !PT ;  /* 0x0000001415140212 */ /* 0x000fc800078e3cff */
[----:B------:R-:W-:-:S05]  /*2bd20*/  @P0 LOP3.LUT R21, R21, R20, RZ, 0x3c, !PT ;  /* 0x0000001415150212 */ /* 0x000fca00078e3cff */
[----:B------:R-:W3:Y:S04]  /*2bd30*/  @P0 LDG.E.U16 R251, desc[UR60][R20.64] ;  /* 0x0000003c14fb0981 */ /* 0x000ee8000c1e1500 */
[----:B--2---:R-:W-:Y:S04]  /*2bd40*/  STL [R1+0x36c8], R22 ;  /* 0x0036c81601007387 */ /* 0x004fe80000100800 */
[----:B---3--:R0:W-:Y:S04]  /*2bd50*/  STL [R1+0xe00], R251 ;  /* 0x000e00fb01007387 */ /* 0x0081e80000100800 */
[----:B0-----:R-:W2:Y:S04]  /*2bd60*/  LDL.LU R251, [R1+0x39b8] ;  /* 0x0039b80001fb7983 */ /* 0x001ea80000300800 */
[----:B------:R-:W3:Y:S04]  /*2bd70*/  LDL R20, [R1+0x2aa8] ;  /* 0x002aa80001147983 */ /* 0x000ee80000100800 */
[----:B------:R-:W3:Y:S01]  /*2bd80*/  LDL R21, [R1+0x2aac] ;  /* 0x002aac0001157983 */ /* 0x000ee20000100800 */
[----:B------:R-:W-:-:S02]  /*2bd90*/  PRMT R252, RZ, 0x7610, R252 ;  /* 0x00007610fffc7816 */ /* 0x000fc400000000fc */
[----:B---3--:R-:W-:-:S04]  /*2bda0*/  @P0 LOP3.LUT R21, R21, R20, RZ, 0x3c, !PT ;  /* 0x0000001415150212 */ /* 0x008fc800078e3cff */
[----:B------:R-:W-:-:S04]  /*2bdb0*/  @P0 LOP3.LUT R20, R21, R20, RZ, 0x3c, !PT ;  /* 0x0000001415140212 */ /* 0x000fc800078e3cff */
[----:B------:R-:W-:-:S05]  /*2bdc0*/  @P0 LOP3.LUT R21, R21, R20, RZ, 0x3c, !PT ;  /* 0x0000001415150212 */ /* 0x000fca00078e3cff */
[----:B------:R-:W3:Y:S01]  /*2bdd0*/  @P0 LDG.E.U16 R252, desc[UR60][R20.64] ;  /* 0x0000003c14fc0981 */ /* 0x000ee2000c1e1500 */
[----:B------:R-:W-:-:S03]  /*2bde0*/  ISETP.GT.AND P1, PT, R11, 0x28, PT ;  /* 0x000000280b00780c */ /* 0x000fc60003f24270 */
        /* <DEDUP_REMOVED lines=8> */
[----:B------:R-:W2:Y:S04]  /*2be70*/  @P1 LDG.E.U16 R251, desc[UR60][R20.64] ;  /* 0x0000003c14fb1981 */ /* 0x000ea8000c1e1500 */
        /* <DEDUP_REMOVED lines=27> */
[----:B------:R-:W4:Y:S01]  /*2c030*/  @P2 LDG.E.U16 R250, desc[UR60][R20.64] ;  /* 0x0000003c14fa2981 */ /* 0x000f22000c1e1500 */
[----:B------:R-:W-:-:S03]  /*2c040*/  ISETP.GT.AND P0, PT, R11, 0x2a, PT ;  /* 0x0000002a0b00780c */ /* 0x000fc60003f04270 */
[----:B----4-:R0:W-:Y:S04]  /*2c050*/  STL [R1+0x988], R250 ;  /* 0x000988fa01007387 */ /* 0x0101e80000100800 */
[----:B0-----:R-:W4:Y:S04]  /*2c060*/  LDL.LU R250, [R1+0x39a4] ;  /* 0x0039a40001fa7983 */ /* 0x001f280000300800 */
[----:B------:R-:W3:Y:S04]  /*2c070*/  LDL R20, [R1+0x2a80] ;  /* 0x002a800001147983 */ /* 0x000ee80000100800 */
[----:B------:R-:W3:Y:S01]  /*2c080*/  LDL R21, [R1+0x2a84] ;  /* 0x002a840001157983 */ /* 0x000ee20000100800 */
[----:B------:R-:W-:-:S02]  /*2c090*/  PRMT R249, RZ, 0x7610, R249 ;  /* 0x00007610fff97816 */ /* 0x000fc400000000f9 */
[----:B---3--:R-:W-:-:S04]  /*2c0a0*/  @P0 LOP3.LUT R21, R21, R20, RZ, 0x3c, !PT ;  /* 0x0000001415150212 */ /* 0x008fc800078e3cff */
[----:B------:R-:W-:-:S04]  /*2c0b0*/  @P0 LOP3.LUT R20, R21, R20, RZ, 0x3c, !PT ;  /* 0x0000001415140212 */ /* 0x000fc800078e3cff */
[----:B------:R-:W-:-:S05]  /*2c0c0*/  @P0 LOP3.LUT R21, R21, R20, RZ, 0x3c, !PT ;  /* 0x0000001415150212 */ /* 0x000fca00078e3cff */
[----:B------:R-:W3:Y:S04]  /*2c0d0*/  @P0 LDG.E.U16 R249, desc[UR60][R20.64] ;  /* 0x0000003c14f90981 */ /* 0x000ee8000c1e1500 */
[----:B---3--:R0:W-:Y:S04]  /*2c0e0*/  STL [R1+0x984], R249 ;  /* 0x000984f901007387 */ /* 0x0081e80000100800 */
[----:B0-----:R-:W3:Y:S04]  /*2c0f0*/  LDL.LU R249, [R1+0x39a0] ;  /* 0x0039a00001f97983 */ /* 0x001ee80000300800 */
[----:B------:R-:W2:Y:S04]  /*2c100*/  LDL R20, [R1+0x2a78] ;  /* 0x002a780001147983 */ /* 0x000ea80000100800 */
[----:B------:R-:W2:Y:S01]  /*2c110*/  LDL R21, [R1+0x2a7c] ;  /* 0x002a7c0001157983 */ /* 0x000ea20000100800 */
[----:B------:R-:W-:-:S02]  /*2c120*/  PRMT R248, RZ, 0x7610, R248 ;  /* 0x00007610fff87816 */ /* 0x000fc400000000f8 */
[----:B--2---:R-:W-:-:S04]  /*2c130*/  @P0 LOP3.LUT R21, R21, R20, RZ, 0x3c, !PT ;  /* 0x0000001415150212 */ /* 0x004fc800078e3cff */
        /* <DEDUP_REMOVED lines=93> */
[----:B------:R-:W2:Y:S04]  /*2c710*/  LDL R20, [R1+0x2a20] ;  /* 0x002a200001147983 */ /* 0x000ea80000100800 */
[----:B------:R-:W2:Y:S01]  /*2c720*/  LDL R21, [R1+0x2a24] ;  /* 0x002a240001157983 */ /* 0x000ea20000100800 */
[----:B------:R-:W-:-:S02]  /*2c730*/  PRMT R245, RZ, 0x7610, R245 ;  /* 0x00007610fff57816 */ /* 0x000fc400000000f5 */
[----:B--2---:R-:W-:-:S04]  /*2c740*/  @P0 LOP3.LUT R21, R21, R20, RZ, 0x3c, !PT ;  /* 0x0000001415150212 */ /* 0x004fc800078e3cff */
[----:B------:R-:W-:-:S04]  /*2c750*/  @P0 LOP3.LUT R20, R21, R20, RZ, 0x3c, !PT ;  /* 0x0000001415140212 */ /* 0x000fc800078e3cff */
[----:B------:R-:W-:-:S05]  /*2c760*/  @P0 LOP3.LUT R21, R21, R20, RZ, 0x3c, !PT ;  /* 0x0000001415150212 */ /* 0x000fca00078e3cff */
[----:B------:R-:W2:Y:S04]  /*2c770*/  @P0 LDG.E.U16 R245, desc[UR60][R20.64] ;  /* 0x0000003c14f50981 */ /* 0x000ea8000c1e1500 */
[----:B--2---:R0:W-:Y:S04]  /*2c780*/  STL [R1+0x95c], R245 ;  /* 0x00095cf501007387 */ /* 0x0041e80000100800 */
        /* <DEDUP_REMOVED lines=13> */
[----:B------:R-:W-:-:S02]  /*2c860*/  PRMT R243, RZ, 0x7610, R243 ;  /* 0x00007610fff37816 */ /* 0x000fc400000000f3 */
[----:B----4-:R-:W-:-:S04]  /*2c870*/  @P1 LOP3.LUT R21, R21, R20, RZ, 0x3c, !PT ;  /* 0x0000001415151212 */ /* 0x010fc800078e3cff */
[----:B------:R-:W-:-:S04]  /*2c880*/  @P1 LOP3.LUT R20, R21, R20, RZ, 0x3c, !PT ;  /* 0x0000001415141212 */ /* 0x000fc800078e3cff */
[----:B------:R-:W-:-:S05]  /*2c890*/  @P1 LOP3.LUT R21, R21, R20, RZ, 0x3c, !PT ;  /* 0x0000001415151212 */ /* 0x000fca00078e3cff */
[----:B------:R-:W4:Y:S04]  /*2c8a0*/  @P1 LDG.E.U16 R243, desc[UR60][R20.64] ;  /* 0x0000003c14f31981 */ /* 0x000f28000c1e1500 */
        /* <DEDUP_REMOVED lines=95> */
[----:B------:R0:W4:Y:S04]  /*2cea0*/  @P0 LDG.E.U16 R151, desc[UR60][R20.64] ;  /* 0x0000003c14970981 */ /* 0x000128000c1e1500 */
[----:B------:R-:W0:Y:S04]  /*2ceb0*/  LDL R20, [R1+0x29b0] ;  /* 0x0029b00001147983 */ /* 0x000e280000100800 */
[----:B------:R-:W0:Y:S01]  /*2cec0*/  LDL R21, [R1+0x29b4] ;  /* 0x0029b40001157983 */ /* 0x000e220000100800 */
[----:B------:R-:W-:Y:S02]  /*2ced0*/  ISETP.GT.AND P1, PT, R11, 0x37, PT ;  /* 0x000000370b00780c */ /* 0x000fe40003f24270 */
[----:B------:R-:W-:-:S11]  /*2cee0*/  PRMT R240, RZ, 0x7610, R240 ;  /* 0x00007610fff07816 */ /* 0x000fd600000000f0 */
[----:B0-----:R-:W-:-:S04]  /*2cef0*/  @P1 LOP3.LUT R21, R21, R20, RZ, 0x3c, !PT ;  /* 0x0000001415151212 */ /* 0x001fc800078e3cff */
[----:B------:R-:W-:-:S04]  /*2cf00*/  @P1 LOP3.LUT R20, R21, R20, RZ, 0x3c, !PT ;  /* 0x0000001415141212 */ /* 0x000fc800078e3cff */
[----:B------:R-:W-:-:S05]  /*2cf10*/  @P1 LOP3.LUT R21, R21, R20, RZ, 0x3c, !PT ;  /* 0x0000001415151212 */ /* 0x000fca00078e3cff */
[----:B------:R-:W2:Y:S04]  /*2cf20*/  @P1 LDG.E.U16 R240, desc[UR60][R20.64] ;  /* 0x0000003c14f01981 */ /* 0x000ea8000c1e1500 */
[----:B----4-:R-:W-:Y:S04]  /*2cf30*/  STL [R1+0x3710], R151 ;  /* 0x0037109701007387 */ /* 0x010fe80000100800 */
        /* <DEDUP_REMOVED lines=56> */
[----:B------:R-:W2:Y:S04]  /*2d2c0*/  @P1 LDG.E.U16 R61, desc[UR60][R20.64] ;  /* 0x0000003c143d1981 */ /* 0x000ea8000c1e1500 */
[----:B------:R-:W4:Y:S04]  /*2d2d0*/  LDL R20, [R1+0x2978] ;  /* 0x0029780001147983 */ /* 0x000f280000100800 */
[----:B------:R-:W4:Y:S01]  /*2d2e0*/  LDL R21, [R1+0x297c] ;  /* 0x00297c0001157983 */ /* 0x000f220000100800 */
[----:B------:R-:W-:-:S03]  /*2d2f0*/  PRMT R60, RZ, 0x7610, R60 ;  /* 0x00007610ff3c7816 */ /* 0x000fc6000000003c */
[----:B--2---:R-:W-:Y:S01]  /*2d300*/  STL [R1+0x3714], R61 ;  /* 0x0037143d01007387 */ /* 0x004fe20000100800 */
[----:B----4-:R-:W-:-:S04]  /*2d310*/  @P1 LOP3.LUT R21, R21, R20, RZ, 0x3c, !PT ;  /* 0x0000001415151212 */ /* 0x010fc800078e3cff */
[----:B------:R-:W-:-:S04]  /*2d320*/  @P1 LOP3.LUT R20, R21, R20, RZ, 0x3c, !PT ;  /* 0x0000001415141212 */ /* 0x000fc800078e3cff */
[----:B------:R-:W-:-:S05]  /*2d330*/  @P1 LOP3.LUT R21, R21, R20, RZ, 0x3c, !PT ;  /* 0x0000001415151212 */ /* 0x000fca00078e3cff */
[----:B------:R-:W2:Y:S04]  /*2d340*/  @P1 LDG.E.U16 R60, desc[UR60][R20.64] ;  /* 0x0000003c143c1981 */ /* 0x000ea8000c1e1500 */
[----:B------:R-:W4:Y:S04]  /*2d350*/  LDL R20, [R1+0x2970] ;  /* 0x0029700001147983 */ /* 0x000f280000100800 */
[----:B------:R-:W4:Y:S01]  /*2d360*/  LDL R21, [R1+0x2974] ;  /* 0x0029740001157983 */ /* 0x000f220000100800 */
[----:B------:R-:W-:Y:S02]  /*2d370*/  ISETP.GT.AND P2, PT, R11, 0x3b, PT ;  /* 0x0000003b0b00780c */ /* 0x000fe40003f44270 */
[----:B------:R-:W-:Y:S01]  /*2d380*/  PRMT R16, RZ, 0x7610, R16 ;  /* 0x00007610ff107816 */ /* 0x000fe20000000010 */
[----:B--2---:R-:W-:Y:S10]  /*2d390*/  STL [R1+0x3718], R60 ;  /* 0x0037183c01007387 */ /* 0x004ff40000100800 */
[----:B----4-:R-:W-:-:S04]  /*2d3a0*/  @P2 LOP3.LUT R21, R21, R20, RZ, 0x3c, !PT ;  /* 0x0000001415152212 */ /* 0x010fc800078e3cff */
        /* <DEDUP_REMOVED lines=53> */
[----:B------:R0:W2:Y:S04]  /*2d700*/  @P2 LDG.E.U16 R12, desc[UR60][R20.64] ;  /* 0x0000003c140c2981 */ /* 0x0000a8000c1e1500 */
[----:B------:R-:W0:Y:S04]  /*2d710*/  LDL R20, [R1+0x2938] ;  /* 0x0029380001147983 */ /* 0x000e280000100800 */
[----:B------:R-:W0:Y:S01]  /*2d720*/  LDL R21, [R1+0x293c] ;  /* 0x00293c0001157983 */ /* 0x000e220000100800 */
[----:B------:R-:W-:Y:S02]  /*2d730*/  PRMT R234, RZ, 0x7610, R234 ;  /* 0x00007610ffea7816 */ /* 0x000fe400000000ea */
[----:B0-----:R-:W-:-:S04]  /*2d740*/  @P2 LOP3.LUT R21, R21, R20, RZ, 0x3c, !PT ;  /* 0x0000001415152212 */ /* 0x001fc800078e3cff */
[----:B------:R-:W-:-:S04]  /*2d750*/  @P2 LOP3.LUT R20, R21, R20, RZ, 0x3c, !PT ;  /* 0x0000001415142212 */ /* 0x000fc800078e3cff */
[----:B------:R-:W-:-:S05]  /*2d760*/  @P2 LOP3.LUT R21, R21, R20, RZ, 0x3c, !PT ;  /* 0x0000001415152212 */ /* 0x000fca00078e3cff */
[----:B------:R-:W4:Y:S04]  /*2d770*/  @P2 LDG.E.U16 R234, desc[UR60][R20.64] ;  /* 0x0000003c14ea2981 */ /* 0x000f28000c1e1500 */
[----:B--2---:R-:W-:Y:S01]  /*2d780*/  STL [R1+0x3734], R12 ;  /* 0x0037340c01007387 */ /* 0x004fe20000100800 */
[----:B------:R-:W-:-:S03]  /*2d790*/  ISETP.GT.AND P0, PT, R11, 0x3f, PT ;  /* 0x0000003f0b00780c */ /* 0x000fc60003f04270 */
[----:B----4-:R0:W-:Y:S04]  /*2d7a0*/  STL [R1+0x8f0], R234 ;  /* 0x0008f0ea01007387 */ /* 0x0101e80000100800 */
        /* <DEDUP_REMOVED lines=132> */
[----:B------:R0:W3:Y:S04]  /*2dff0*/  @P1 LDG.E.U16 R13, desc[UR60][R20.64] ;  /* 0x0000003c140d1981 */ /* 0x0000e8000c1e1500 */
[----:B------:R-:W0:Y:S04]  /*2e000*/  LDL R20, [R1+0x28b8] ;  /* 0x0028b80001147983 */ /* 0x000e280000100800 */
[----:B------:R-:W0:Y:S01]  /*2e010*/  LDL R21, [R1+0x28bc] ;  /* 0x0028bc0001157983 */ /* 0x000e220000100800 */
[----:B------:R-:W-:Y:S02]  /*2e020*/  PRMT R227, RZ, 0x7610, R227 ;  /* 0x00007610ffe37816 */ /* 0x000fe400000000e3 */
[----:B0-----:R-:W-:-:S04]  /*2e030*/  @P1 LOP3.LUT R21, R21, R20, RZ, 0x3c, !PT ;  /* 0x0000001415151212 */ /* 0x001fc800078e3cff */
[----:B------:R-:W-:-:S04]  /*2e040*/  @P1 LOP3.LUT R20, R21, R20, RZ, 0x3c, !PT ;  /* 0x0000001415141212 */ /* 0x000fc800078e3cff */
[----:B------:R-:W-:-:S05]  /*2e050*/  @P1 LOP3.LUT R21, R21, R20, RZ, 0x3c, !PT ;  /* 0x0000001415151212 */ /* 0x000fca00078e3cff */
[----:B------:R-:W4:Y:S04]  /*2e060*/  @P1 LDG.E.U16 R227, desc[UR60][R20.64] ;  /* 0x0000003c14e31981 */ /* 0x000f28000c1e1500 */
[----:B---3--:R-:W-:Y:S01]  /*2e070*/  STL [R1+0x3758], R13 ;  /* 0x0037580d01007387 */ /* 0x008fe20000100800 */
[----:B------:R-:W-:-:S03]  /*2e080*/  ISETP.GT.AND P2, PT, R11, 0x47, PT ;  /* 0x000000470b00780c */ /* 0x000fc60003f44270 */
        /* <DEDUP_REMOVED lines=47> */
[----:B------:R-:W3:Y:S04]  /*2e380*/  LDL R20, [R1+0x2888] ;  /* 0x0028880001147983 */ /* 0x000ee80000100800 */
[----:B------:R-:W3:Y:S01]  /*2e390*/  LDL R21, [R1+0x288c] ;  /* 0x00288c0001157983 */ /* 0x000ee20000100800 */
[----:B------:R-:W-:-:S03]  /*2e3a0*/  PRMT R112, RZ, 0x7610, R112 ;  /* 0x00007610ff707816 */ /* 0x000fc60000000070 */
[----:B--2---:R-:W-:Y:S01]  /*2e3b0*/  STL [R1+0x375c], R13 ;  /* 0x00375c0d01007387 */ /* 0x004fe20000100800 */
[----:B---3--:R-:W-:-:S04]  /*2e3c0*/  @P1 LOP3.LUT R21, R21, R20, RZ, 0x3c, !PT ;  /* 0x0000001415151212 */ /* 0x008fc800078e3cff */
[----:B------:R-:W-:-:S04]  /*2e3d0*/  @P1 LOP3.LUT R20, R21, R20, RZ, 0x3c, !PT ;  /* 0x0000001415141212 */ /* 0x000fc800078e3cff */
[----:B------:R-:W-:-:S05]  /*2e3e0*/  @P1 LOP3.LUT R21, R21, R20, RZ, 0x3c, !PT ;  /* 0x0000001415151212 */ /* 0x000fca00078e3cff */
[----:B------:R-:W2:Y:S04]  /*2e3f0*/  @P1 LDG.E.U16 R112, desc[UR60][R20.64] ;  /* 0x0000003c14701981 */ /* 0x000ea8000c1e1500 */
[----:B------:R-:W3:Y:S04]  /*2e400*/  LDL R20, [R1+0x2880] ;  /* 0x0028800001147983 */ /* 0x000ee80000100800 */
[----:B------:R-:W3:Y:S01]  /*2e410*/  LDL R21, [R1+0x2884] ;  /* 0x0028840001157983 */ /* 0x000ee20000100800 */
[----:B------:R-:W-:Y:S02]  /*2e420*/  ISETP.GT.AND P2, PT, R11, 0x4a, PT ;  /* 0x0000004a0b00780c */ /* 0x000fe40003f44270 */
[----:B------:R-:W-:Y:S01]  /*2e430*/  PRMT R22, RZ, 0x7610, R22 ;  /* 0x00007610ff167816 */ /* 0x000fe20000000016 */
[----:B--2---:R-:W-:Y:S10]  /*2e440*/  STL [R1+0x3760], R112 ;  /* 0x0037607001007387 */ /* 0x004ff40000100800 */
[----:B---3--:R-:W-:-:S04]  /*2e450*/  @P2 LOP3.LUT R21, R21, R20, RZ, 0x3c, !PT ;  /* 0x0000001415152212 */ /* 0x008fc800078e3cff */
        /* <DEDUP_REMOVED lines=533> */
[----:B------:R-:W2:Y:S04]  /*305b0*/  LDL R20, [R1+0x2698] ;  /* 0x0026980001147983 */ /* 0x000ea80000100800 */
[----:B------:R-:W2:Y:S01]  /*305c0*/  LDL R21, [R1+0x269c] ;  /* 0x00269c0001157983 */ /* 0x000ea20000100800 */
[----:B------:R-:W-:-:S03]  /*305d0*/  PRMT R116, RZ, 0x7610, R116 ;  /* 0x00007610ff747816 */ /* 0x000fc60000000074 */
[----:B----4-:R-:W-:Y:S01]  /*305e0*/  STL [R1+0x3808], R66 ;  /* 0x0038084201007387 */ /* 0x010fe20000100800 */
[----:B--2---:R-:W-:-:S04]  /*305f0*/  @P2 LOP3.LUT R21, R21, R20, RZ, 0x3c, !PT ;  /* 0x0000001415152212 */ /* 0x004fc800078e3cff */
        /* <DEDUP_REMOVED lines=27> */
[----:B------:R0:W4:Y:S04]  /*307b0*/  @P1 LDG.E.U16 R147, desc[UR60][R20.64] ;  /* 0x0000003c14931981 */ /* 0x000128000c1e1500 */
[----:B------:R-:W0:Y:S04]  /*307c0*/  LDL R20, [R1+0x2678] ;  /* 0x0026780001147983 */ /* 0x000e280000100800 */
[----:B------:R-:W0:Y:S01]  /*307d0*/  LDL R21, [R1+0x267c] ;  /* 0x00267c0001157983 */ /* 0x000e220000100800 */
[----:B------:R-:W-:Y:S02]  /*307e0*/  PRMT R146, RZ, 0x7610, R146 ;  /* 0x00007610ff927816 */ /* 0x000fe40000000092 */
[----:B0-----:R-:W-:-:S04]  /*307f0*/  @P1 LOP3.LUT R21, R21, R20, RZ, 0x3c, !PT ;  /* 0x0000001415151212 */ /* 0x001fc800078e3cff */
        /* <DEDUP_REMOVED lines=1233> */
[----:B------:R-:W3:Y:S04]  /*35510*/  @P1 LDG.E.U16 R164, desc[UR60][R20.64] ;  /* 0x0000003c14a41981 */ /* 0x000ee8000c1e1500 */
[----:B----4-:R0:W-:Y:S04]  /*35520*/  STL [R1+0xd3c], R119 ;  /* 0x000d3c7701007387 */ /* 0x0101e80000100800 */
[----:B0-----:R-:W4:Y:S04]  /*35530*/  LDL R119, [R1+0x218c] ;  /* 0x00218c0001777983 */ /* 0x001f280000100800 */
[----:B---3--:R0:W-:Y:S04]  /*35540*/  STL [R1+0xd40], R164 ;  /* 0x000d40a401007387 */ /* 0x0081e80000100800 */
[----:B0-----:R-:W3:Y:S04]  /*35550*/  LDL.LU R164, [R1+0x384c] ;  /* 0x00384c0001a47983 */ /* 0x001ee80000300800 */
[----:B------:R-:W2:Y:S04]  /*35560*/  LDL R20, [R1+0x21a0] ;  /* 0x0021a00001147983 */ /* 0x000ea80000100800 */
[----:B------:R-:W2:Y:S01]  /*35570*/  LDL R21, [R1+0x21a4] ;  /* 0x0021a40001157983 */ /* 0x000ea20000100800 */
[----:B------:R-:W-:-:S02]  /*35580*/  ISETP.GT.AND P0, PT, R11, 0xb8, PT ;  /* 0x000000b80b00780c */ /* 0x000fc40003f04270 */
[----:B------:R-:W-:-:S11]  /*35590*/  PRMT R19, RZ, 0x7610, R19 ;  /* 0x00007610ff137816 */ /* 0x000fd60000000013 */
        /* <DEDUP_REMOVED lines=19> */
[----:B------:R-:W3:Y:S01]  /*356d0*/  LDL R21, [R1+0x2188] ;  /* 0x0021880001157983 */ /* 0x000ee20000100800 */
[----:B------:R-:W-:Y:S01]  /*356e0*/  PRMT R8, RZ, 0x7610, R8 ;  /* 0x00007610ff087816 */ /* 0x000fe20000000008 */
[----:B----4-:R-:W-:Y:S01]  /*356f0*/  @P1 IMAD.MOV.U32 R20, RZ, RZ, R119 ;  /* 0x000000ffff141224 */ /* 0x010fe200078e0077 */
[----:B------:R-:W-:Y:S02]  /*35700*/  ISETP.GT.AND P0, PT, R11, 0xba, PT ;  /* 0x000000ba0b00780c */ /* 0x000fe40003f04270 */
[----:B------:R-:W-:Y:S02]  /*35710*/  PRMT R98, RZ, 0x7610, R98 ;  /* 0x00007610ff627816 */ /* 0x000fe40000000062 */
[----:B------:R-:W-:-:S02]  /*35720*/  PRMT R7, RZ, 0x7610, R7 ;  /* 0x00007610ff077816 */ /* 0x000fc40000000007 */
[----:B------:R-:W-:Y:S02]  /*35730*/  PRMT R6, RZ, 0x7610, R6 ;  /* 0x00007610ff067816 */ /* 0x000fe40000000006 */
[----:B------:R-:W-:Y:S01]  /*35740*/  PRMT R252, RZ, 0x7610, R252 ;  /* 0x00007610fffc7816 */ /* 0x000fe200000000fc */
[----:B------:R-:W4:Y:S04]  /*35750*/  LDL R119, [R1+0x2164] ;  /* 0x0021640001777983 */ /* 0x000f280000100800 */
[----:B---3--:R0:W3:Y:S04]  /*35760*/  @P1 LDG.E.U16 R8, desc[UR60][R20.64] ;  /* 0x0000003c14081981 */ /* 0x0080e8000c1e1500 */
[----:B------:R-:W0:Y:S04]  /*35770*/  LDL R20, [R1+0x2180] ;  /* 0x0021800001147983 */ /* 0x000e280000100800 */
[----:B------:R-:W0:Y:S02]  /*35780*/  LDL R21, [R1+0x2184] ;  /* 0x0021840001157983 */ /* 0x000e240000100800 */
[----:B0-----:R-:W-:-:S04]  /*35790*/  @P0 LOP3.LUT R21, R21, R20, RZ, 0x3c, !PT ;  /* 0x0000001415150212 */ /* 0x001fc800078e3cff */
[----:B------:R-:W-:-:S04]  /*357a0*/  @P0 LOP3.LUT R20, R21, R20, RZ, 0x3c, !PT ;  /* 0x0000001415140212 */ /* 0x000fc800078e3cff */
[----:B------:R-:W-:-:S05]  /*357b0*/  @P0 LOP3.LUT R21, R21, R20, RZ, 0x3c, !PT ;  /* 0x0000001415150212 */ /* 0x000fca00078e3cff */
[----:B------:R0:W3:Y:S04]  /*357c0*/  @P0 LDG.E.U16 R98, desc[UR60][R20.64] ;  /* 0x0000003c14620981 */ /* 0x0000e8000c1e1500 */
[----:B------:R-:W0:Y:S04]  /*357d0*/  LDL R20, [R1+0x2178] ;  /* 0x0021780001147983 */ /* 0x000e280000100800 */
[----:B------:R-:W0:Y:S02]  /*357e0*/  LDL R21, [R1+0x217c] ;  /* 0x00217c0001157983 */ /* 0x000e240000100800 */
[----:B0-----:R-:W-:-:S04]  /*357f0*/  @P0 LOP3.LUT R21, R21, R20, RZ, 0x3c, !PT ;  /* 0x0000001415150212 */ /* 0x001fc800078e3cff */
[----:B------:R-:W-:-:S04]  /*35800*/  @P0 LOP3.LUT R20, R21, R20, RZ, 0x3c, !PT ;  /* 0x0000001415140212 */ /* 0x000fc800078e3cff */
[----:B------:R-:W-:-:S05]  /*35810*/  @P0 LOP3.LUT R21, R21, R20, RZ, 0x3c, !PT ;  /* 0x0000001415150212 */ /* 0x000fca00078e3cff */
[----:B------:R0:W3:Y:S04]  /*35820*/  @P0 LDG.E.U16 R7, desc[UR60][R20.64] ;  /* 0x0000003c14070981 */ /* 0x0000e8000c1e1500 */
[----:B------:R-:W0:Y:S04]  /*35830*/  LDL R20, [R1+0x2170] ;  /* 0x0021700001147983 */ /* 0x000e280000100800 */
[----:B------:R-:W0:Y:S01]  /*35840*/  LDL R21, [R1+0x2174] ;  /* 0x0021740001157983 */ /* 0x000e220000100800 */
[----:B------:R-:W-:-:S13]  /*35850*/  ISETP.GT.AND P1, PT, R11, 0xbb, PT ;  /* 0x000000bb0b00780c */ /* 0x000fda0003f24270 */
[----:B0-----:R-:W-:-:S04]  /*35860*/  @P1 LOP3.LUT R21, R21, R20, RZ, 0x3c, !PT ;  /* 0x0000001415151212 */ /* 0x001fc800078e3cff */
[----:B------:R-:W-:-:S04]  /*35870*/  @P1 LOP3.LUT R20, R21, R20, RZ, 0x3c, !PT ;  /* 0x0000001415141212 */ /* 0x000fc800078e3cff */
[----:B------:R-:W-:-:S05]  /*35880*/  @P1 LOP3.LUT R21, R21, R20, RZ, 0x3c, !PT ;  /* 0x0000001415151212 */ /* 0x000fca00078e3cff */
[----:B------:R0:W3:Y:S04]  /*35890*/  @P1 LDG.E.U16 R6, desc[UR60][R20.64] ;  /* 0x0000003c14061981 */ /* 0x0000e8000c1e1500 */
[----:B------:R-:W0:Y:S04]  /*358a0*/  LDL R20, [R1+0x2168] ;  /* 0x0021680001147983 */ /* 0x000e280000100800 */
[----:B------:R-:W0:Y:S01]  /*358b0*/  LDL R21, [R1+0x216c] ;  /* 0x00216c0001157983 */ /* 0x000e220000100800 */
[----:B------:R-:W-:Y:S02]  /*358c0*/  ISETP.GT.AND P0, PT, R11, 0xbc, PT ;  /* 0x000000bc0b00780c */ /* 0x000fe40003f04270 */
[----:B0-----:R-:W-:-:S04]  /*358d0*/  @P1 LOP3.LUT R21, R21, R20, RZ, 0x3c, !PT ;  /* 0x0000001415151212 */ /* 0x001fc800078e3cff */
[----:B------:R-:W-:-:S04]  /*358e0*/  @P1 LOP3.LUT R20, R21, R20, RZ, 0x3c, !PT ;  /* 0x0000001415141212 */ /* 0x000fc800078e3cff */
[----:B------:R-:W-:-:S05]  /*358f0*/  @P1 LOP3.LUT R21, R21, R20, RZ, 0x3c, !PT ;  /* 0x0000001415151212 */ /* 0x000fca00078e3cff */
[----:B------:R4:W3:Y:S04]  /*35900*/  @P1 LDG.E.U16 R252, desc[UR60][R20.64] ;  /* 0x0000003c14fc1981 */ /* 0x0008e8000c1e1500 */
[----:B------:R-:W2:Y:S01]  /*35910*/  LDL R21, [R1+0x2160] ;  /* 0x0021600001157983 */ /* 0x000ea20000100800 */
[----:B------:R-:W-:Y:S01]  /*35920*/  PRMT R251, RZ, 0x7610, R251 ;  /* 0x00007610fffb7816 */ /* 0x000fe200000000fb */
[----:B----4-:R-:W-:Y:S01]  /*35930*/  @P0 IMAD.MOV.U32 R20, RZ, RZ, R119 ;  /* 0x000000ffff140224 */ /* 0x010fe200078e0077 */
[----:B------:R-:W-:Y:S02]  /*35940*/  PRMT R250, RZ, 0x7610, R250 ;  /* 0x00007610fffa7816 */ /* 0x000fe400000000fa */
[----:B------:R-:W-:Y:S02]  /*35950*/  ISETP.GT.AND P1, PT, R11, 0xbd, PT ;  /* 0x000000bd0b00780c */ /* 0x000fe40003f24270 */
[----:B------:R-:W-:-:S02]  /*35960*/  PRMT R249, RZ, 0x7610, R249 ;  /* 0x00007610fff97816 */ /* 0x000fc400000000f9 */
[----:B------:R-:W-:Y:S02]  /*35970*/  PRMT R248, RZ, 0x7610, R248 ;  /* 0x00007610fff87816 */ /* 0x000fe400000000f8 */
[----:B------:R-:W-:Y:S01]  /*35980*/  PRMT R163, RZ, 0x7610, R163 ;  /* 0x00007610ffa37816 */ /* 0x000fe200000000a3 */
[----:B------:R-:W4:Y:S04]  /*35990*/  LDL R119, [R1+0x213c] ;  /* 0x00213c0001777983 */ /* 0x000f280000100800 */
[----:B--2---:R0:W2:Y:S04]  /*359a0*/  @P0 LDG.E.U16 R251, desc[UR60][R20.64] ;  /* 0x0000003c14fb0981 */ /* 0x0040a8000c1e1500 */
[----:B------:R-:W0:Y:S04]  /*359b0*/  LDL R20, [R1+0x2158] ;  /* 0x0021580001147983 */ /* 0x000e280000100800 */
[----:B------:R-:W0:Y:S02]  /*359c0*/  LDL R21, [R1+0x215c] ;  /* 0x00215c0001157983 */ /* 0x000e240000100800 */
[----:B0-----:R-:W-:-:S04]  /*359d0*/  @P0 LOP3.LUT R21, R21, R20, RZ, 0x3c, !PT ;  /* 0x0000001415150212 */ /* 0x001fc800078e3cff */
[----:B------:R-:W-:-:S04]  /*359e0*/  @P0 LOP3.LUT R20, R21, R20, RZ, 0x3c, !PT ;  /* 0x0000001415140212 */ /* 0x000fc800078e3cff */
[----:B------:R-:W-:-:S05]  /*359f0*/  @P0 LOP3.LUT R21, R21, R20, RZ, 0x3c, !PT ;  /* 0x0000001415150212 */ /* 0x000fca00078e3cff */
[----:B------:R0:W2:Y:S04]  /*35a00*/  @P0 LDG.E.U16 R250, desc[UR60][R20.64] ;  /* 0x0000003c14fa0981 */ /* 0x0000a8000c1e1500 */
        /* <DEDUP_REMOVED lines=13> */
[----:B------:R-:W0:Y:S01]  /*35ae0*/  LDL R21, [R1+0x2144] ;  /* 0x0021440001157983 */ /* 0x000e220000100800 */
[----:B------:R-:W-:-:S13]  /*35af0*/  ISETP.GT.AND P0, PT, R11, 0xbe, PT ;  /* 0x000000be0b00780c */ /* 0x000fda0003f04270 */
[----:B0-----:R-:W-:-:S04]  /*35b00*/  @P0 LOP3.LUT R21, R21, R20, RZ, 0x3c, !PT ;  /* 0x0000001415150212 */ /* 0x001fc800078e3cff */
[----:B------:R-:W-:-:S04]  /*35b10*/  @P0 LOP3.LUT R20, R21, R20, RZ, 0x3c, !PT ;  /* 0x0000001415140212 */ /* 0x000fc800078e3cff */
[----:B------:R-:W-:-:S05]  /*35b20*/  @P0 LOP3.LUT R21, R21, R20, RZ, 0x3c, !PT ;  /* 0x0000001415150212 */ /* 0x000fca00078e3cff */
[----:B------:R-:W3:Y:S01]  /*35b30*/  @P0 LDG.E.U16 R163, desc[UR60][R20.64] ;  /* 0x0000003c14a30981 */ /* 0x000ee2000c1e1500 */
[----:B------:R-:W-:-:S03]  /*35b40*/  PRMT R162, RZ, 0x7610, R162 ;  /* 0x00007610ffa27816 */ /* 0x000fc600000000a2 */
[----:B---3--:R0:W-:Y:S04]  /*35b50*/  STL [R1+0xcb8], R163 ;  /* 0x000cb8a301007387 */ /* 0x0081e80000100800 */
[----:B0-----:R-:W3:Y:S04]  /*35b60*/  LDL.LU R163, [R1+0x3848] ;  /* 0x0038480001a37983 */ /* 0x001ee80000300800 */
[----:B------:R-:W2:Y:S01]  /*35b70*/  LDL R21, [R1+0x2138] ;  /* 0x0021380001157983 */ /* 0x000ea20000100800 */
[----:B----4-:R-:W-:-:S03]  /*35b80*/  @P0 IMAD.MOV.U32 R20, RZ, RZ, R119 ;  /* 0x000000ffff140224 */ /* 0x010fc600078e0077 */
[----:B------:R-:W4:Y:S04]  /*35b90*/  LDL R119, [R1+0x2114] ;  /* 0x0021140001777983 */ /* 0x000f280000100800 */
[----:B--2---:R-:W2:Y:S01]  /*35ba0*/  @P0 LDG.E.U16 R162, desc[UR60][R20.64] ;  /* 0x0000003c14a20981 */ /* 0x004ea2000c1e1500 */
        /* <DEDUP_REMOVED lines=32> */
[----:B------:R-:W-:-:S02]  /*35db0*/  ISETP.GT.AND P1, PT, R11, 0xc1, PT ;  /* 0x000000c10b00780c */ /* 0x000fc40003f24270 */
[----:B0-----:R-:W-:-:S04]  /*35dc0*/  @P0 LOP3.LUT R21, R21, R20, RZ, 0x3c, !PT ;  /* 0x0000001415150212 */ /* 0x001fc800078e3cff */
[----:B------:R-:W-:-:S04]  /*35dd0*/  @P0 LOP3.LUT R20, R21, R20, RZ, 0x3c, !PT ;  /* 0x0000001415140212 */ /* 0x000fc800078e3cff */
[----:B------:R-:W-:-:S05]  /*35de0*/  @P0 LOP3.LUT R21, R21, R20, RZ, 0x3c, !PT ;  /* 0x0000001415150212 */ /* 0x000fca00078e3cff */
[----:B------:R0:W2:Y:S04]  /*35df0*/  @P0 LDG.E.U16 R246, desc[UR60][R20.64] ;  /* 0x0000003c14f60981 */ /* 0x0000a8000c1e1500 */
[----:B------:R-:W3:Y:S01]  /*35e00*/  LDL R21, [R1+0x2110] ;  /* 0x0021100001157983 */ /* 0x000ee20000100800 */
[----:B------:R-:W-:Y:S01]  /*35e10*/  PRMT R245, RZ, 0x7610, R245 ;  /* 0x00007610fff57816 */ /* 0x000fe200000000f5 */
[----:B0-----:R-:W-:Y:S01]  /*35e20*/  @P1 IMAD.MOV.U32 R20, RZ, RZ, R119 ;  /* 0x000000ffff141224 */ /* 0x001fe200078e0077 */
[----:B------:R-:W-:Y:S02]  /*35e30*/  PRMT R244, RZ, 0x7610, R244 ;  /* 0x00007610fff47816 */ /* 0x000fe400000000f4 */
[----:B------:R-:W-:Y:S02]  /*35e40*/  ISETP.GT.AND P0, PT, R11, 0xc2, PT ;  /* 0x000000c20b00780c */ /* 0x000fe40003f04270 */
        /* <DEDUP_REMOVED lines=30> */
[----:B------:R-:W2:Y:S01]  /*36030*/  LDL R21, [R1+0x20e8] ;  /* 0x0020e80001157983 */ /* 0x000ea20000100800 */
        /* <DEDUP_REMOVED lines=27> */
[----:B------:R0:W2:Y:S04]  /*361f0*/  @P1 LDG.E.U16 R237, desc[UR60][R20.64] ;  /* 0x0000003c14ed1981 */ /* 0x0000a8000c1e1500 */
[----:B------:R-:W0:Y:S04]  /*36200*/  LDL R20, [R1+0x20c8] ;  /* 0x0020c80001147983 */ /* 0x000e280000100800 */
[----:B------:R-:W0:Y:S01]  /*36210*/  LDL R21, [R1+0x20cc] ;  /* 0x0020cc0001157983 */ /* 0x000e220000100800 */
[----:B------:R-:W-:Y:S02]  /*36220*/  ISETP.GT.AND P0, PT, R11, 0xc6, PT ;  /* 0x000000c60b00780c */ /* 0x000fe40003f04270 */
[----:B0-----:R-:W-:-:S04]  /*36230*/  @P1 LOP3.LUT R21, R21, R20, RZ, 0x3c, !PT ;  /* 0x0000001415151212 */ /* 0x001fc800078e3cff */
[----:B------:R-:W-:-:S04]  /*36240*/  @P1 LOP3.LUT R20, R21, R20, RZ, 0x3c, !PT ;  /* 0x0000001415141212 */ /* 0x000fc800078e3cff */
[----:B------:R-:W-:-:S05]  /*36250*/  @P1 LOP3.LUT R21, R21, R20, RZ, 0x3c, !PT ;  /* 0x0000001415151212 */ /* 0x000fca00078e3cff */
[----:B------:R4:W2:Y:S04]  /*36260*/  @P1 LDG.E.U16 R236, desc[UR60][R20.64] ;  /* 0x0000003c14ec1981 */ /* 0x0008a8000c1e1500 */
[----:B------:R-:W3:Y:S01]  /*36270*/  LDL R21, [R1+0x20c0] ;  /* 0x0020c00001157983 */ /* 0x000ee20000100800 */
[----:B------:R-:W-:Y:S01]  /*36280*/  PRMT R73, RZ, 0x7610, R73 ;  /* 0x00007610ff497816 */ /* 0x000fe20000000049 */
[----:B----4-:R-:W-:Y:S01]  /*36290*/  @P0 IMAD.MOV.U32 R20, RZ, RZ, R119 ;  /* 0x000000ffff140224 */ /* 0x010fe200078e0077 */
        /* <DEDUP_REMOVED lines=8> */
[----:B------:R-:W2:Y:S04]  /*36320*/  @P0 LDG.E.U16 R159, desc[UR60][R20.64] ;  /* 0x0000003c149f0981 */ /* 0x000ea8000c1e1500 */
[----:B---3--:R0:W-:Y:S04]  /*36330*/  STL [R1+0xca8], R73 ;  /* 0x000ca84901007387 */ /* 0x0081e80000100800 */
[----:B0-----:R-:W3:Y:S04]  /*36340*/  LDL R73, [R1+0x209c] ;  /* 0x00209c0001497983 */ /* 0x001ee80000100800 */
[----:B--2---:R0:W-:Y:S04]  /*36350*/  STL [R1+0xcac], R159 ;  /* 0x000cac9f01007387 */ /* 0x0041e80000100800 */
[----:B0-----:R-:W2:Y:S04]  /*36360*/  LDL.LU R159, [R1+0x3838] ;  /* 0x00383800019f7983 */ /* 0x001ea80000300800 */
[----:B------:R-:W4:Y:S04]  /*36370*/  LDL R20, [R1+0x20b0] ;  /* 0x0020b00001147983 */ /* 0x000f280000100800 */
[----:B------:R-:W4:Y:S01]  /*36380*/  LDL R21, [R1+0x20b4] ;  /* 0x0020b40001157983 */ /* 0x000f220000100800 */
[----:B------:R-:W-:-:S02]  /*36390*/  ISETP.GT.AND P1, PT, R11, 0xc7, PT ;  /* 0x000000c70b00780c */ /* 0x000fc40003f24270 */
[----:B------:R-:W-:-:S11]  /*363a0*/  PRMT R120, RZ, 0x7610, R120 ;  /* 0x00007610ff787816 */ /* 0x000fd60000000078 */
        /* <DEDUP_REMOVED lines=18> */
[----:B------:R-:W-:Y:S02]  /*364d0*/  PRMT R235, RZ, 0x7610, R235 ;  /* 0x00007610ffeb7816 */ /* 0x000fe400000000eb */
[----:B------:R-:W-:-:S09]  /*364e0*/  PRMT R234, RZ, 0x7610, R234 ;  /* 0x00007610ffea7816 */ /* 0x000fd200000000ea */
[----:B--2---:R-:W-:-:S04]  /*364f0*/  @P0 LOP3.LUT R21, R21, R20, RZ, 0x3c, !PT ;  /* 0x0000001415150212 */ /* 0x004fc800078e3cff */
[----:B------:R-:W-:-:S04]  /*36500*/  @P0 LOP3.LUT R20, R21, R20, RZ, 0x3c, !PT ;  /* 0x0000001415140212 */ /* 0x000fc800078e3cff */
[----:B------:R-:W-:-:S05]  /*36510*/  @P0 LOP3.LUT R21, R21, R20, RZ, 0x3c, !PT ;  /* 0x0000001415150212 */ /* 0x000fca00078e3cff */
[----:B------:R0:W2:Y:S02]  /*36520*/  @P0 LDG.E.U16 R235, desc[UR60][R20.64] ;  /* 0x0000003c14eb0981 */ /* 0x0000a4000c1e1500 */
[----:B0-----:R-:W-:Y:S02]  /*36530*/  @P0 IMAD.MOV.U32 R20, RZ, RZ, R73 ;  /* 0x000000ffff140224 */ /* 0x001fe400078e0049 */
[----:B------:R-:W-:Y:S01]  /*36540*/  @P0 IMAD.MOV.U32 R21, RZ, RZ, R119 ;  /* 0x000000ffff150224 */ /* 0x000fe200078e0077 */
[----:B------:R-:W-:Y:S02]  /*36550*/  ISETP.GT.AND P1, PT, R11, 0xc9, PT ;  /* 0x000000c90b00780c */ /* 0x000fe40003f24270 */
[----:B------:R-:W-:Y:S02]  /*36560*/  PRMT R233, RZ, 0x7610, R233 ;  /* 0x00007610ffe97816 */ /* 0x000fe400000000e9 */
[----:B------:R-:W-:Y:S02]  /*36570*/  PRMT R232, RZ, 0x7610, R232 ;  /* 0x00007610ffe87816 */ /* 0x000fe400000000e8 */
[----:B------:R-:W-:Y:S01]  /*36580*/  PRMT R231, RZ, 0x7610, R231 ;  /* 0x00007610ffe77816 */ /* 0x000fe200000000e7 */
[----:B------:R0:W2:Y:S04]  /*36590*/  @P0 LDG.E.U16 R234, desc[UR60][R20.64] ;  /* 0x0000003c14ea0981 */ /* 0x0000a8000c1e1500 */
[----:B------:R-:W3:Y:S04]  /*365a0*/  LDL R119, [R1+0x2070] ;  /* 0x0020700001777983 */ /* 0x000ee80000100800 */
[----:B------:R-:W2:Y:S04]  /*365b0*/  LDL R73, [R1+0x2074] ;  /* 0x0020740001497983 */ /* 0x000ea80000100800 */
[----:B------:R-:W0:Y:S04]  /*365c0*/  LDL R20, [R1+0x2090] ;  /* 0x0020900001147983 */ /* 0x000e280000100800 */
[----:B------:R-:W0:Y:S02]  /*365d0*/  LDL R21, [R1+0x2094] ;  /* 0x0020940001157983 */ /* 0x000e240000100800 */
[----:B0-----:R-:W-:-:S04]  /*365e0*/  @P1 LOP3.LUT R21, R21, R20, RZ, 0x3c, !PT ;  /* 0x0000001415151212 */ /* 0x001fc800078e3cff */
[----:B------:R-:W-:-:S04]  /*365f0*/  @P1 LOP3.LUT R20, R21, R20, RZ, 0x3c, !PT ;  /* 0x0000001415141212 */ /* 0x000fc800078e3cff */
[----:B------:R-:W-:-:S05]  /*36600*/  @P1 LOP3.LUT R21, R21, R20, RZ, 0x3c, !PT ;  /* 0x0000001415151212 */ /* 0x000fca00078e3cff */
[----:B------:R4:W3:Y:S04]  /*36610*/  @P1 LDG.E.U16 R233, desc[UR60][R20.64] ;  /* 0x0000003c14e91981 */ /* 0x0008e8000c1e1500 */
[----:B------:R-:W2:Y:S01]  /*36620*/  LDL R21, [R1+0x2088] ;  /* 0x0020880001157983 */ /* 0x000ea20000100800 */
[----:B----4-:R-:W-:Y:S01]  /*36630*/  @P1 IMAD.MOV.U32 R20, RZ, RZ, R120 ;  /* 0x000000ffff141224 */ /* 0x010fe200078e0078 */
[----:B------:R-:W-:Y:S02]  /*36640*/  ISETP.GT.AND P0, PT, R11, 0xca, PT ;  /* 0x000000ca0b00780c */ /* 0x000fe40003f04270 */
[----:B------:R-:W-:Y:S02]  /*36650*/  PRMT R230, RZ, 0x7610, R230 ;  /* 0x00007610ffe67816 */ /* 0x000fe400000000e6 */
[----:B------:R-:W-:-:S02]  /*36660*/  PRMT R229, RZ, 0x7610, R229 ;  /* 0x00007610ffe57816 */ /* 0x000fc400000000e5 */
        /* <DEDUP_REMOVED lines=15> */
[----:B------:R0:W2:Y:S02]  /*36760*/  @P0 LDG.E.U16 R230, desc[UR60][R20.64] ;  /* 0x0000003c14e60981 */ /* 0x0000a4000c1e1500 */
[----:B0-----:R-:W-:Y:S02]  /*36770*/  @P1 IMAD.MOV.U32 R20, RZ, RZ, R73 ;  /* 0x000000ffff141224 */ /* 0x001fe400078e0049 */
[----:B---3--:R-:W-:Y:S01]  /*36780*/  @P1 IMAD.MOV.U32 R21, RZ, RZ, R119 ;  /* 0x000000ffff151224 */ /* 0x008fe200078e0077 */
[----:B------:R-:W-:Y:S02]  /*36790*/  ISETP.GT.AND P0, PT, R11, 0xcc, PT ;  /* 0x000000cc0b00780c */ /* 0x000fe40003f04270 */
[----:B------:R-:W-:Y:S02]  /*367a0*/  PRMT R227, RZ, 0x7610, R227 ;  /* 0x00007610ffe37816 */ /* 0x000fe400000000e3 */
[----:B------:R-:W-:Y:S01]  /*367b0*/  PRMT R226, RZ, 0x7610, R226 ;  /* 0x00007610ffe27816 */ /* 0x000fe200000000e2 */
[----:B------:R-:W3:Y:S04]  /*367c0*/  LDL R119, [R1+0x2048] ;  /* 0x0020480001777983 */ /* 0x000ee80000100800 */
[----:B------:R0:W2:Y:S04]  /*367d0*/  @P1 LDG.E.U16 R229, desc[UR60][R20.64] ;  /* 0x0000003c14e51981 */ /* 0x0000a8000c1e1500 */
[----:B------:R-:W3:Y:S04]  /*367e0*/  LDL R73, [R1+0x204c] ;  /* 0x00204c0001497983 */ /* 0x000ee80000100800 */
[----:B------:R-:W0:Y:S04]  /*367f0*/  LDL R20, [R1+0x2068] ;  /* 0x0020680001147983 */ /* 0x000e280000100800 */
[----:B------:R-:W0:Y:S02]  /*36800*/  LDL R21, [R1+0x206c] ;  /* 0x00206c0001157983 */ /* 0x000e240000100800 */
[----:B0-----:R-:W-:-:S04]  /*36810*/  @P1 LOP3.LUT R21, R21, R20, RZ, 0x3c, !PT ;  /* 0x0000001415151212 */ /* 0x001fc800078e3cff */
[----:B------:R-:W-:-:S04]  /*36820*/  @P1 LOP3.LUT R20, R21, R20, RZ, 0x3c, !PT ;  /* 0x0000001415141212 */ /* 0x000fc800078e3cff */
[----:B------:R-:W-:-:S05]  /*36830*/  @P1 LOP3.LUT R21, R21, R20, RZ, 0x3c, !PT ;  /* 0x0000001415151212 */ /* 0x000fca00078e3cff */
[----:B------:R4:W2:Y:S04]  /*36840*/  @P1 LDG.E.U16 R228, desc[UR60][R20.64] ;  /* 0x0000003c14e41981 */ /* 0x0008a8000c1e1500 */
[----:B------:R-:W3:Y:S01]  /*36850*/  LDL R21, [R1+0x2060] ;  /* 0x0020600001157983 */ /* 0x000ee20000100800 */
[----:B----4-:R-:W-:Y:S01]  /*36860*/  @P0 IMAD.MOV.U32 R20, RZ, RZ, R120 ;  /* 0x000000ffff140224 */ /* 0x010fe200078e0078 */
[----:B------:R-:W-:Y:S02]  /*36870*/  ISETP.GT.AND P1, PT, R11, 0xcd, PT ;  /* 0x000000cd0b00780c */ /* 0x000fe40003f24270 */
[----:B------:R-:W-:Y:S02]  /*36880*/  PRMT R225, RZ, 0x7610, R225 ;  /* 0x00007610ffe17816 */ /* 0x000fe400000000e1 */
[----:B------:R-:W-:-:S02]  /*36890*/  PRMT R224, RZ, 0x7610, R224 ;  /* 0x00007610ffe07816 */ /* 0x000fc400000000e0 */
        /* <DEDUP_REMOVED lines=14> */
[----:B------:R0:W3:Y:S02]  /*36980*/  @P1 LDG.E.U16 R225, desc[UR60][R20.64] ;  /* 0x0000003c14e11981 */ /* 0x0000e4000c1e1500 */
[----:B0-----:R-:W-:Y:S02]  /*36990*/  @P1 IMAD.MOV.U32 R20, RZ, RZ, R73 ;  /* 0x000000ffff141224 */ /* 0x001fe400078e0049 */
[----:B------:R-:W-:Y:S01]  /*369a0*/  @P1 IMAD.MOV.U32 R21, RZ, RZ, R119 ;  /* 0x000000ffff151224 */ /* 0x000fe200078e0077 */
[----:B------:R-:W-:Y:S01]  /*369b0*/  ISETP.GT.AND P0, PT, R11, 0xce, PT ;  /* 0x000000ce0b00780c */ /* 0x000fe20003f04270 */
[----:B------:R-:W2:Y:S04]  /*369c0*/  LDL R119, [R1+0x2020] ;  /* 0x0020200001777983 */ /* 0x000ea80000100800 */
[----:B------:R0:W3:Y:S04]  /*369d0*/  @P1 LDG.E.U16 R224, desc[UR60][R20.64] ;  /* 0x0000003c14e01981 */ /* 0x0000e8000c1e1500 */
[----:B------:R-:W2:Y:S04]  /*369e0*/  LDL R73, [R1+0x2024] ;  /* 0x0020240001497983 */ /* 0x000ea80000100800 */
[----:B------:R-:W0:Y:S04]  /*369f0*/  LDL R20, [R1+0x2040] ;  /* 0x0020400001147983 */ /* 0x000e280000100800 */
[----:B------:R-:W0:Y:S02]  /*36a00*/  LDL R21, [R1+0x2044] ;  /* 0x0020440001157983 */ /* 0x000e240000100800 */
[----:B0-----:R-:W-:-:S04]  /*36a10*/  @P0 LOP3.LUT R21, R21, R20, RZ, 0x3c, !PT ;  /* 0x0000001415150212 */ /* 0x001fc800078e3cff */
[----:B------:R-:W-:-:S04]  /*36a20*/  @P0 LOP3.LUT R20, R21, R20, RZ, 0x3c, !PT ;  /* 0x0000001415140212 */ /* 0x000fc800078e3cff */
[----:B------:R-:W-:-:S05]  /*36a30*/  @P0 LOP3.LUT R21, R21, R20, RZ, 0x3c, !PT ;  /* 0x0000001415150212 */ /* 0x000fca00078e3cff */
[----:B------:R-:W4:Y:S01]  /*36a40*/  @P0 LDG.E.U16 R157, desc[UR60][R20.64] ;  /* 0x0000003c149d0981 */ /* 0x000f22000c1e1500 */
[----:B------:R-:W-:-:S03]  /*36a50*/  PRMT R117, RZ, 0x7610, R117 ;  /* 0x00007610ff757816 */ /* 0x000fc60000000075 */
[----:B----4-:R0:W-:Y:S04]  /*36a60*/  STL [R1+0xc98], R157 ;  /* 0x000c989d01007387 */ /* 0x0101e80000100800 */
[----:B0-----:R-:W4:Y:S04]  /*36a70*/  LDL.LU R157, [R1+0x3830] ;  /* 0x00383000019d7983 */ /* 0x001f280000300800 */
[----:B------:R-:W3:Y:S01]  /*36a80*/  LDL R21, [R1+0x2038] ;  /* 0x0020380001157983 */ /* 0x000ee20000100800 */
[----:B------:R-:W-:Y:S01]  /*36a90*/  @P0 IMAD.MOV.U32 R20, RZ, RZ, R120 ;  /* 0x000000ffff140224 */ /* 0x000fe200078e0078 */
[----:B------:R-:W-:-:S02]  /*36aa0*/  ISETP.GT.AND P1, PT, R11, 0xcf, PT ;  /* 0x000000cf0b00780c */ /* 0x000fc40003f24270 */
        /* <DEDUP_REMOVED lines=15> */
[----:B------:R-:W-:-:S02]  /*36ba0*/  PRMT R155, RZ, 0x7610, R155 ;  /* 0x00007610ff9b7816 */ /* 0x000fc4000000009b */
[----:B------:R-:W-:Y:S02]  /*36bb0*/  ISETP.GT.AND P0, PT, R11, 0xd0, PT ;  /* 0x000000d00b00780c */ /* 0x000fe40003f04270 */
[----:B----4-:R-:W-:-:S04]  /*36bc0*/  @P1 LOP3.LUT R21, R21, R20, RZ, 0x3c, !PT ;  /* 0x0000001415151212 */ /* 0x010fc800078e3cff */
[----:B------:R-:W-:-:S04]  /*36bd0*/  @P1 LOP3.LUT R20, R21, R20, RZ, 0x3c, !PT ;  /* 0x0000001415141212 */ /* 0x000fc800078e3cff */
[----:B------:R-:W-:-:S05]  /*36be0*/  @P1 LOP3.LUT R21, R21, R20, RZ, 0x3c, !PT ;  /* 0x0000001415151212 */ /* 0x000fca00078e3cff */
[----:B------:R0:W4:Y:S01]  /*36bf0*/  @P1 LDG.E.U16 R155, desc[UR60][R20.64] ;  /* 0x0000003c149b1981 */ /* 0x000122000c1e1500 */
[----:B------:R-:W-:Y:S01]  /*36c00*/  PRMT R223, RZ, 0x7610, R223 ;  /* 0x00007610ffdf7816 */ /* 0x000fe200000000df */
[----:B0-----:R-:W-:Y:S02]  /*36c10*/  @P0 IMAD.MOV.U32 R20, RZ, RZ, R73 ;  /* 0x000000ffff140224 */ /* 0x001fe400078e0049 */
[----:B------:R-:W-:-:S05]  /*36c20*/  @P0 IMAD.MOV.U32 R21, RZ, RZ, R119 ;  /* 0x000000ffff150224 */ /* 0x000fca00078e0077 */
[----:B------:R0:W2:Y:S04]  /*36c30*/  @P0 LDG.E.U16 R223, desc[UR60][R20.64] ;  /* 0x0000003c14df0981 */ /* 0x0000a8000c1e1500 */
[----:B----4-:R1:W-:Y:S04]  /*36c40*/  STL [R1+0xd10], R155 ;  /* 0x000d109b01007387 */ /* 0x0103e80000100800 */
[----:B-1----:R-:W4:Y:S04]  /*36c50*/  LDL.LU R155, [R1+0x3828] ;  /* 0x00382800019b7983 */ /* 0x002f280000300800 */
[----:B------:R-:W0:Y:S04]  /*36c60*/  LDL R20, [R1+0x2018] ;  /* 0x0020180001147983 */ /* 0x000e280000100800 */
[----:B------:R-:W0:Y:S01]  /*36c70*/  LDL R21, [R1+0x201c] ;  /* 0x00201c0001157983 */ /* 0x000e220000100800 */
[----:B------:R-:W-:-:S02]  /*36c80*/  ISETP.GT.AND P1, PT, R11, 0xd1, PT ;  /* 0x000000d10b00780c */ /* 0x000fc40003f24270 */
[----:B------:R-:W-:Y:S02]  /*36c90*/  PRMT R222, RZ, 0x7610, R222 ;  /* 0x00007610ffde7816 */ /* 0x000fe400000000de */
[----:B------:R-:W-:Y:S02]  /*36ca0*/  PRMT R221, RZ, 0x7610, R221 ;  /* 0x00007610ffdd7816 */ /* 0x000fe400000000dd */
[----:B------:R-:W-:Y:S01]  /*36cb0*/  PRMT R220, RZ, 0x7610, R220 ;  /* 0x00007610ffdc7816 */ /* 0x000fe200000000dc */
[----:B------:R-:W2:Y:S04]  /*36cc0*/  LDL R119, [R1+0x1ff8] ;  /* 0x001ff80001777983 */ /* 0x000ea80000100800 */
[----:B------:R-:W4:Y:S01]  /*36cd0*/  LDL R73, [R1+0x1ffc] ;  /* 0x001ffc0001497983 */ /* 0x000f220000100800 */
[----:B0-----:R-:W-:-:S04]  /*36ce0*/  @P0 LOP3.LUT R21, R21, R20, RZ, 0x3c, !PT ;  /* 0x0000001415150212 */ /* 0x001fc800078e3cff */
[----:B------:R-:W-:-:S04]  /*36cf0*/  @P0 LOP3.LUT R20, R21, R20, RZ, 0x3c, !PT ;  /* 0x0000001415140212 */ /* 0x000fc800078e3cff */
[----:B------:R-:W-:-:S05]  /*36d00*/  @P0 LOP3.LUT R21, R21, R20, RZ, 0x3c, !PT ;  /* 0x0000001415150212 */ /* 0x000fca00078e3cff */
[----:B------:R3:W2:Y:S02]  /*36d10*/  @P0 LDG.E.U16 R222, desc[UR60][R20.64] ;  /* 0x0000003c14de0981 */ /* 0x0006a4000c1e1500 */
[----:B---3--:R-:W-:Y:S02]  /*36d20*/  @P1 IMAD.MOV.U32 R20, RZ, RZ, R117 ;  /* 0x000000ffff141224 */ /* 0x008fe400078e0075 */
[----:B------:R-:W-:Y:S01]  /*36d30*/  @P1 IMAD.MOV.U32 R21, RZ, RZ, R120 ;  /* 0x000000ffff151224 */ /* 0x000fe200078e0078 */
[----:B------:R-:W-:Y:S02]  /*36d40*/  ISETP.GT.AND P0, PT, R11, 0xd2, PT ;  /* 0x000000d20b00780c */ /* 0x000fe40003f04270 */
[----:B------:R-:W-:Y:S02]  /*36d50*/  PRMT R219, RZ, 0x7610, R219 ;  /* 0x00007610ffdb7816 */ /* 0x000fe400000000db */
[----:B------:R-:W-:Y:S01]  /*36d60*/  PRMT R218, RZ, 0x7610, R218 ;  /* 0x00007610ffda7816 */ /* 0x000fe200000000da */
[----:B------:R-:W3:Y:S04]  /*36d70*/  LDL R120, [R1+0x1fe8] ;  /* 0x001fe80001787983 */ /* 0x000ee80000100800 */
[----:B------:R0:W3:Y:S04]  /*36d80*/  @P1 LDG.E.U16 R221, desc[UR60][R20.64] ;  /* 0x0000003c14dd1981 */ /* 0x0000e8000c1e1500 */
[----:B------:R-:W3:Y:S04]  /*36d90*/  LDL R117, [R1+0x1fec] ;  /* 0x001fec0001757983 */ /* 0x000ee80000100800 */
        /* <DEDUP_REMOVED lines=12> */
[----:B----4-:R-:W-:Y:S02]  /*36e60*/  @P0 IMAD.MOV.U32 R20, RZ, RZ, R73 ;  /* 0x000000ffff140224 */ /* 0x010fe400078e0049 */
[----:B--2---:R-:W-:Y:S01]  /*36e70*/  @P0 IMAD.MOV.U32 R21, RZ, RZ, R119 ;  /* 0x000000ffff150224 */ /* 0x004fe200078e0077 */
[----:B------:R-:W-:Y:S02]  /*36e80*/  ISETP.GT.AND P1, PT, R11, 0xd3, PT ;  /* 0x000000d30b00780c */ /* 0x000fe40003f24270 */
[----:B------:R-:W-:Y:S02]  /*36e90*/  PRMT R217, RZ, 0x7610, R217 ;  /* 0x00007610ffd97816 */ /* 0x000fe400000000d9 */
[----:B------:R-:W-:Y:S02]  /*36ea0*/  PRMT R216, RZ, 0x7610, R216 ;  /* 0x00007610ffd87816 */ /* 0x000fe400000000d8 */
[----:B------:R-:W-:Y:S01]  /*36eb0*/  PRMT R215, RZ, 0x7610, R215 ;  /* 0x00007610ffd77816 */ /* 0x000fe200000000d7 */
[----:B------:R0:W2:Y:S04]  /*36ec0*/  @P0 LDG.E.U16 R218, desc[UR60][R20.64] ;  /* 0x0000003c14da0981 */ /* 0x0000a8000c1e1500 */
[----:B------:R-:W4:Y:S04]  /*36ed0*/  LDL R119, [R1+0x1fd0] ;  /* 0x001fd00001777983 */ /* 0x000f280000100800 */
[----:B------:R-:W2:Y:S04]  /*36ee0*/  LDL R73, [R1+0x1fd4] ;  /* 0x001fd40001497983 */ /* 0x000ea80000100800 */
[----:B------:R-:W0:Y:S04]  /*36ef0*/  LDL R20, [R1+0x1ff0] ;  /* 0x001ff00001147983 */ /* 0x000e280000100800 */
[----:B------:R-:W0:Y:S02]  /*36f00*/  LDL R21, [R1+0x1ff4] ;  /* 0x001ff40001157983 */ /* 0x000e240000100800 */
[----:B0-----:R-:W-:-:S04]  /*36f10*/  @P1 LOP3.LUT R21, R21, R20, RZ, 0x3c, !PT ;  /* 0x0000001415151212 */ /* 0x001fc800078e3cff */
[----:B------:R-:W-:-:S04]  /*36f20*/  @P1 LOP3.LUT R20, R21, R20, RZ, 0x3c, !PT ;  /* 0x0000001415141212 */ /* 0x000fc800078e3cff */
[----:B------:R-:W-:-:S05]  /*36f30*/  @P1 LOP3.LUT R21, R21, R20, RZ, 0x3c, !PT ;  /* 0x0000001415151212 */ /* 0x000fca00078e3cff */
[----:B------:R3:W4:Y:S02]  /*36f40*/  @P1 LDG.E.U16 R217, desc[UR60][R20.64] ;  /* 0x0000003c14d91981 */ /* 0x000724000c1e1500 */
        /* <DEDUP_REMOVED lines=20> */
[----:B------:R2:W3:Y:S02]  /*37090*/  @P0 LDG.E.U16 R214, desc[UR60][R20.64] ;  /* 0x0000003c14d60981 */ /* 0x0004e4000c1e1500 */
[----:B--2---:R-:W-:Y:S02]  /*370a0*/  @P1 IMAD.MOV.U32 R20, RZ, RZ, R73 ;  /* 0x000000ffff141224 */ /* 0x004fe400078e0049 */
[----:B----4-:R-:W-:Y:S01]  /*370b0*/  @P1 IMAD.MOV.U32 R21, RZ, RZ, R119 ;  /* 0x000000ffff151224 */ /* 0x010fe200078e0077 */
[----:B------:R-:W-:Y:S02]  /*370c0*/  ISETP.GT.AND P0, PT, R11, 0xd6, PT ;  /* 0x000000d60b00780c */ /* 0x000fe40003f04270 */
[----:B------:R-:W-:Y:S02]  /*370d0*/  PRMT R212, RZ, 0x7610, R212 ;  /* 0x00007610ffd47816 */ /* 0x000fe400000000d4 */
[----:B------:R-:W-:Y:S01]  /*370e0*/  PRMT R66, RZ, 0x7610, R66 ;  /* 0x00007610ff427816 */ /* 0x000fe20000000042 */
[----:B------:R-:W2:Y:S04]  /*370f0*/  LDL R119, [R1+0x1fb0] ;  /* 0x001fb00001777983 */ /* 0x000ea80000100800 */
[----:B------:R0:W4:Y:S04]  /*37100*/  @P1 LDG.E.U16 R213, desc[UR60][R20.64] ;  /* 0x0000003c14d51981 */ /* 0x000128000c1e1500 */
        /* <DEDUP_REMOVED lines=13> */
[----:B------:R0:W4:Y:S04]  /*371e0*/  @P0 LDG.E.U16 R66, desc[UR60][R20.64] ;  /* 0x0000003c14420981 */ /* 0x000128000c1e1500 */
[----:B------:R-:W3:Y:S04]  /*371f0*/  LDL R117, [R1+0x1f98] ;  /* 0x001f980001757983 */ /* 0x000ee80000100800 */
[----:B------:R-:W0:Y:S04]  /*37200*/  LDL R20, [R1+0x1fb8] ;  /* 0x001fb80001147983 */ /* 0x000e280000100800 */
[----:B------:R-:W0:Y:S02]  /*37210*/  LDL R21, [R1+0x1fbc] ;  /* 0x001fbc0001157983 */ /* 0x000e240000100800 */
[----:B0-----:R-:W-:-:S04]  /*37220*/  @P0 LOP3.LUT R21, R21, R20, RZ, 0x3c, !PT ;  /* 0x0000001415150212 */ /* 0x001fc800078e3cff */
[----:B------:R-:W-:-:S04]  /*37230*/  @P0 LOP3.LUT R20, R21, R20, RZ, 0x3c, !PT ;  /* 0x0000001415140212 */ /* 0x000fc800078e3cff */
[----:B------:R-:W-:-:S05]  /*37240*/  @P0 LOP3.LUT R21, R21, R20, RZ, 0x3c, !PT ;  /* 0x0000001415150212 */ /* 0x000fca00078e3cff */
[----:B------:R2:W3:Y:S02]  /*37250*/  @P0 LDG.E.U16 R154, desc[UR60][R20.64] ;  /* 0x0000003c149a0981 */ /* 0x0004e4000c1e1500 */
[----:B--2---:R-:W-:Y:S02]  /*37260*/  @P1 IMAD.MOV.U32 R20, RZ, RZ, R73 ;  /* 0x000000ffff141224 */ /* 0x004fe400078e0049 */
[----:B------:R-:W-:-:S05]  /*37270*/  @P1 IMAD.MOV.U32 R21, RZ, RZ, R119 ;  /* 0x000000ffff151224 */ /* 0x000fca00078e0077 */
[----:B------:R-:W2:Y:S04]  /*37280*/  @P1 LDG.E.U16 R153, desc[UR60][R20.64] ;  /* 0x0000003c14991981 */ /* 0x000ea8000c1e1500 */
[----:B----4-:R0:W-:Y:S04]  /*37290*/  STL [R1+0xc90], R66 ;  /* 0x000c904201007387 */ /* 0x0101e80000100800 */
[----:B0-----:R-:W4:Y:S04]  /*372a0*/  LDL R66, [R1+0x1f9c] ;  /* 0x001f9c0001427983 */ /* 0x001f280000100800 */
[----:B---3--:R0:W-:Y:S04]  /*372b0*/  STL [R1+0xc94], R154 ;  /* 0x000c949a01007387 */ /* 0x0081e80000100800 */
[----:B0-----:R-:W3:Y:S04]  /*372c0*/  LDL.LU R154, [R1+0x3824] ;  /* 0x00382400019a7983 */ /* 0x001ee80000300800 */
[----:B------:R-:W3:Y:S04]  /*372d0*/  LDL R119, [R1+0x1f90] ;  /* 0x001f900001777983 */ /* 0x000ee80000100800 */
[----:B------:R-:W3:Y:S04]  /*372e0*/  LDL R73, [R1+0x1f94] ;  /* 0x001f940001497983 */ /* 0x000ee80000100800 */
        /* <DEDUP_REMOVED lines=9> */
[C---:B------:R-:W-:Y:S02]  /*37380*/  ISETP.GT.AND P0, PT, R11.reuse, 0xd8, PT ;  /* 0x000000d80b00780c */ /* 0x040fe40003f04270 */
[----:B------:R-:W-:Y:S02]  /*37390*/  PRMT R211, RZ, 0x7610, R211 ;  /* 0x00007610ffd37816 */ /* 0x000fe400000000d3 */
[----:B------:R-:W-:Y:S01]  /*373a0*/  ISETP.GT.AND P1, PT, R11, 0xd9, PT ;  /* 0x000000d90b00780c */ /* 0x000fe20003f24270 */
[----:B----4-:R0:W-:Y:S04]  /*373b0*/  STL [R1+0xd00], R152 ;  /* 0x000d009801007387 */ /* 0x0101e80000100800 */
[----:B0-----:R-:W4:Y:S04]  /*373c0*/  LDL.LU R152, [R1+0x381c] ;  /* 0x00381c0001987983 */ /* 0x001f280000300800 */
[----:B------:R-:W3:Y:S01]  /*373d0*/  LDL R21, [R1+0x1fa0] ;  /* 0x001fa00001157983 */ /* 0x000ee20000100800 */
[----:B------:R-:W-:Y:S01]  /*373e0*/  @P0 IMAD.MOV.U32 R20, RZ, RZ, R120 ;  /* 0x000000ffff140224 */ /* 0x000fe200078e0078 */
[----:B------:R-:W-:-:S02]  /*373f0*/  PRMT R210, RZ, 0x7610, R210 ;  /* 0x00007610ffd27816 */ /* 0x000fc400000000d2 */
[----:B------:R-:W-:Y:S02]  /*37400*/  PRMT R209, RZ, 0x7610, R209 ;  /* 0x00007610ffd17816 */ /* 0x000fe400000000d1 */
[----:B------:R-:W-:Y:S02]  /*37410*/  PRMT R208, RZ, 0x7610, R208 ;  /* 0x00007610ffd07816 */ /* 0x000fe400000000d0 */
[----:B------:R-:W-:Y:S01]  /*37420*/  PRMT R207, RZ, 0x7610, R207 ;  /* 0x00007610ffcf7816 */ /* 0x000fe200000000cf */
[----:B------:R-:W2:Y:S04]  /*37430*/  LDL R120, [R1+0x1f7c] ;  /* 0x001f7c0001787983 */ /* 0x000ea80000100800 */
[----:B---3--:R0:W3:Y:S02]  /*37440*/  @P0 LDG.E.U16 R211, desc[UR60][R20.64] ;  /* 0x0000003c14d30981 */ /* 0x0080e4000c1e1500 */
[----:B0-----:R-:W-:-:S02]  /*37450*/  @P0 IMAD.MOV.U32 R20, RZ, RZ, R66 ;  /* 0x000000ffff140224 */ /* 0x001fc400078e0042 */
[----:B------:R-:W-:Y:S01]  /*37460*/  @P0 IMAD.MOV.U32 R21, RZ, RZ, R117 ;  /* 0x000000ffff150224 */ /* 0x000fe200078e0075 */
[----:B------:R-:W4:Y:S04]  /*37470*/  LDL R66, [R1+0x1f74] ;  /* 0x001f740001427983 */ /* 0x000f280000100800 */
[----:B------:R-:W3:Y:S04]  /*37480*/  LDL R117, [R1+0x1f70] ;  /* 0x001f700001757983 */ /* 0x000ee80000100800 */
[----:B------:R0:W3:Y:S02]  /*37490*/  @P0 LDG.E.U16 R210, desc[UR60][R20.64] ;  /* 0x0000003c14d20981 */ /* 0x0000e4000c1e1500 */
[----:B0-----:R-:W-:-:S02]  /*374a0*/  @P1 IMAD.MOV.U32 R20, RZ, RZ, R73 ;  /* 0x000000ffff141224 */ /* 0x001fc400078e0049 */
[----:B------:R-:W-:Y:S01]  /*374b0*/  @P1 IMAD.MOV.U32 R21, RZ, RZ, R119 ;  /* 0x000000ffff151224 */ /* 0x000fe200078e0077 */
[----:B------:R-:W-:Y:S01]  /*374c0*/  ISETP.GT.AND P0, PT, R11, 0xda, PT ;  /* 0x000000da0b00780c */ /* 0x000fe20003f04270 */
        /* <DEDUP_REMOVED lines=15> */
[----:B------:R-:W4:Y:S01]  /*375c0*/  LDL R21, [R1+0x1f78] ;  /* 0x001f780001157983 */ /* 0x000f220000100800 */
[----:B------:R-:W-:Y:S02]  /*375d0*/  ISETP.GT.AND P1, PT, R11, 0xdb, PT ;  /* 0x000000db0b00780c */ /* 0x000fe40003f24270 */
[----:B------:R-:W-:Y:S01]  /*375e0*/  PRMT R206, RZ, 0x7610, R206 ;  /* 0x00007610ffce7816 */ /* 0x000fe200000000ce */
[----:B--2---:R-:W-:Y:S01]  /*375f0*/  @P0 IMAD.MOV.U32 R20, RZ, RZ, R120 ;  /* 0x000000ffff140224 */ /* 0x004fe200078e0078 */
[----:B------:R-:W-:Y:S02]  /*37600*/  PRMT R205, RZ, 0x7610, R205 ;  /* 0x00007610ffcd7816 */ /* 0x000fe400000000cd */
[----:B------:R-:W-:-:S02]  /*37610*/  PRMT R204, RZ, 0x7610, R204 ;  /* 0x00007610ffcc7816 */ /* 0x000fc400000000cc */
[----:B------:R-:W-:Y:S02]  /*37620*/  PRMT R203, RZ, 0x7610, R203 ;  /* 0x00007610ffcb7816 */ /* 0x000fe400000000cb */
[----:B------:R-:W-:Y:S02]  /*37630*/  PRMT R202, RZ, 0x7610, R202 ;  /* 0x00007610ffca7816 */ /* 0x000fe400000000ca */
[----:B------:R-:W-:Y:S01]  /*37640*/  PRMT R201, RZ, 0x7610, R201 ;  /* 0x00007610ffc97816 */ /* 0x000fe200000000c9 */
[----:B------:R-:W2:Y:S04]  /*37650*/  LDL R120, [R1+0x1f4c] ;  /* 0x001f4c0001787983 */ /* 0x000ea80000100800 */
[----:B----4-:R0:W4:Y:S02]  /*37660*/  @P0 LDG.E.U16 R206, desc[UR60][R20.64] ;  /* 0x0000003c14ce0981 */ /* 0x010124000c1e1500 */
[----:B0-----:R-:W-:-:S02]  /*37670*/  @P1 IMAD.MOV.U32 R20, RZ, RZ, R66 ;  /* 0x000000ffff141224 */ /* 0x001fc400078e0042 */
[----:B---3--:R-:W-:Y:S01]  /*37680*/  @P1 IMAD.MOV.U32 R21, RZ, RZ, R117 ;  /* 0x000000ffff151224 */ /* 0x008fe200078e0075 */
[----:B------:R-:W-:Y:S01]  /*37690*/  ISETP.GT.AND P0, PT, R11, 0xdc, PT ;  /* 0x000000dc0b00780c */ /* 0x000fe20003f04270 */
[----:B------:R-:W3:Y:S04]  /*376a0*/  LDL R117, [R1+0x1f50] ;  /* 0x001f500001757983 */ /* 0x000ee80000100800 */
[----:B------:R0:W4:Y:S04]  /*376b0*/  @P1 LDG.E.U16 R205, desc[UR60][R20.64] ;  /* 0x0000003c14cd1981 */ /* 0x000128000c1e1500 */
[----:B------:R-:W2:Y:S01]  /*376c0*/  LDL R66, [R1+0x1f54] ;  /* 0x001f540001427983 */ /* 0x000ea20000100800 */
[----:B0-----:R-:W-:-:S02]  /*376d0*/  @P1 IMAD.MOV.U32 R20, RZ, RZ, R73 ;  /* 0x000000ffff141224 */ /* 0x001fc400078e0049 */
[----:B------:R-:W-:Y:S01]  /*376e0*/  @P1 IMAD.MOV.U32 R21, RZ, RZ, R119 ;  /* 0x000000ffff151224 */ /* 0x000fe200078e0077 */
[----:B------:R-:W4:Y:S04]  /*376f0*/  LDL R73, [R1+0x1f44] ;  /* 0x001f440001497983 */ /* 0x000f280000100800 */
[----:B------:R-:W4:Y:S04]  /*37700*/  LDL R119, [R1+0x1f40] ;  /* 0x001f400001777983 */ /* 0x000f280000100800 */
[----:B------:R0:W4:Y:S04]  /*37710*/  @P1 LDG.E.U16 R204, desc[UR60][R20.64] ;  /* 0x0000003c14cc1981 */ /* 0x000128000c1e1500 */
[----:B------:R-:W0:Y:S04]  /*37720*/  LDL R20, [R1+0x1f60] ;  /* 0x001f600001147983 */ /* 0x000e280000100800 */
[----:B------:R-:W0:Y:S02]  /*37730*/  LDL R21, [R1+0x1f64] ;  /* 0x001f640001157983 */ /* 0x000e240000100800 */
[----:B0-----:R-:W-:-:S04]  /*37740*/  @P0 LOP3.LUT R21, R21, R20, RZ, 0x3c, !PT ;  /* 0x0000001415150212 */ /* 0x001fc800078e3cff */
[----:B------:R-:W-:-:S04]  /*37750*/  @P0 LOP3.LUT R20, R21, R20, RZ, 0x3c, !PT ;  /* 0x0000001415140212 */ /* 0x000fc800078e3cff */
[----:B------:R-:W-:-:S05]  /*37760*/  @P0 LOP3.LUT R21, R21, R20, RZ, 0x3c, !PT ;  /* 0x0000001415150212 */ /* 0x000fca00078e3cff */
[----:B------:R0:W4:Y:S04]  /*37770*/  @P0 LDG.E.U16 R203, desc[UR60][R20.64] ;  /* 0x0000003c14cb0981 */ /* 0x000128000c1e1500 */
[----:B------:R-:W0:Y:S04]  /*37780*/  LDL R20, [R1+0x1f58] ;  /* 0x001f580001147983 */ /* 0x000e280000100800 */
[----:B------:R-:W0:Y:S01]  /*37790*/  LDL R21, [R1+0x1f5c] ;  /* 0x001f5c0001157983 */ /* 0x000e220000100800 */
[----:B------:R-:W-:Y:S02]  /*377a0*/  ISETP.GT.AND P1, PT, R11, 0xdd, PT ;  /* 0x000000dd0b00780c */ /* 0x000fe40003f24270 */
[----:B0-----:R-:W-:-:S04]  /*377b0*/  @P0 LOP3.LUT R21, R21, R20, RZ, 0x3c, !PT ;  /* 0x0000001415150212 */ /* 0x001fc800078e3cff */
[----:B------:R-:W-:-:S04]  /*377c0*/  @P0 LOP3.LUT R20, R21, R20, RZ, 0x3c, !PT ;  /* 0x0000001415140212 */ /* 0x000fc800078e3cff */
[----:B------:R-:W-:-:S05]  /*377d0*/  @P0 LOP3.LUT R21, R21, R20, RZ, 0x3c, !PT ;  /* 0x0000001415150212 */ /* 0x000fca00078e3cff */
[----:B------:R2:W4:Y:S02]  /*377e0*/  @P0 LDG.E.U16 R202, desc[UR60][R20.64] ;  /* 0x0000003c14ca0981 */ /* 0x000524000c1e1500 */
[----:B--2---:R-:W-:Y:S02]  /*377f0*/  @P1 IMAD.MOV.U32 R20, RZ, RZ, R66 ;  /* 0x000000ffff141224 */ /* 0x004fe400078e0042 */
[----:B---3--:R-:W-:Y:S01]  /*37800*/  @P1 IMAD.MOV.U32 R21, RZ, RZ, R117 ;  /* 0x000000ffff151224 */ /* 0x008fe200078e0075 */
[----:B------:R-:W-:Y:S02]  /*37810*/  ISETP.GT.AND P0, PT, R11, 0xde, PT ;  /* 0x000000de0b00780c */ /* 0x000fe40003f04270 */
[----:B------:R-:W-:Y:S02]  /*37820*/  PRMT R200, RZ, 0x7610, R200 ;  /* 0x00007610ffc87816 */ /* 0x000fe400000000c8 */
[----:B------:R-:W-:Y:S01]  /*37830*/  PRMT R26, RZ, 0x7610, R26 ;  /* 0x00007610ff1a7816 */ /* 0x000fe2000000001a */
[----:B------:R-:W2:Y:S04]  /*37840*/  LDL R117, [R1+0x1f30] ;  /* 0x001f300001757983 */ /* 0x000ea80000100800 */
[----:B------:R0:W3:Y:S04]  /*37850*/  @P1 LDG.E.U16 R201, desc[UR60][R20.64] ;  /* 0x0000003c14c91981 */ /* 0x0000e8000c1e1500 */
[----:B------:R-:W2:Y:S04]  /*37860*/  LDL R66, [R1+0x1f34] ;  /* 0x001f340001427983 */ /* 0x000ea80000100800 */
[----:B------:R-:W4:Y:S01]  /*37870*/  LDL R21, [R1+0x1f48] ;  /* 0x001f480001157983 */ /* 0x000f220000100800 */
[----:B0-----:R-:W-:-:S03]  /*37880*/  @P1 IMAD.MOV.U32 R20, RZ, RZ, R120 ;  /* 0x000000ffff141224 */ /* 0x001fc600078e0078 */
[----:B------:R-:W3:Y:S04]  /*37890*/  LDL R120, [R1+0x1f28] ;  /* 0x001f280001787983 */ /* 0x000ee80000100800 */
[----:B----4-:R0:W4:Y:S02]  /*378a0*/  @P1 LDG.E.U16 R200, desc[UR60][R20.64] ;  /* 0x0000003c14c81981 */ /* 0x010124000c1e1500 */
[----:B0-----:R-:W-:Y:S02]  /*378b0*/  @P0 IMAD.MOV.U32 R20, RZ, RZ, R73 ;  /* 0x000000ffff140224 */ /* 0x001fe400078e0049 */
[----:B------:R-:W-:Y:S01]  /*378c0*/  @P0 IMAD.MOV.U32 R21, RZ, RZ, R119 ;  /* 0x000000ffff150224 */ /* 0x000fe200078e0077 */
[----:B------:R-:W-:Y:S01]  /*378d0*/  PRMT R118, RZ, 0x7610, R118 ;  /* 0x00007610ff767816 */ /* 0x000fe20000000076 */
[----:B------:R-:W3:Y:S04]  /*378e0*/  LDL R119, [R1+0x1f2c] ;  /* 0x001f2c0001777983 */ /* 0x000ee80000100800 */
[----:B------:R0:W4:Y:S01]  /*378f0*/  @P0 LDG.E.U16 R26, desc[UR60][R20.64] ;  /* 0x0000003c141a0981 */ /* 0x000122000c1e1500 */
[----:B------:R-:W-:-:S02]  /*37900*/  ISETP.GT.AND P1, PT, R11, 0xdf, PT ;  /* 0x000000df0b00780c */ /* 0x000fc40003f24270 */
[----:B------:R-:W-:Y:S02]  /*37910*/  PRMT R18, RZ, 0x7610, R18 ;  /* 0x00007610ff127816 */ /* 0x000fe40000000012 */
[----:B------:R-:W-:Y:S01]  /*37920*/  PRMT R116, RZ, 0x7610, R116 ;  /* 0x00007610ff747816 */ /* 0x000fe20000000074 */
[----:B------:R-:W4:Y:S04]  /*37930*/  LDL R73, [R1+0x1f20] ;  /* 0x001f200001497983 */ /* 0x000f280000100800 */
[----:B------:R-:W0:Y:S04]  /*37940*/  LDL R20, [R1+0x1f38] ;  /* 0x001f380001147983 */ /* 0x000e280000100800 */
[----:B------:R-:W0:Y:S02]  /*37950*/  LDL R21, [R1+0x1f3c] ;  /* 0x001f3c0001157983 */ /* 0x000e240000100800 */
[----:B0-----:R-:W-:-:S04]  /*37960*/  @P0 LOP3.LUT R21, R21, R20, RZ, 0x3c, !PT ;  /* 0x0000001415150212 */ /* 0x001fc800078e3cff */
[----:B------:R-:W-:-:S04]  /*37970*/  @P0 LOP3.LUT R20, R21, R20, RZ, 0x3c, !PT ;  /* 0x0000001415140212 */ /* 0x000fc800078e3cff */
[----:B------:R-:W-:-:S05]  /*37980*/  @P0 LOP3.LUT R21, R21, R20, RZ, 0x3c, !PT ;  /* 0x0000001415150212 */ /* 0x000fca00078e3cff */
[----:B------:R2:W4:Y:S02]  /*37990*/  @P0 LDG.E.U16 R118, desc[UR60][R20.64] ;  /* 0x0000003c14760981 */ /* 0x000524000c1e1500 */
[----:B--2---:R-:W-:Y:S02]  /*379a0*/  @P1 IMAD.MOV.U32 R20, RZ, RZ, R66 ;  /* 0x000000ffff141224 */ /* 0x004fe400078e0042 */
[----:B------:R-:W-:-:S05]  /*379b0*/  @P1 IMAD.MOV.U32 R21, RZ, RZ, R117 ;  /* 0x000000ffff151224 */ /* 0x000fca00078e0075 */
[----:B------:R3:W2:Y:S02]  /*379c0*/  @P1 LDG.E.U16 R18, desc[UR60][R20.64] ;  /* 0x0000003c14121981 */ /* 0x0006a4000c1e1500 */
[----:B---3--:R-:W-:Y:S02]  /*379d0*/  @P1 IMAD.MOV.U32 R20, RZ, RZ, R119 ;  /* 0x000000ffff141224 */ /* 0x008fe400078e0077 */
[----:B------:R-:W-:-:S05]  /*379e0*/  @P1 IMAD.MOV.U32 R21, RZ, RZ, R120 ;  /* 0x000000ffff151224 */ /* 0x000fca00078e0078 */
[----:B------:R-:W3:Y:S04]  /*379f0*/  @P1 LDG.E.U16 R116, desc[UR60][R20.64] ;  /* 0x0000003c14741981 */ /* 0x000ee8000c1e1500 */
[----:B----4-:R0:W-:Y:S04]  /*37a00*/  STL [R1+0xc88], R26 ;  /* 0x000c881a01007387 */ /* 0x0101e80000100800 */
[----:B0-----:R-:W4:Y:S04]  /*37a10*/  LDL R26, [R1+0x1f24] ;  /* 0x001f2400011a7983 */ /* 0x001f280000100800 */
[----:B------:R0:W-:Y:S04]  /*37a20*/  STL [R1+0xc8c], R118 ;  /* 0x000c8c7601007387 */ /* 0x0001e80000100800 */
[----:B------:R-:W4:Y:S04]  /*37a30*/  LDL R117, [R1+0x1f1c] ;  /* 0x001f1c0001757983 */ /* 0x000f280000100800 */
[----:B------:R-:W4:Y:S04]  /*37a40*/  LDL R66, [R1+0x1f10] ;  /* 0x001f100001427983 */ /* 0x000f280000100800 */
[----:B0-----:R-:W4:Y:S01]  /*37a50*/  LDL R118, [R1+0x1f18] ;  /* 0x001f180001767983 */ /* 0x001f220000100800 */
[----:B------:R-:W-:-:S03]  /*37a60*/  ISETP.GT.AND P0, PT, R11, 0xe0, PT ;  /* 0x000000e00b00780c */ /* 0x000fc60003f04270 */
[----:B--2---:R0:W-:Y:S04]  /*37a70*/  STL [R1+0xcec], R18 ;  /* 0x000cec1201007387 */ /* 0x0041e80000100800 */
[----:B------:R-:W2:Y:S04]  /*37a80*/  LDL R119, [R1+0x1f08] ;  /* 0x001f080001777983 */ /* 0x000ea80000100800 */
[----:B0-----:R-:W2:Y:S04]  /*37a90*/  LDL R18, [R1+0x1f14] ;  /* 0x001f140001127983 */ /* 0x001ea80000100800 */
[----:B---3--:R0:W-:Y:S01]  /*37aa0*/  STL [R1+0xcf0], R116 ;  /* 0x000cf07401007387 */ /* 0x0081e20000100800 */
[----:B------:R-:W-:-:S03]  /*37ab0*/  @P0 IMAD.MOV.U32 R21, RZ, RZ, R73 ;  /* 0x000000ffff150224 */ /* 0x000fc600078e0049 */
[----:B------:R-:W3:Y:S04]  /*37ac0*/  LDL R73, [R1+0x1f00] ;  /* 0x001f000001497983 */ /* 0x000ee80000100800 */
[----:B0-----:R-:W3:Y:S01]  /*37ad0*/  LDL R116, [R1+0x1f0c] ;  /* 0x001f0c0001747983 */ /* 0x001ee20000100800 */
[----:B------:R-:W-:Y:S01]  /*37ae0*/  PRMT R199, RZ, 0x7610, R199 ;  /* 0x00007610ffc77816 */ /* 0x000fe200000000c7 */
[----:B----4-:R-:W-:Y:S02]  /*37af0*/  @P0 IMAD.MOV.U32 R20, RZ, RZ, R26 ;  /* 0x000000ffff140224 */ /* 0x010fe400078e001a */
[----:B------:R-:W4:Y:S04]  /*37b00*/  LDL R26, [R1+0x1f04] ;  /* 0x001f0400011a7983 */ /* 0x000f280000100800 */
[----:B------:R0:W4:Y:S02]  /*37b10*/  @P0 LDG.E.U16 R199, desc[UR60][R20.64] ;  /* 0x0000003c14c70981 */ /* 0x000124000c1e1500 */
[----:B0-----:R-:W-:-:S02]  /*37b20*/  @P0 IMAD.MOV.U32 R20, RZ, RZ, R117 ;  /* 0x000000ffff140224 */ /* 0x001fc400078e0075 */
[----:B------:R-:W4:Y:S01]  /*37b30*/  LDL R117, [R1+0x1efc] ;  /* 0x001efc0001757983 */ /* 0x000f220000100800 */
[----:B------:R-:W-:-:S03]  /*37b40*/  @P0 IMAD.MOV.U32 R21, RZ, RZ, R118 ;  /* 0x000000ffff150224 */ /* 0x000fc600078e0076 */
[----:B------:R-:W4:Y:S01]  /*37b50*/  LDL R118, [R1+0x1ef8] ;  /* 0x001ef80001767983 */ /* 0x000f220000100800 */
[----:B------:R-:W-:Y:S02]  /*37b60*/  ISETP.GT.AND P1, PT, R11, 0xe1, PT ;  /* 0x000000e10b00780c */ /* 0x000fe40003f24270 */
[----:B------:R-:W-:Y:S02]  /*37b70*/  PRMT R198, RZ, 0x7610, R198 ;  /* 0x00007610ffc67816 */ /* 0x000fe400000000c6 */
[----:B------:R-:W-:-:S04]  /*37b80*/  PRMT R197, RZ, 0x7610, R197 ;  /* 0x00007610ffc57816 */ /* 0x000fc800000000c5 */
[----:B------:R2:W4:Y:S01]  /*37b90*/  @P0 LDG.E.U16 R198, desc[UR60][R20.64] ;  /* 0x0000003c14c60981 */ /* 0x000522000c1e1500 */
[----:B------:R-:W-:Y:S02]  /*37ba0*/  ISETP.GT.AND P0, PT, R11, 0xe2, PT ;  /* 0x000000e20b00780c */ /* 0x000fe40003f04270 */
[----:B------:R-:W-:Y:S02]  /*37bb0*/  PRMT R196, RZ, 0x7610, R196 ;  /* 0x00007610ffc47816 */ /* 0x000fe400000000c4 */
[----:B--2---:R-:W-:Y:S02]  /*37bc0*/  @P1 IMAD.MOV.U32 R20, RZ, RZ, R18 ;  /* 0x000000ffff141224 */ /* 0x004fe400078e0012 */
[----:B------:R-:W-:Y:S01]  /*37bd0*/  @P1 IMAD.MOV.U32 R21, RZ, RZ, R66 ;  /* 0x000000ffff151224 */ /* 0x000fe200078e0042 */
[----:B------:R-:W2:Y:S04]  /*37be0*/  LDL R18, [R1+0x1ef4] ;  /* 0x001ef40001127983 */ /* 0x000ea80000100800 */
[----:B------:R-:W2:Y:S04]  /*37bf0*/  LDL R66, [R1+0x1ef0] ;  /* 0x001ef00001427983 */ /* 0x000ea80000100800 */
[----:B------:R3:W2:Y:S02]  /*37c00*/  @P1 LDG.E.U16 R197, desc[UR60][R20.64] ;  /* 0x0000003c14c51981 */ /* 0x0006a4000c1e1500 */
[----:B---3--:R-:W-:-:S02]  /*37c10*/  @P1 IMAD.MOV.U32 R20, RZ, RZ, R116 ;  /* 0x000000ffff141224 */ /* 0x008fc400078e0074 */
[----:B------:R-:W-:Y:S01]  /*37c20*/  @P1 IMAD.MOV.U32 R21, RZ, RZ, R119 ;  /* 0x000000ffff151224 */ /* 0x000fe200078e0077 */
[----:B------:R-:W3:Y:S04]  /*37c30*/  LDL R116, [R1+0x1eec] ;  /* 0x001eec0001747983 */ /* 0x000ee80000100800 */
[----:B------:R-:W3:Y:S04]  /*37c40*/  LDL R119, [R1+0x1ee8] ;  /* 0x001ee80001777983 */ /* 0x000ee80000100800 */
[----:B------:R0:W3:Y:S01]  /*37c50*/  @P1 LDG.E.U16 R196, desc[UR60][R20.64] ;  /* 0x0000003c14c41981 */ /* 0x0000e2000c1e1500 */
[----:B------:R-:W-:Y:S01]  /*37c60*/  PRMT R195, RZ, 0x7610, R195 ;  /* 0x00007610ffc37816 */ /* 0x000fe200000000c3 */
[----:B0-----:R-:W-:-:S02]  /*37c70*/  @P0 IMAD.MOV.U32 R21, RZ, RZ, R73 ;  /* 0x000000ffff150224 */ /* 0x001fc400078e0049 */
[----:B------:R-:W3:Y:S01]  /*37c80*/  LDL R73, [R1+0x1ee0] ;  /* 0x001ee00001497983 */ /* 0x000ee20000100800 */
[----:B----4-:R-:W-:-:S03]  /*37c90*/  @P0 IMAD.MOV.U32 R20, RZ, RZ, R26 ;  /* 0x000000ffff140224 */ /* 0x010fc600078e001a */
[----:B------:R-:W4:Y:S04]  /*37ca0*/  LDL R26, [R1+0x1ee4] ;  /* 0x001ee400011a7983 */ /* 0x000f280000100800 */
[----:B------:R0:W4:Y:S02]  /*37cb0*/  @P0 LDG.E.U16 R195, desc[UR60][R20.64] ;  /* 0x0000003c14c30981 */ /* 0x000124000c1e1500 */
[----:B0-----:R-:W-:Y:S02]  /*37cc0*/  @P0 IMAD.MOV.U32 R20, RZ, RZ, R117 ;  /* 0x000000ffff140224 */ /* 0x001fe400078e0075 */
        /* <DEDUP_REMOVED lines=43> */
[----:B------:R0:W3:Y:S01]  /*37f80*/  @P1 LDG.E.U16 R188, desc[UR60][R20.64] ;  /* 0x0000003c14bc1981 */ /* 0x0000e2000c1e1500 */
[----:B------:R-:W-:Y:S01]  /*37f90*/  PRMT R15, RZ, 0x7610, R15 ;  /* 0x00007610ff0f7816 */ /* 0x000fe2000000000f */
[----:B0-----:R-:W-:Y:S02]  /*37fa0*/  @P0 IMAD.MOV.U32 R21, RZ, RZ, R73 ;  /* 0x000000ffff150224 */ /* 0x001fe400078e0049 */
[----:B------:R-:W3:Y:S01]  /*37fb0*/  LDL R73, [R1+0x1eac] ;  /* 0x001eac0001497983 */ /* 0x000ee20000100800 */
[----:B----4-:R-:W-:Y:S01]  /*37fc0*/  @P0 IMAD.MOV.U32 R20, RZ, RZ, R26 ;  /* 0x000000ffff140224 */ /* 0x010fe200078e001a */
[----:B------:R-:W-:-:S02]  /*37fd0*/  PRMT R75, RZ, 0x7610, R75 ;  /* 0x00007610ff4b7816 */ /* 0x000fc4000000004b */
[----:B------:R-:W-:Y:S02]  /*37fe0*/  ISETP.GT.AND P1, PT, R11, 0xe7, PT ;  /* 0x000000e70b00780c */ /* 0x000fe40003f24270 */
[----:B------:R-:W-:Y:S02]  /*37ff0*/  PRMT R50, RZ, 0x7610, R50 ;  /* 0x00007610ff327816 */ /* 0x000fe40000000032 */
[----:B------:R-:W-:Y:S01]  /*38000*/  PRMT R28, RZ, 0x7610, R28 ;  /* 0x00007610ff1c7816 */ /* 0x000fe2000000001c */
[----:B------:R0:W4:Y:S04]  /*38010*/  @P0 LDG.E.U16 R15, desc[UR60][R20.64] ;  /* 0x0000003c140f0981 */ /* 0x000128000c1e1500 */
[----:B------:R-:W4:Y:S01]  /*38020*/  LDL R26, [R1+0x1ea0] ;  /* 0x001ea000011a7983 */ /* 0x000f220000100800 */
[----:B0-----:R-:W-:-:S02]  /*38030*/  @P0 IMAD.MOV.U32 R20, RZ, RZ, R117 ;  /* 0x000000ffff140224 */ /* 0x001fc400078e0075 */
[----:B------:R-:W-:-:S05]  /*38040*/  @P0 IMAD.MOV.U32 R21, RZ, RZ, R118 ;  /* 0x000000ffff150224 */ /* 0x000fca00078e0076 */
[----:B------:R2:W4:Y:S02]  /*38050*/  @P0 LDG.E.U16 R75, desc[UR60][R20.64] ;  /* 0x0000003c144b0981 */ /* 0x000524000c1e1500 */
[----:B--2---:R-:W-:Y:S02]  /*38060*/  @P1 IMAD.MOV.U32 R20, RZ, RZ, R18 ;  /* 0x000000ffff141224 */ /* 0x004fe400078e0012 */
[----:B------:R-:W-:-:S05]  /*38070*/  @P1 IMAD.MOV.U32 R21, RZ, RZ, R66 ;  /* 0x000000ffff151224 */ /* 0x000fca00078e0042 */
[----:B------:R3:W2:Y:S02]  /*38080*/  @P1 LDG.E.U16 R50, desc[UR60][R20.64] ;  /* 0x0000003c14321981 */ /* 0x0006a4000c1e1500 */
[----:B---3--:R-:W-:Y:S02]  /*38090*/  @P1 IMAD.MOV.U32 R21, RZ, RZ, R116 ;  /* 0x000000ffff151224 */ /* 0x008fe400078e0074 */
[----:B------:R-:W-:-:S05]  /*380a0*/  @P1 IMAD.MOV.U32 R20, RZ, RZ, R73 ;  /* 0x000000ffff141224 */ /* 0x000fca00078e0049 */
[----:B------:R0:W3:Y:S04]  /*380b0*/  @P1 LDG.E.U16 R28, desc[UR60][R20.64] ;  /* 0x0000003c141c1981 */ /* 0x0000e8000c1e1500 */
[----:B----4-:R1:W-:Y:S04]  /*380c0*/  STL [R1+0xc80], R15 ;  /* 0x000c800f01007387 */ /* 0x0103e80000100800 */
[----:B-1----:R-:W4:Y:S04]  /*380d0*/  LDL R15, [R1+0x1ea4] ;  /* 0x001ea400010f7983 */ /* 0x002f280000100800 */
[----:B------:R1:W-:Y:S04]  /*380e0*/  STL [R1+0xc84], R75 ;  /* 0x000c844b01007387 */ /* 0x0003e80000100800 */
[----:B------:R-:W4:Y:S04]  /*380f0*/  LDL R66, [R1+0x1e9c] ;  /* 0x001e9c0001427983 */ /* 0x000f280000100800 */
[----:B------:R-:W4:Y:S04]  /*38100*/  LDL R18, [R1+0x1e94] ;  /* 0x001e940001127983 */ /* 0x000f280000100800 */
[----:B-1----:R-:W4:Y:S01]  /*38110*/  LDL R75, [R1+0x1e98] ;  /* 0x001e9800014b7983 */ /* 0x002f220000100800 */
[----:B------:R-:W-:-:S03]  /*38120*/  ISETP.GT.AND P0, PT, R11, 0xe8, PT ;  /* 0x000000e80b00780c */ /* 0x000fc60003f04270 */
[----:B--2---:R1:W-:Y:S04]  /*38130*/  STL [R1+0xce0], R50 ;  /* 0x000ce03201007387 */ /* 0x0043e80000100800 */
[----:B------:R-:W2:Y:S04]  /*38140*/  LDL R73, [R1+0x1e88] ;  /* 0x001e880001497983 */ /* 0x000ea80000100800 */
[----:B-1----:R-:W2:Y:S01]  /*38150*/  LDL R50, [R1+0x1e90] ;  /* 0x001e900001327983 */ /* 0x002ea20000100800 */
[----:B------:R-:W-:Y:S01]  /*38160*/  PRMT R187, RZ, 0x7610, R187 ;  /* 0x00007610ffbb7816 */ /* 0x000fe200000000bb */
[----:B0-----:R-:W-:-:S02]  /*38170*/  @P0 IMAD.MOV.U32 R21, RZ, RZ, R26 ;  /* 0x000000ffff150224 */ /* 0x001fc400078e001a */
[----:B---3--:R0:W-:Y:S04]  /*38180*/  STL [R1+0xcdc], R28 ;  /* 0x000cdc1c01007387 */ /* 0x0081e80000100800 */
[----:B------:R-:W3:Y:S04]  /*38190*/  LDL R26, [R1+0x1e80] ;  /* 0x001e8000011a7983 */ /* 0x000ee80000100800 */
[----:B0-----:R-:W3:Y:S01]  /*381a0*/  LDL R28, [R1+0x1e8c] ;  /* 0x001e8c00011c7983 */ /* 0x001ee20000100800 */
        /* <DEDUP_REMOVED lines=13> */
[----:B0-----:R-:W-:Y:S02]  /*38280*/  @P1 IMAD.MOV.U32 R20, RZ, RZ, R18 ;  /* 0x000000ffff141224 */ /* 0x001fe400078e0012 */
[----:B--2---:R-:W-:Y:S01]  /*38290*/  @P1 IMAD.MOV.U32 R21, RZ, RZ, R50 ;  /* 0x000000ffff151224 */ /* 0x004fe200078e0032 */
[----:B------:R-:W2:Y:S04]  /*382a0*/  LDL R18, [R1+0x1e74] ;  /* 0x001e740001127983 */ /* 0x000ea80000100800 */
[----:B------:R-:W2:Y:S04]  /*382b0*/  LDL R50, [R1+0x1e70] ;  /* 0x001e700001327983 */ /* 0x000ea80000100800 */
[----:B------:R0:W2:Y:S01]  /*382c0*/  @P1 LDG.E.U16 R185, desc[UR60][R20.64] ;  /* 0x0000003c14b91981 */ /* 0x0000a2000c1e1500 */
[----:B------:R-:W-:Y:S01]  /*382d0*/  PRMT R183, RZ, 0x7610, R183 ;  /* 0x00007610ffb77816 */ /* 0x000fe200000000b7 */
[----:B0-----:R-:W-:-:S02]  /*382e0*/  @P1 IMAD.MOV.U32 R21, RZ, RZ, R73 ;  /* 0x000000ffff151224 */ /* 0x001fc400078e0049 */
[----:B------:R-:W2:Y:S01]  /*382f0*/  LDL R73, [R1+0x1e68] ;  /* 0x001e680001497983 */ /* 0x000ea20000100800 */
[----:B---3--:R-:W-:-:S03]  /*38300*/  @P1 IMAD.MOV.U32 R20, RZ, RZ, R28 ;  /* 0x000000ffff141224 */ /* 0x008fc600078e001c */
[----:B------:R-:W3:Y:S04]  /*38310*/  LDL R28, [R1+0x1e6c] ;  /* 0x001e6c00011c7983 */ /* 0x000ee80000100800 */
[----:B------:R4:W3:Y:S02]  /*38320*/  @P1 LDG.E.U16 R184, desc[UR60][R20.64] ;  /* 0x0000003c14b81981 */ /* 0x0008e4000c1e1500 */
[----:B----4-:R-:W-:Y:S02]  /*38330*/  @P0 IMAD.MOV.U32 R20, RZ, RZ, R15 ;  /* 0x000000ffff140224 */ /* 0x010fe400078e000f */
[----:B------:R-:W-:Y:S01]  /*38340*/  @P0 IMAD.MOV.U32 R21, RZ, RZ, R26 ;  /* 0x000000ffff150224 */ /* 0x000fe200078e001a */
[----:B------:R-:W4:Y:S04]  /*38350*/  LDL R15, [R1+0x1e64] ;  /* 0x001e6400010f7983 */ /* 0x000f280000100800 */
        /* <DEDUP_REMOVED lines=72> */
[----:B------:R-:W-:Y:S01]  /*387e0*/  PRMT R59, RZ, 0x7610, R59 ;  /* 0x00007610ff3b7816 */ /* 0x000fe2000000003b */
[----:B---3--:R-:W-:Y:S02]  /*387f0*/  @P1 IMAD.MOV.U32 R20, RZ, RZ, R28 ;  /* 0x000000ffff141224 */ /* 0x008fe400078e001c */
[----:B------:R-:W3:Y:S04]  /*38800*/  LDL R28, [R1+0x1e2c] ;  /* 0x001e2c00011c7983 */ /* 0x000ee80000100800 */
[----:B------:R4:W3:Y:S02]  /*38810*/  @P1 LDG.E.U16 R172, desc[UR60][R20.64] ;  /* 0x0000003c14ac1981 */ /* 0x0008e4000c1e1500 */
[----:B----4-:R-:W-:-:S02]  /*38820*/  @P0 IMAD.MOV.U32 R20, RZ, RZ, R15 ;  /* 0x000000ffff140224 */ /* 0x010fc400078e000f */
[----:B------:R-:W-:Y:S01]  /*38830*/  @P0 IMAD.MOV.U32 R21, RZ, RZ, R26 ;  /* 0x000000ffff150224 */ /* 0x000fe200078e001a */
[----:B------:R-:W-:Y:S02]  /*38840*/  ISETP.GT.AND P1, PT, R11, 0xef, PT ;  /* 0x000000ef0b00780c */ /* 0x000fe40003f24270 */
[----:B------:R-:W-:Y:S02]  /*38850*/  PRMT R74, RZ, 0x7610, R74 ;  /* 0x00007610ff4a7816 */ /* 0x000fe4000000004a */
[----:B------:R-:W-:Y:S01]  /*38860*/  PRMT R27, RZ, 0x7610, R27 ;  /* 0x00007610ff1b7816 */ /* 0x000fe2000000001b */
[----:B------:R-:W4:Y:S04]  /*38870*/  LDL R26, [R1+0x1e10] ;  /* 0x001e1000011a7983 */ /* 0x000f280000100800 */
[----:B------:R0:W4:Y:S04]  /*38880*/  @P0 LDG.E.U16 R95, desc[UR60][R20.64] ;  /* 0x0000003c145f0981 */ /* 0x000128000c1e1500 */
[----:B------:R-:W4:Y:S01]  /*38890*/  LDL R15, [R1+0x1e14] ;  /* 0x001e1400010f7983 */ /* 0x000f220000100800 */
[----:B0-----:R-:W-:-:S03]  /*388a0*/  @P0 IMAD.MOV.U32 R20, RZ, RZ, R66 ;  /* 0x000000ffff140224 */ /* 0x001fc600078e0042 */
[----:B------:R-:W4:Y:S01]  /*388b0*/  LDL R66, [R1+0x1e08] ;  /* 0x001e080001427983 */ /* 0x000f220000100800 */
[----:B------:R-:W-:-:S05]  /*388c0*/  @P0 IMAD.MOV.U32 R21, RZ, RZ, R75 ;  /* 0x000000ffff150224 */ /* 0x000fca00078e004b */
[----:B------:R2:W4:Y:S02]  /*388d0*/  @P0 LDG.E.U16 R59, desc[UR60][R20.64] ;  /* 0x0000003c143b0981 */ /* 0x000524000c1e1500 */
[----:B--2---:R-:W-:Y:S02]  /*388e0*/  @P1 IMAD.MOV.U32 R20, RZ, RZ, R18 ;  /* 0x000000ffff141224 */ /* 0x004fe400078e0012 */
[----:B------:R-:W-:-:S05]  /*388f0*/  @P1 IMAD.MOV.U32 R21, RZ, RZ, R50 ;  /* 0x000000ffff151224 */ /* 0x000fca00078e0032 */
[----:B------:R0:W2:Y:S02]  /*38900*/  @P1 LDG.E.U16 R74, desc[UR60][R20.64] ;  /* 0x0000003c144a1981 */ /* 0x0000a4000c1e1500 */
[----:B0-----:R-:W-:Y:S02]  /*38910*/  @P1 IMAD.MOV.U32 R21, RZ, RZ, R73 ;  /* 0x000000ffff151224 */ /* 0x001fe400078e0049 */
[----:B---3--:R-:W-:-:S05]  /*38920*/  @P1 IMAD.MOV.U32 R20, RZ, RZ, R28 ;  /* 0x000000ffff141224 */ /* 0x008fca00078e001c */
[----:B------:R0:W3:Y:S04]  /*38930*/  @P1 LDG.E.U16 R27, desc[UR60][R20.64] ;  /* 0x0000003c141b1981 */ /* 0x0000e8000c1e1500 */
[----:B----4-:R1:W-:Y:S04]  /*38940*/  STL [R1+0xc7c], R59 ;  /* 0x000c7c3b01007387 */ /* 0x0103e80000100800 */
[----:B------:R-:W4:Y:S04]  /*38950*/  LDL R50, [R1+0x1d90] ;  /* 0x001d900001327983 */ /* 0x000f280000100800 */
[----:B------:R-:W2:Y:S01]  /*38960*/  LDL R18, [R1+0x1d94] ;  /* 0x001d940001127983 */ /* 0x000ea20000100800 */
[----:B------:R-:W-:-:S03]  /*38970*/  ISETP.GT.AND P0, PT, R11, 0xf1, PT ;  /* 0x000000f10b00780c */ /* 0x000fc60003f04270 */
[----:B------:R-:W4:Y:S04]  /*38980*/  LDL R28, [R1+0x1d88] ;  /* 0x001d8800011c7983 */ /* 0x000f280000100800 */
[----:B-1----:R-:W2:Y:S01]  /*38990*/  LDL R59, [R1+0x1e0c] ;  /* 0x001e0c00013b7983 */ /* 0x002ea20000100800 */
[----:B------:R-:W-:Y:S02]  /*389a0*/  PRMT R171, RZ, 0x7610, R171 ;  /* 0x00007610ffab7816 */ /* 0x000fe400000000ab */
[----:B------:R-:W-:-:S03]  /*389b0*/  ISETP.GT.AND P1, PT, R11, 0xf9, PT ;  /* 0x000000f90b00780c */ /* 0x000fc60003f24270 */
[----:B0-----:R-:W-:Y:S02]  /*389c0*/  @P0 IMAD.MOV.U32 R20, RZ, RZ, R15 ;  /* 0x000000ffff140224 */ /* 0x001fe400078e000f */
[----:B------:R-:W-:Y:S01]  /*389d0*/  @P0 IMAD.MOV.U32 R21, RZ, RZ, R26 ;  /* 0x000000ffff150224 */ /* 0x000fe200078e001a */
[----:B------:R-:W-:-:S04]  /*389e0*/  PRMT R170, RZ, 0x7610, R170 ;  /* 0x00007610ffaa7816 */ /* 0x000fc800000000aa */
[----:B------:R0:W4:Y:S02]  /*389f0*/  @P0 LDG.E.U16 R171, desc[UR60][R20.64] ;  /* 0x0000003c14ab0981 */ /* 0x000124000c1e1500 */
[----:B0-----:R-:W-:Y:S02]  /*38a00*/  @P0 IMAD.MOV.U32 R21, RZ, RZ, R66 ;  /* 0x000000ffff150224 */ /* 0x001fe400078e0042 */
[----:B---3--:R0:W-:Y:S04]  /*38a10*/  STL [R1+0xcc0], R27 ;  /* 0x000cc01b01007387 */ /* 0x0081e80000100800 */
[----:B------:R-:W3:Y:S04]  /*38a20*/  LDL R26, [R1+0x1e00] ;  /* 0x001e0000011a7983 */ /* 0x000ee80000100800 */
[----:B------:R-:W3:Y:S04]  /*38a30*/  LDL R15, [R1+0x1e04] ;  /* 0x001e0400010f7983 */ /* 0x000ee80000100800 */
[----:B------:R-:W3:Y:S04]  /*38a40*/  LDL R66, [R1+0x1df8] ;  /* 0x001df80001427983 */ /* 0x000ee80000100800 */
[----:B0-----:R-:W3:Y:S04]  /*38a50*/  LDL R27, [R1+0x1d8c] ;  /* 0x001d8c00011b7983 */ /* 0x001ee80000100800 */
[----:B------:R-:W-:Y:S01]  /*38a60*/  STL [R1+0xc78], R95 ;  /* 0x000c785f01007387 */ /* 0x000fe20000100800 */
[----:B--2---:R-:W-:-:S03]  /*38a70*/  @P0 IMAD.MOV.U32 R20, RZ, RZ, R59 ;  /* 0x000000ffff140224 */ /* 0x004fc600078e003b */
[----:B------:R-:W2:Y:S04]  /*38a80*/  LDL R59, [R1+0x1dfc] ;  /* 0x001dfc00013b7983 */ /* 0x000ea80000100800 */
[----:B------:R0:W2:Y:S02]  /*38a90*/  @P0 LDG.E.U16 R170, desc[UR60][R20.64] ;  /* 0x0000003c14aa0981 */ /* 0x0000a4000c1e1500 */
[----:B0-----:R-:W-:Y:S02]  /*38aa0*/  @P1 IMAD.MOV.U32 R20, RZ, RZ, R18 ;  /* 0x000000ffff141224 */ /* 0x001fe400078e0012 */
[----:B----4-:R-:W-:Y:S01]  /*38ab0*/  @P1 IMAD.MOV.U32 R21, RZ, RZ, R50 ;  /* 0x000000ffff151224 */ /* 0x010fe200078e0032 */
[----:B------:R-:W4:Y:S04]  /*38ac0*/  LDL R18, [R1+0x1df4] ;  /* 0x001df40001127983 */ /* 0x000f280000100800 */
[----:B------:R-:W4:Y:S01]  /*38ad0*/  LDL R50, [R1+0x1df0] ;  /* 0x001df00001327983 */ /* 0x000f220000100800 */
[----:B------:R-:W-:-:S02]  /*38ae0*/  PRMT R169, RZ, 0x7610, R169 ;  /* 0x00007610ffa97816 */ /* 0x000fc400000000a9 */
[----:B------:R-:W-:Y:S02]  /*38af0*/  ISETP.GT.AND P0, PT, R11, 0xf2, PT ;  /* 0x000000f20b00780c */ /* 0x000fe40003f04270 */
[----:B------:R-:W-:Y:S02]  /*38b00*/  PRMT R168, RZ, 0x7610, R168 ;  /* 0x00007610ffa87816 */ /* 0x000fe400000000a8 */
[----:B------:R0:W4:Y:S01]  /*38b10*/  @P1 LDG.E.U16 R169, desc[UR60][R20.64] ;  /* 0x0000003c14a91981 */ /* 0x000122000c1e1500 */
[----:B------:R-:W-:Y:S01]  /*38b20*/  PRMT R167, RZ, 0x7610, R167 ;  /* 0x00007610ffa77816 */ /* 0x000fe200000000a7 */
[----:B0-----:R-:W-:Y:S02]  /*38b30*/  @P1 IMAD.MOV.U32 R21, RZ, RZ, R28 ;  /* 0x000000ffff151224 */ /* 0x001fe400078e001c */
[----:B------:R-:W4:Y:S01]  /*38b40*/  LDL R28, [R1+0x1de8] ;  /* 0x001de800011c7983 */ /* 0x000f220000100800 */
[----:B------:R-:W-:Y:S01]  /*38b50*/  PRMT R166, RZ, 0x7610, R166 ;  /* 0x00007610ffa67816 */ /* 0x000fe200000000a6 */
[----:B---3--:R-:W-:-:S02]  /*38b60*/  @P1 IMAD.MOV.U32 R20, RZ, RZ, R27 ;  /* 0x000000ffff141224 */ /* 0x008fc400078e001b */
[----:B------:R-:W3:Y:S04]  /*38b70*/  LDL R27, [R1+0x1dec] ;  /* 0x001dec00011b7983 */ /* 0x000ee80000100800 */
[----:B------:R0:W3:Y:S01]  /*38b80*/  @P1 LDG.E.U16 R168, desc[UR60][R20.64] ;  /* 0x0000003c14a81981 */ /* 0x0000e2000c1e1500 */
[----:B------:R-:W-:-:S03]  /*38b90*/  ISETP.GT.AND P1, PT, R11, 0xf3, PT ;  /* 0x000000f30b00780c */ /* 0x000fc60003f24270 */
[----:B------:R-:W-:Y:S01]  /*38ba0*/  STL [R1+0xcc4], R74 ;  /* 0x000cc44a01007387 */ /* 0x000fe20000100800 */
[----:B0-----:R-:W-:Y:S02]  /*38bb0*/  @P0 IMAD.MOV.U32 R20, RZ, RZ, R15 ;  /* 0x000000ffff140224 */ /* 0x001fe400078e000f */
[----:B------:R-:W-:Y:S01]  /*38bc0*/  @P0 IMAD.MOV.U32 R21, RZ, RZ, R26 ;  /* 0x000000ffff150224 */ /* 0x000fe200078e001a */
[----:B------:R-:W3:Y:S04]  /*38bd0*/  LDL R15, [R1+0x1de4] ;  /* 0x001de400010f7983 */ /* 0x000ee80000100800 */
[----:B------:R-:W3:Y:S04]  /*38be0*/  LDL R26, [R1+0x1de0] ;  /* 0x001de000011a7983 */ /* 0x000ee80000100800 */
[----:B------:R0:W3:Y:S02]  /*38bf0*/  @P0 LDG.E.U16 R167, desc[UR60][R20.64] ;  /* 0x0000003c14a70981 */ /* 0x0000e4000c1e1500 */
[----:B0-----:R-:W-:Y:S01]  /*38c00*/  @P0 IMAD.MOV.U32 R21, RZ, RZ, R66 ;  /* 0x000000ffff150224 */ /* 0x001fe200078e0042 */
[----:B------:R-:W-:-:S02]  /*38c10*/  PRMT R165, RZ, 0x7610, R165 ;  /* 0x00007610ffa57816 */ /* 0x000fc400000000a5 */
[----:B------:R-:W-:Y:S01]  /*38c20*/  PRMT R164, RZ, 0x7610, R164 ;  /* 0x00007610ffa47816 */ /* 0x000fe200000000a4 */
[----:B------:R-:W3:Y:S01]  /*38c30*/  LDL R66, [R1+0x1d80] ;  /* 0x001d800001427983 */ /* 0x000ee20000100800 */
[----:B--2---:R-:W-:-:S03]  /*38c40*/  @P0 IMAD.MOV.U32 R20, RZ, RZ, R59 ;  /* 0x000000ffff140224 */ /* 0x004fc600078e003b */
[----:B------:R-:W2:Y:S04]  /*38c50*/  LDL R59, [R1+0x1d84] ;  /* 0x001d8400013b7983 */ /* 0x000ea80000100800 */
[----:B------:R4:W2:Y:S02]  /*38c60*/  @P0 LDG.E.U16 R166, desc[UR60][R20.64] ;  /* 0x0000003c14a60981 */ /* 0x0008a4000c1e1500 */
[----:B----4-:R-:W-:Y:S02]  /*38c70*/  @P1 IMAD.MOV.U32 R20, RZ, RZ, R18 ;  /* 0x000000ffff141224 */ /* 0x010fe400078e0012 */
[----:B------:R-:W-:Y:S01]  /*38c80*/  @P1 IMAD.MOV.U32 R21, RZ, RZ, R50 ;  /* 0x000000ffff151224 */ /* 0x000fe200078e0032 */
[----:B------:R-:W4:Y:S04]  /*38c90*/  LDL R18, [R1+0x1ddc] ;  /* 0x001ddc0001127983 */ /* 0x000f280000100800 */
[----:B------:R-:W2:Y:S04]  /*38ca0*/  LDL R50, [R1+0x1dd8] ;  /* 0x001dd80001327983 */ /* 0x000ea80000100800 */
[----:B------:R0:W2:Y:S01]  /*38cb0*/  @P1 LDG.E.U16 R165, desc[UR60][R20.64] ;  /* 0x0000003c14a51981 */ /* 0x0000a2000c1e1500 */
[----:B------:R-:W-:-:S02]  /*38cc0*/  ISETP.GT.AND P0, PT, R11, 0xf4, PT ;  /* 0x000000f40b00780c */ /* 0x000fc40003f04270 */
[----:B------:R-:W-:Y:S01]  /*38cd0*/  PRMT R163, RZ, 0x7610, R163 ;  /* 0x00007610ffa37816 */ /* 0x000fe200000000a3 */
[----:B0-----:R-:W-:Y:S02]  /*38ce0*/  @P1 IMAD.MOV.U32 R21, RZ, RZ, R28 ;  /* 0x000000ffff151224 */ /* 0x001fe400078e001c */
[----:B------:R-:W2:Y:S01]  /*38cf0*/  LDL R28, [R1+0x1dd0] ;  /* 0x001dd000011c7983 */ /* 0x000ea20000100800 */
[----:B---3--:R-:W-:-:S03]  /*38d00*/  @P1 IMAD.MOV.U32 R20, RZ, RZ, R27 ;  /* 0x000000ffff141224 */ /* 0x008fc600078e001b */
[----:B------:R-:W3:Y:S04]  /*38d10*/  LDL R27, [R1+0x1dd4] ;  /* 0x001dd400011b7983 */ /* 0x000ee80000100800 */
[----:B------:R0:W3:Y:S02]  /*38d20*/  @P1 LDG.E.U16 R164, desc[UR60][R20.64] ;  /* 0x0000003c14a41981 */ /* 0x0000e4000c1e1500 */
[----:B0-----:R-:W-:Y:S02]  /*38d30*/  @P0 IMAD.MOV.U32 R20, RZ, RZ, R15 ;  /* 0x000000ffff140224 */ /* 0x001fe400078e000f */
[----:B------:R-:W-:Y:S01]  /*38d40*/  @P0 IMAD.MOV.U32 R21, RZ, RZ, R26 ;  /* 0x000000ffff150224 */ /* 0x000fe200078e001a */
[----:B------:R-:W3:Y:S04]  /*38d50*/  LDL R15, [R1+0x1d7c] ;  /* 0x001d7c00010f7983 */ /* 0x000ee80000100800 */
[----:B------:R-:W3:Y:S04]  /*38d60*/  LDL R26, [R1+0x1d78] ;  /* 0x001d7800011a7983 */ /* 0x000ee80000100800 */
[----:B------:R4:W3:Y:S02]  /*38d70*/  @P0 LDG.E.U16 R163, desc[UR60][R20.64] ;  /* 0x0000003c14a30981 */ /* 0x0008e4000c1e1500 */
[----:B----4-:R-:W-:-:S02]  /*38d80*/  @P0 IMAD.MOV.U32 R20, RZ, RZ, R18 ;  /* 0x000000ffff140224 */ /* 0x010fc400078e0012 */
[----:B--2---:R-:W-:Y:S01]  /*38d90*/  @P0 IMAD.MOV.U32 R21, RZ, RZ, R50 ;  /* 0x000000ffff150224 */ /* 0x004fe200078e0032 */
[----:B------:R-:W2:Y:S04]  /*38da0*/  LDL R18, [R1+0x1dcc] ;  /* 0x001dcc0001127983 */ /* 0x000ea80000100800 */
[----:B------:R-:W4:Y:S01]  /*38db0*/  LDL R50, [R1+0x1dc8] ;  /* 0x001dc80001327983 */ /* 0x000f220000100800 */
[----:B------:R-:W-:Y:S02]  /*38dc0*/  PRMT R162, RZ, 0x7610, R162 ;  /* 0x00007610ffa27816 */ /* 0x000fe400000000a2 */
[----:B------:R-:W-:-:S04]  /*38dd0*/  ISETP.GT.AND P1, PT, R11, 0xf5, PT ;  /* 0x000000f50b00780c */ /* 0x000fc80003f24270 */
[----:B------:R0:W4:Y:S01]  /*38de0*/  @P0 LDG.E.U16 R162, desc[UR60][R20.64] ;  /* 0x0000003c14a20981 */ /* 0x000122000c1e1500 */
[----:B------:R-:W-:Y:S02]  /*38df0*/  ISETP.GT.AND P0, PT, R11, 0xfa, PT ;  /* 0x000000fa0b00780c */ /* 0x000fe40003f04270 */
[----:B------:R-:W-:Y:S02]  /*38e00*/  PRMT R161, RZ, 0x7610, R161 ;  /* 0x00007610ffa17816 */ /* 0x000fe400000000a1 */
[----:B------:R-:W-:-:S04]  /*38e10*/  PRMT R160, RZ, 0x7610, R160 ;  /* 0x00007610ffa07816 */ /* 0x000fc800000000a0 */
[----:B0-----:R-:W-:Y:S02]  /*38e20*/  @P1 IMAD.MOV.U32 R21, RZ, RZ, R28 ;  /* 0x000000ffff151224 */ /* 0x001fe400078e001c */
[----:B------:R-:W4:Y:S01]  /*38e30*/  LDL R28, [R1+0x1dc0] ;  /* 0x001dc000011c7983 */ /* 0x000f220000100800 */
[----:B------:R-:W-:Y:S01]  /*38e40*/  PRMT R159, RZ, 0x7610, R159 ;  /* 0x00007610ff9f7816 */ /* 0x000fe2000000009f */
[----:B---3--:R-:W-:Y:S02]  /*38e50*/  @P1 IMAD.MOV.U32 R20, RZ, RZ, R27 ;  /* 0x000000ffff141224 */ /* 0x008fe400078e001b */
[----:B------:R-:W3:Y:S04]  /*38e60*/  LDL R27, [R1+0x1dc4] ;  /* 0x001dc400011b7983 */ /* 0x000ee80000100800 */
[----:B------:R0:W3:Y:S02]  /*38e70*/  @P1 LDG.E.U16 R161, desc[UR60][R20.64] ;  /* 0x0000003c14a11981 */ /* 0x0000e4000c1e1500 */
[----:B0-----:R-:W-:-:S02]  /*38e80*/  @P0 IMAD.MOV.U32 R20, RZ, RZ, R59 ;  /* 0x000000ffff140224 */ /* 0x001fc400078e003b */
[----:B------:R-:W-:Y:S01]  /*38e90*/  @P0 IMAD.MOV.U32 R21, RZ, RZ, R66 ;  /* 0x000000ffff150224 */ /* 0x000fe200078e0042 */
[----:B------:R-:W3:Y:S04]  /*38ea0*/  LDL R59, [R1+0x1dbc] ;  /* 0x001dbc00013b7983 */ /* 0x000ee80000100800 */
[----:B------:R-:W3:Y:S04]  /*38eb0*/  LDL R66, [R1+0x1db8] ;  /* 0x001db80001427983 */ /* 0x000ee80000100800 */
[----:B------:R0:W3:Y:S02]  /*38ec0*/  @P0 LDG.E.U16 R160, desc[UR60][R20.64] ;  /* 0x0000003c14a00981 */ /* 0x0000e4000c1e1500 */
[----:B0-----:R-:W-:-:S02]  /*38ed0*/  @P0 IMAD.MOV.U32 R20, RZ, RZ, R15 ;  /* 0x000000ffff140224 */ /* 0x001fc400078e000f */
[----:B------:R-:W-:Y:S01]  /*38ee0*/  @P0 IMAD.MOV.U32 R21, RZ, RZ, R26 ;  /* 0x000000ffff150224 */ /* 0x000fe200078e001a */
[----:B------:R-:W3:Y:S04]  /*38ef0*/  LDL R15, [R1+0x1db4] ;  /* 0x001db400010f7983 */ /* 0x000ee80000100800 */
[----:B------:R-:W3:Y:S04]  /*38f00*/  LDL R26, [R1+0x1db0] ;  /* 0x001db000011a7983 */ /* 0x000ee80000100800 */
[----:B------:R2:W3:Y:S02]  /*38f10*/  @P0 LDG.E.U16 R159, desc[UR60][R20.64] ;  /* 0x0000003c149f0981 */ /* 0x0004e4000c1e1500 */
[----:B--2---:R-:W-:-:S02]  /*38f20*/  @P1 IMAD.MOV.U32 R20, RZ, RZ, R18 ;  /* 0x000000ffff141224 */ /* 0x004fc400078e0012 */
[----:B----4-:R-:W-:Y:S01]  /*38f30*/  @P1 IMAD.MOV.U32 R21, RZ, RZ, R50 ;  /* 0x000000ffff151224 */ /* 0x010fe200078e0032 */
[----:B------:R-:W2:Y:S04]  /*38f40*/  LDL R18, [R1+0x1dac] ;  /* 0x001dac0001127983 */ /* 0x000ea80000100800 */
[----:B------:R-:W4:Y:S01]  /*38f50*/  LDL R50, [R1+0x1da8] ;  /* 0x001da80001327983 */ /* 0x000f220000100800 */
[----:B------:R-:W-:Y:S02]  /*38f60*/  ISETP.GT.AND P0, PT, R11, 0xf6, PT ;  /* 0x000000f60b00780c */ /* 0x000fe40003f04270 */
[----:B------:R-:W-:Y:S02]  /*38f70*/  PRMT R158, RZ, 0x7610, R158 ;  /* 0x00007610ff9e7816 */ /* 0x000fe4000000009e */
[----:B------:R-:W-:-:S04]  /*38f80*/  PRMT R72, RZ, 0x7610, R72 ;  /* 0x00007610ff487816 */ /* 0x000fc80000000048 */
[----:B------:R0:W4:Y:S01]  /*38f90*/  @P1 LDG.E.U16 R158, desc[UR60][R20.64] ;  /* 0x0000003c149e1981 */ /* 0x000122000c1e1500 */
[----:B------:R-:W-:Y:S02]  /*38fa0*/  ISETP.GT.AND P1, PT, R11, 0xf7, PT ;  /* 0x000000f70b00780c */ /* 0x000fe40003f24270 */
[----:B------:R-:W-:Y:S02]  /*38fb0*/  PRMT R58, RZ, 0x7610, R58 ;  /* 0x00007610ff3a7816 */ /* 0x000fe4000000003a */
[----:B0-----:R-:W-:Y:S01]  /*38fc0*/  @P0 IMAD.MOV.U32 R21, RZ, RZ, R28 ;  /* 0x000000ffff150224 */ /* 0x001fe200078e001c */
[----:B------:R-:W-:Y:S02]  /*38fd0*/  PRMT R51, RZ, 0x7610, R51 ;  /* 0x00007610ff337816 */ /* 0x000fe40000000033 */
[----:B------:R-:W-:Y:S01]  /*38fe0*/  PRMT R29, RZ, 0x7610, R29 ;  /* 0x00007610ff1d7816 */ /* 0x000fe2000000001d */
[----:B------:R-:W4:Y:S01]  /*38ff0*/  LDL R28, [R1+0x1d70] ;  /* 0x001d7000011c7983 */ /* 0x000f220000100800 */
[----:B---3--:R-:W-:-:S03]  /*39000*/  @P0 IMAD.MOV.U32 R20, RZ, RZ, R27 ;  /* 0x000000ffff140224 */ /* 0x008fc600078e001b */
[----:B------:R-:W3:Y:S04]  /*39010*/  LDL R27, [R1+0x1d74] ;  /* 0x001d7400011b7983 */ /* 0x000ee80000100800 */
[----:B------:R0:W3:Y:S02]  /*39020*/  @P0 LDG.E.U16 R72, desc[UR60][R20.64] ;  /* 0x0000003c14480981 */ /* 0x0000e4000c1e1500 */
[----:B0-----:R-:W-:Y:S02]  /*39030*/  @P0 IMAD.MOV.U32 R20, RZ, RZ, R59 ;  /* 0x000000ffff140224 */ /* 0x001fe400078e003b */
[----:B------:R-:W-:Y:S02]  /*39040*/  @P0 IMAD.MOV.U32 R21, RZ, RZ, R66 ;  /* 0x000000ffff150224 */ /* 0x000fe400078e0042 */
        /* <DEDUP_REMOVED lines=10> */
[----:B------:R0:W4:Y:S01]  /*390f0*/  @P1 LDG.E.U16 R29, desc[UR60][R20.64] ;  /* 0x0000003c141d1981 */ /* 0x000122000c1e1500 */
[C---:B------:R-:W-:Y:S02]  /*39100*/  ISETP.GT.AND P0, PT, R11.reuse, 0xfb, PT ;  /* 0x000000fb0b00780c */ /* 0x040fe40003f04270 */
[----:B------:R-:W-:Y:S02]  /*39110*/  PRMT R157, RZ, 0x7610, R157 ;  /* 0x00007610ff9d7816 */ /* 0x000fe4000000009d */
[----:B------:R-:W-:-:S02]  /*39120*/  ISETP.GT.AND P1, PT, R11, 0xfc, PT ;  /* 0x000000fc0b00780c */ /* 0x000fc40003f24270 */
[----:B------:R-:W-:-:S07]  /*39130*/  PRMT R156, RZ, 0x7610, R156 ;  /* 0x00007610ff9c7816 */ /* 0x000fce000000009c */
[----:B0-----:R-:W-:Y:S02]  /*39140*/  @P0 IMAD.MOV.U32 R21, RZ, RZ, R28 ;  /* 0x000000ffff150224 */ /* 0x001fe400078e001c */
[----:B---3--:R-:W-:-:S05]  /*39150*/  @P0 IMAD.MOV.U32 R20, RZ, RZ, R27 ;  /* 0x000000ffff140224 */ /* 0x008fca00078e001b */
[----:B------:R0:W3:Y:S04]  /*39160*/  @P0 LDG.E.U16 R157, desc[UR60][R20.64] ;  /* 0x0000003c149d0981 */ /* 0x0000e8000c1e1500 */
[----:B------:R1:W-:Y:S04]  /*39170*/  STL [R1+0xc74], R58 ;  /* 0x000c743a01007387 */ /* 0x0003e80000100800 */
[----:B------:R-:W3:Y:S04]  /*39180*/  LDL R59, [R1+0x1d58] ;  /* 0x001d5800013b7983 */ /* 0x000ee80000100800 */
[----:B-1----:R-:W3:Y:S04]  /*39190*/  LDL R58, [R1+0x1d5c] ;  /* 0x001d5c00013a7983 */ /* 0x002ee80000100800 */
[----:B------:R1:W-:Y:S04]  /*391a0*/  STL [R1+0xcb4], R51 ;  /* 0x000cb43301007387 */ /* 0x0003e80000100800 */
[----:B------:R-:W3:Y:S04]  /*391b0*/  LDL R50, [R1+0x1d54] ;  /* 0x001d540001327983 */ /* 0x000ee80000100800 */
[----:B------:R-:W3:Y:S04]  /*391c0*/  LDL R28, [R1+0x1d4c] ;  /* 0x001d4c00011c7983 */ /* 0x000ee80000100800 */
[----:B-1----:R-:W3:Y:S01]  /*391d0*/  LDL R51, [R1+0x1d50] ;  /* 0x001d500001337983 */ /* 0x002ee20000100800 */
[----:B0-----:R-:W-:-:S02]  /*391e0*/  @P0 IMAD.MOV.U32 R20, RZ, RZ, R15 ;  /* 0x000000ffff140224 */ /* 0x001fc400078e000f */
[----:B------:R-:W-:-:S05]  /*391f0*/  @P0 IMAD.MOV.U32 R21, RZ, RZ, R26 ;  /* 0x000000ffff150224 */ /* 0x000fca00078e001a */
[----:B------:R2:W3:Y:S04]  /*39200*/  @P0 LDG.E.U16 R156, desc[UR60][R20.64] ;  /* 0x0000003c149c0981 */ /* 0x0004e8000c1e1500 */
[----:B----4-:R0:W-:Y:S04]  /*39210*/  STL [R1+0xcb0], R29 ;  /* 0x000cb01d01007387 */ /* 0x0101e80000100800 */
[----:B------:R-:W4:Y:S04]  /*39220*/  LDL R27, [R1+0x1d40] ;  /* 0x001d4000011b7983 */ /* 0x000f280000100800 */
[----:B0-----:R-:W4:Y:S04]  /*39230*/  LDL R29, [R1+0x1d48] ;  /* 0x001d4800011d7983 */ /* 0x001f280000100800 */
[----:B------:R-:W-:Y:S04]  /*39240*/  STL [R1+0xc70], R72 ;  /* 0x000c704801007387 */ /* 0x000fe80000100800 */
[----:B------:R-:W4:Y:S01]  /*39250*/  LDL R26, [R1+0x1d44] ;  /* 0x001d4400011a7983 */ /* 0x000f220000100800 */
[----:B--2---:R-:W-:-:S03]  /*39260*/  @P1 IMAD.MOV.U32 R20, RZ, RZ, R18 ;  /* 0x000000ffff141224 */ /* 0x004fc600078e0012 */
[----:B------:R-:W2:Y:S04]  /*39270*/  LDL R15, [R1+0x1d3c] ;  /* 0x001d3c00010f7983 */ /* 0x000ea80000100800 */
[----:B------:R-:W2:Y:S01]  /*39280*/  LDL R18, [R1+0x1d38] ;  /* 0x001d380001127983 */ /* 0x000ea20000100800 */
[----:B------:R-:W-:Y:S01]  /*39290*/  PRMT R155, RZ, 0x7610, R155 ;  /* 0x00007610ff9b7816 */ /* 0x000fe2000000009b */
[----:B------:R-:W-:Y:S01]  /*392a0*/  @P1 IMAD.MOV.U32 R21, RZ, RZ, R66 ;  /* 0x000000ffff151224 */ /* 0x000fe200078e0042 */
[----:B------:R-:W-:Y:S02]  /*392b0*/  ISETP.GT.AND P0, PT, R11, 0xfd, PT ;  /* 0x000000fd0b00780c */ /* 0x000fe40003f04270 */
[----:B------:R-:W-:Y:S02]  /*392c0*/  PRMT R154, RZ, 0x7610, R154 ;  /* 0x00007610ff9a7816 */ /* 0x000fe4000000009a */
[----:B------:R3:W2:Y:S01]  /*392d0*/  @P1 LDG.E.U16 R155, desc[UR60][R20.64] ;  /* 0x0000003c149b1981 */ /* 0x0006a2000c1e1500 */
[----:B------:R-:W-:-:S02]  /*392e0*/  PRMT R153, RZ, 0x7610, R153 ;  /* 0x00007610ff997816 */ /* 0x000fc40000000099 */
[----:B------:R-:W-:Y:S02]  /*392f0*/  PRMT R152, RZ, 0x7610, R152 ;  /* 0x00007610ff987816 */ /* 0x000fe40000000098 */
[----:B------:R-:W-:Y:S01]  /*39300*/  PRMT R3, RZ, 0x7610, R3 ;  /* 0x00007610ff037816 */ /* 0x000fe20000000003 */
[----:B---3--:R-:W-:Y:S02]  /*39310*/  @P1 IMAD.MOV.U32 R21, RZ, RZ, R59 ;  /* 0x000000ffff151224 */ /* 0x008fe400078e003b */
[----:B------:R-:W-:-:S05]  /*39320*/  @P1 IMAD.MOV.U32 R20, RZ, RZ, R58 ;  /* 0x000000ffff141224 */ /* 0x000fca00078e003a */
[----:B------:R0:W3:Y:S01]  /*39330*/  @P1 LDG.E.U16 R154, desc[UR60][R20.64] ;  /* 0x0000003c149a1981 */ /* 0x0000e2000c1e1500 */
[----:B------:R-:W-:Y:S01]  /*39340*/  ISETP.GT.AND P1, PT, R11, 0xfe, PT ;  /* 0x000000fe0b00780c */ /* 0x000fe20003f24270 */
[----:B0-----:R-:W-:Y:S02]  /*39350*/  @P0 IMAD.MOV.U32 R20, RZ, RZ, R50 ;  /* 0x000000ffff140224 */ /* 0x001fe400078e0032 */
[----:B------:R-:W-:-:S05]  /*39360*/  @P0 IMAD.MOV.U32 R21, RZ, RZ, R51 ;  /* 0x000000ffff150224 */ /* 0x000fca00078e0033 */
[----:B------:R0:W3:Y:S02]  /*39370*/  @P0 LDG.E.U16 R153, desc[UR60][R20.64] ;  /* 0x0000003c14990981 */ /* 0x0000e4000c1e1500 */
[----:B0-----:R-:W-:Y:S01]  /*39380*/  @P0 IMAD.MOV.U32 R20, RZ, RZ, R28 ;  /* 0x000000ffff140224 */ /* 0x001fe200078e001c */
[----:B------:R-:W-:Y:S01]  /*39390*/  PRMT R2, RZ, 0x7610, R2 ;  /* 0x00007610ff027816 */ /* 0x000fe20000000002 */
[----:B----4-:R-:W-:-:S05]  /*393a0*/  @P0 IMAD.MOV.U32 R21, RZ, RZ, R29 ;  /* 0x000000ffff150224 */ /* 0x010fca00078e001d */
[----:B------:R0:W4:Y:S02]  /*393b0*/  @P0 LDG.E.U16 R152, desc[UR60][R20.64] ;  /* 0x0000003c14980981 */ /* 0x000124000c1e1500 */
[----:B0-----:R-:W-:Y:S02]  /*393c0*/  @P1 IMAD.MOV.U32 R20, RZ, RZ, R26 ;  /* 0x000000ffff141224 */ /* 0x001fe400078e001a */
[----:B------:R-:W-:-:S05]  /*393d0*/  @P1 IMAD.MOV.U32 R21, RZ, RZ, R27 ;  /* 0x000000ffff151224 */ /* 0x000fca00078e001b */
[----:B------:R2:W4:Y:S02]  /*393e0*/  @P1 LDG.E.U16 R3, desc[UR60][R20.64] ;  /* 0x0000003c14031981 */ /* 0x000524000c1e1500 */
[----:B--2---:R-:W-:Y:S02]  /*393f0*/  @P1 IMAD.MOV.U32 R20, RZ, RZ, R15 ;  /* 0x000000ffff141224 */ /* 0x004fe400078e000f */
[----:B------:R-:W-:-:S05]  /*39400*/  @P1 IMAD.MOV.U32 R21, RZ, RZ, R18 ;  /* 0x000000ffff151224 */ /* 0x000fca00078e0012 */
[----:B------:R0:W2:Y:S04]  /*39410*/  @P1 LDG.E.U16 R2, desc[UR60][R20.64] ;  /* 0x0000003c14021981 */ /* 0x0000a8000c1e1500 */
[----:B------:R-:W0:Y:S04]  /*39420*/  LDL R20, [R1+0x1d30] ;  /* 0x001d300001147983 */ /* 0x000e280000100800 */
[----:B------:R-:W0:Y:S01]  /*39430*/  LDL R21, [R1+0x1d34] ;  /* 0x001d340001157983 */ /* 0x000e220000100800 */
[----:B------:R-:W-:Y:S02]  /*39440*/  ISETP.GT.AND P0, PT, R11, 0xff, PT ;  /* 0x000000ff0b00780c */ /* 0x000fe40003f04270 */
[----:B------:R-:W-:Y:S01]  /*39450*/  PRMT R10, RZ, 0x7610, R10 ;  /* 0x00007610ff0a7816 */ /* 0x000fe2000000000a */
        /* <DEDUP_REMOVED lines=12> */
[----:B0-----:R-:W-:-:S04]  /*39520*/  @P0 LOP3.LUT R21, R21, R20, RZ, 0x3c, !PT ;  /* 0x0000001415150212 */ /* 0x001fc800078e3cff */
[----:B------:R-:W-:-:S04]  /*39530*/  @P0 LOP3.LUT R20, R21, R20, RZ, 0x3c, !PT ;  /* 0x0000001415140212 */ /* 0x000fc800078e3cff */
[----:B------:R-:W-:-:S05]  /*39540*/  @P0 LOP3.LUT R21, R21, R20, RZ, 0x3c, !PT ;  /* 0x0000001415150212 */ /* 0x000fca00078e3cff */
[----:B------:R-:W3:Y:S04]  /*39550*/  @P0 LDG.E.U16 R10, desc[UR60][R20.64] ;  /* 0x0000003c140a0981 */ /* 0x000ee8000c1e1500 */
[----:B--2---:R0:W-:Y:S04]  /*39560*/  STL [R1+0xc6c], R2 ;  /* 0x000c6c0201007387 */ /* 0x0041e80000100800 */
        /* <DEDUP_REMOVED lines=10> */
[----:B---3--:R0:W-:Y:S04]  /*39610*/  STL [R1+0xca4], R10 ;  /* 0x000ca40a01007387 */ /* 0x0081e80000100800 */
[----:B0-----:R-:W3:Y:S04]  /*39620*/  LDL.LU R10, [R1+0x3818] ;  /* 0x00381800010a7983 */ /* 0x001ee80000300800 */
[----:B------:R-:W4:Y:S04]  /*39630*/  LDL R20, [R1+0x1d28] ;  /* 0x001d280001147983 */ /* 0x000f280000100800 */
[----:B------:R-:W4:Y:S02]  /*39640*/  LDL R21, [R1+0x1d2c] ;  /* 0x001d2c0001157983 */ /* 0x000f240000100800 */
[----:B----4-:R-:W-:-:S02]  /*39650*/  @P0 LOP3.LUT R21, R21, R20, RZ, 0x3c, !PT ;  /* 0x0000001415150212 */ /* 0x010fc400078e3cff */
[----:B---3--:R-:W-:Y:S02]  /*39660*/  PRMT R10, RZ, 0x7610, R10 ;  /* 0x00007610ff0a7816 */ /* 0x008fe4000000000a */
[----:B------:R-:W-:-:S04]  /*39670*/  @P0 LOP3.LUT R20, R21, R20, RZ, 0x3c, !PT ;  /* 0x0000001415140212 */ /* 0x000fc800078e3cff */
[----:B------:R-:W-:-:S05]  /*39680*/  @P0 LOP3.LUT R21, R21, R20, RZ, 0x3c, !PT ;  /* 0x0000001415150212 */ /* 0x000fca00078e3cff */
[----:B------:R-:W3:Y:S01]  /*39690*/  @P0 LDG.E.U16 R10, desc[UR60][R20.64] ;  /* 0x0000003c140a0981 */ /* 0x000ee2000c1e1500 */
[----:B------:R-:W-:Y:S06]  /*396a0*/  BAR.SYNC.DEFER_BLOCKING 0x0 ;  /* 0x0000000000007b1d */ /* 0x000fec0000010000 */
[----:B---3--:R0:W-:Y:S04]  /*396b0*/  STL [R1+0xca0], R10 ;  /* 0x000ca00a01007387 */ /* 0x0081e80000100800 */
[----:B0-----:R-:W3:Y:S04]  /*396c0*/  LDL.LU R10, [R1+0x3814] ;  /* 0x00381400010a7983 */ /* 0x001ee80000300800 */
[----:B------:R-:W4:Y:S04]  /*396d0*/  LDL.LU R20, [R1+0x858] ;  /* 0x0008580001147983 */ /* 0x000f280000300800 */
[----:B------:R-:W4:Y:S04]  /*396e0*/  LDL.LU R21, [R1+0x854] ;  /* 0x0008540001157983 */ /* 0x000f280000300800 */
[----:B---3--:R0:W-:Y:S04]  /*396f0*/  STS.U16 [R10], R15 ;  /* 0x0000000f0a007388 */ /* 0x0081e80000000400 */
[----:B------:R1:W-:Y:S04]  /*39700*/  STS.U16 [R10+0x10000], R116 ;  /* 0x010000740a007388 */ /* 0x0003e80000000400 */
[----:B------:R3:W-:Y:S04]  /*39710*/  STS.U16 [R10+0x400], R66 ;  /* 0x000400420a007388 */ /* 0x0007e80000000400 */
[----:B------:R2:W-:Y:S04]  /*39720*/  STS.U16 [R10+0x10400], R120 ;  /* 0x010400780a007388 */ /* 0x0005e80000000400 */
[----:B------:R4:W-:Y:S04]  /*39730*/  STS.U16 [R10+0x800], R119 ;  /* 0x000800770a007388 */ /* 0x0009e80000000400 */
[----:B------:R4:W-:Y:S04]  /*39740*/  STS.U16 [R10+0x10800], R75 ;  /* 0x0108004b0a007388 */ /* 0x0009e80000000400 */
[----:B0-----:R-:W4:Y:S04]  /*39750*/  LDL.LU R15, [R1+0x3810] ;  /* 0x00381000010f7983 */ /* 0x001f280000300800 */
[----:B-1----:R-:W4:Y:S04]  /*39760*/  LDL.LU R116, [R1+0x380c] ;  /* 0x00380c0001747983 */ /* 0x002f280000300800 */
[----:B---3--:R-:W3:Y:S04]  /*39770*/  LDL.LU R66, [R1+0x3808] ;  /* 0x0038080001427983 */ /* 0x008ee80000300800 */
[----:B--2---:R-:W2:Y:S04]  /*39780*/  LDL.LU R120, [R1+0x3804] ;  /* 0x0038040001787983 */ /* 0x004ea80000300800 */
[----:B----4-:R-:W4:Y:S04]  /*39790*/  LDL.LU R119, [R1+0x3800] ;  /* 0x0038000001777983 */ /* 0x010f280000300800 */
[----:B------:R-:W2:Y:S04]  /*397a0*/  LDL.LU R75, [R1+0x37fc] ;  /* 0x0037fc00014b7983 */ /* 0x000ea80000300800 */
[----:B------:R0:W-:Y:S04]  /*397b0*/  STS.U16 [R10+0xc00], R74 ;  /* 0x000c004a0a007388 */ /* 0x0001e80000000400 */
[----:B------:R1:W-:Y:S04]  /*397c0*/  STS.U16 [R10+0x10c00], R29 ;  /* 0x010c001d0a007388 */ /* 0x0003e80000000400 */
[----:B------:R1:W-:Y:S04]  /*397d0*/  STS.U16 [R10+0x1000], R28 ;  /* 0x0010001c0a007388 */ /* 0x0003e80000000400 */
[----:B------:R1:W-:Y:S04]  /*397e0*/  STS.U16 [R10+0x11000], R95 ;  /* 0x0110005f0a007388 */ /* 0x0003e80000000400 */
[----:B------:R1:W-:Y:S04]  /*397f0*/  STS.U16 [R10+0x1400], R51 ;  /* 0x001400330a007388 */ /* 0x0003e80000000400 */
[----:B------:R1:W-:Y:S04]  /*39800*/  STS.U16 [R10+0x11400], R50 ;  /* 0x011400320a007388 */ /* 0x0003e80000000400 */
[----:B0-----:R-:W4:Y:S04]  /*39810*/  LDL.LU R74, [R1+0x37f8] ;  /* 0x0037f800014a7983 */ /* 0x001f280000300800 */
[----:B-1----:R-:W2:Y:S04]  /*39820*/  LDL.LU R29, [R1+0x37f4] ;  /* 0x0037f400011d7983 */ /* 0x002ea80000300800 */
[----:B------:R-:W4:Y:S04]  /*39830*/  LDL.LU R28, [R1+0x37f0] ;  /* 0x0037f000011c7983 */ /* 0x000f280000300800 */
[----:B------:R-:W2:Y:S04]  /*39840*/  LDL.LU R95, [R1+0x37ec] ;  /* 0x0037ec00015f7983 */ /* 0x000ea80000300800 */
[----:B------:R-:W4:Y:S04]  /*39850*/  LDL.LU R51, [R1+0x37e8] ;  /* 0x0037e80001337983 */ /* 0x000f280000300800 */
[----:B------:R-:W2:Y:S04]  /*39860*/  LDL.LU R50, [R1+0x37e4] ;  /* 0x0037e40001327983 */ /* 0x000ea80000300800 */
[----:B------:R0:W-:Y:S04]  /*39870*/  STS.U16 [R10+0x1800], R2 ;  /* 0x001800020a007388 */ /* 0x0001e80000000400 */
[----:B------:R1:W-:Y:S04]  /*39880*/  STS.U16 [R10+0x11800], R18 ;  /* 0x011800120a007388 */ /* 0x0003e80000000400 */
[----:B------:R1:W-:Y:S04]  /*39890*/  STS.U16 [R10+0x1c00], R59 ;  /* 0x001c003b0a007388 */ /* 0x0003e80000000400 */
[----:B0-----:R-:W4:Y:S04]  /*398a0*/  LDL.LU R2, [R1+0x37e0] ;  /* 0x0037e00001027983 */ /* 0x001f280000300800 */
[----:B-1----:R-:W2:Y:S04]  /*398b0*/  LDL.LU R18, [R1+0x37dc] ;  /* 0x0037dc0001127983 */ /* 0x002ea80000300800 */
[----:B------:R-:W4:Y:S04]  /*398c0*/  LDL.LU R59, [R1+0x37d8] ;  /* 0x0037d800013b7983 */ /* 0x000f280000300800 */
[----:B------:R0:W-:Y:S04]  /*398d0*/  STS.U16 [R10+0x11c00], R118 ;  /* 0x011c00760a007388 */ /* 0x0001e80000000400 */
[----:B------:R1:W-:Y:S04]  /*398e0*/  STS.U16 [R10+0x2000], R117 ;  /* 0x002000750a007388 */ /* 0x0003e80000000400 */
[----:B------:R1:W-:Y:S04]  /*398f0*/  STS.U16 [R10+0x12000], R73 ;  /* 0x012000490a007388 */ /* 0x0003e80000000400 */
[----:B------:R1:W-:Y:S04]  /*39900*/  STS.U16 [R10+0x2400], R72 ;  /* 0x002400480a007388 */ /* 0x0003e80000000400 */
[----:B------:R1:W-:Y:S04]  /*39910*/  STS.U16 [R10+0x12400], R27 ;  /* 0x0124001b0a007388 */ /* 0x0003e80000000400 */
[----:B------:R1:W-:Y:S04]  /*39920*/  STS.U16 [R10+0x2800], R26 ;  /* 0x0028001a0a007388 */ /* 0x0003e80000000400 */
[----:B0-----:R-:W4:Y:S04]  /*39930*/  LDL.LU R118, [R1+0x37d4] ;  /* 0x0037d40001767983 */ /* 0x001f280000300800 */
[----:B-1----:R-:W4:Y:S04]  /*39940*/  LDL.LU R117, [R1+0x37d0] ;  /* 0x0037d00001757983 */ /* 0x002f280000300800 */
[----:B------:R-:W4:Y:S04]  /*39950*/  LDL.LU R73, [R1+0x37cc] ;  /* 0x0037cc0001497983 */ /* 0x000f280000300800 */
[----:B------:R-:W4:Y:S04]  /*39960*/  LDL.LU R72, [R1+0x37c8] ;  /* 0x0037c80001487983 */ /* 0x000f280000300800 */
[----:B------:R-:W4:Y:S04]  /*39970*/  LDL.LU R27, [R1+0x37c4] ;  /* 0x0037c400011b7983 */ /* 0x000f280000300800 */
[----:B------:R-:W4:Y:S04]  /*39980*/  LDL.LU R26, [R1+0x37c0] ;  /* 0x0037c000011a7983 */ /* 0x000f280000300800 */
[----:B------:R0:W-:Y:S04]  /*39990*/  STS.U16 [R10+0x12800], R58 ;  /* 0x0128003a0a007388 */ /* 0x0001e80000000400 */
[----:B------:R-:W-:Y:S04]  /*399a0*/  STS.U16 [R10+0x3800], R115 ;  /* 0x003800730a007388 */ /* 0x000fe80000000400 */
[----:B------:R-:W-:Y:S04]  /*399b0*/  STS.U16 [R10+0x13800], R71 ;  /* 0x013800470a007388 */ /* 0x000fe80000000400 */
[----:B------:R-:W-:Y:S04]  /*399c0*/  STS.U16 [R10+0x3c00], R70 ;  /* 0x003c00460a007388 */ /* 0x000fe80000000400 */
[----:B0-----:R-:W4:Y:S04]  /*399d0*/  LDL.LU R58, [R1+0x37bc] ;  /* 0x0037bc00013a7983 */ /* 0x001f280000300800 */
[----:B------:R-:W-:Y:S04]  /*399e0*/  STS.U16 [R10+0x13c00], R9 ;  /* 0x013c00090a007388 */ /* 0x000fe80000000400 */
        /* <DEDUP_REMOVED lines=17> */
[----:B---3--:R-:W-:Y:S04]  /*39b00*/  STS.U16 [R10+0x3400], R66 ;  /* 0x003400420a007388 */ /* 0x008fe80000000400 */
[----:B--2---:R-:W-:Y:S04]  /*39b10*/  STS.U16 [R10+0x13000], R18 ;  /* 0x013000120a007388 */ /* 0x004fe80000000400 */
[----:B----4-:R0:W-:Y:S04]  /*39b20*/  STS.U16 [R10+0x3000], R59 ;  /* 0x0030003b0a007388 */ /* 0x0101e80000000400 */
[----:B0-----:R-:W2:Y:S04]  /*39b30*/  LDL.LU R59, [R1+0x37b8] ;  /* 0x0037b800013b7983 */ /* 0x001ea80000300800 */
[----:B------:R-:W3:Y:S04]  /*39b40*/  LDL.LU R18, [R1+0x37b4] ;  /* 0x0037b40001127983 */ /* 0x000ee80000300800 */
[----:B------:R-:W4:Y:S04]  /*39b50*/  LDL.LU R66, [R1+0x37b0] ;  /* 0x0037b00001427983 */ /* 0x000f280000300800 */
[----:B------:R-:W2:Y:S04]  /*39b60*/  LDL.LU R116, [R1+0x37ac] ;  /* 0x0037ac0001747983 */ /* 0x000ea80000300800 */
[----:B------:R-:W2:Y:S04]  /*39b70*/  LDL.LU R115, [R1+0x37a8] ;  /* 0x0037a80001737983 */ /* 0x000ea80000300800 */
[----:B------:R-:W2:Y:S04]  /*39b80*/  LDL.LU R71, [R1+0x37a4] ;  /* 0x0037a40001477983 */ /* 0x000ea80000300800 */
[----:B------:R-:W2:Y:S04]  /*39b90*/  LDL.LU R70, [R1+0x37a0] ;  /* 0x0037a00001467983 */ /* 0x000ea80000300800 */
[----:B------:R-:W3:Y:S04]  /*39ba0*/  LDL.LU R9, [R1+0x379c] ;  /* 0x00379c0001097983 */ /* 0x000ee80000300800 */
[----:B------:R-:W3:Y:S04]  /*39bb0*/  LDL.LU R25, [R1+0xaa4] ;  /* 0x000aa40001197983 */ /* 0x000ee80000300800 */
[----:B------:R-:W4:Y:S04]  /*39bc0*/  LDL.LU R24, [R1+0xaa0] ;  /* 0x000aa00001187983 */ /* 0x000f280000300800 */
        /* <DEDUP_REMOVED lines=14> */
[----:B------:R0:W-:Y:S04]  /*39cb0*/  STS.U16 [R10+0x2c00], R20 ;  /* 0x002c00140a007388 */ /* 0x0001e80000000400 */
[----:B------:R1:W-:Y:S04]  /*39cc0*/  STS.U16 [R10+0x12c00], R21 ;  /* 0x012c00150a007388 */ /* 0x0003e80000000400 */
[----:B------:R-:W-:Y:S04]  /*39cd0*/  STS.U16 [R10+0x6000], R247 ;  /* 0x006000f70a007388 */ /* 0x000fe80000000400 */
[----:B------:R-:W-:Y:S04]  /*39ce0*/  STS.U16 [R10+0x16000], R246 ;  /* 0x016000f60a007388 */ /* 0x000fe80000000400 */
[----:B------:R-:W-:Y:S04]  /*39cf0*/  STS.U16 [R10+0x6400], R235 ;  /* 0x006400eb0a007388 */ /* 0x000fe80000000400 */
[----:B------:R-:W-:Y:S04]  /*39d00*/  STS.U16 [R10+0x16400], R234 ;  /* 0x016400ea0a007388 */ /* 0x000fe80000000400 */
[----:B------:R-:W-:Y:S04]  /*39d10*/  STS.U16 [R10+0x6800], R223 ;  /* 0x006800df0a007388 */ /* 0x000fe80000000400 */
[----:B------:R-:W-:Y:S04]  /*39d20*/  STS.U16 [R10+0x16800], R222 ;  /* 0x016800de0a007388 */ /* 0x000fe80000000400 */
[----:B0-----:R-:W2:Y:S04]  /*39d30*/  LDL.LU R20, [R1+0x8e4] ;  /* 0x0008e40001147983 */ /* 0x001ea80000300800 */
        /* <DEDUP_REMOVED lines=10> */
[----:B-1----:R-:W2:Y:S04]  /*39de0*/  LDL.LU R21, [R1+0x8e0] ;  /* 0x0008e00001157983 */ /* 0x002ea80000300800 */
[----:B---3--:R0:W-:Y:S04]  /*39df0*/  STS.U16 [R9+0x80], R25 ;  /* 0x0000801909007388 */ /* 0x0081e80000000400 */
[----:B----4-:R1:W-:Y:S04]  /*39e00*/  STS.U16 [R9+0x10080], R24 ;  /* 0x0100801809007388 */ /* 0x0103e80000000400 */
[----:B--2---:R2:W-:Y:S04]  /*39e10*/  STS.U16 [R9+0x480], R103 ;  /* 0x0004806709007388 */ /* 0x0045e80000000400 */
[----:B------:R3:W-:Y:S04]  /*39e20*/  STS.U16 [R9+0x10480], R104 ;  /* 0x0104806809007388 */ /* 0x0007e80000000400 */
[----:B------:R4:W-:Y:S04]  /*39e30*/  STS.U16 [R9+0x880], R67 ;  /* 0x0008804309007388 */ /* 0x0009e80000000400 */
[----:B------:R4:W-:Y:S04]  /*39e40*/  STS.U16 [R9+0x10880], R111 ;  /* 0x0108806f09007388 */ /* 0x0009e80000000400 */
[----:B0-----:R-:W4:Y:S04]  /*39e50*/  LDL.LU R25, [R1+0x3798] ;  /* 0x0037980001197983 */ /* 0x001f280000300800 */
[----:B-1----:R-:W4:Y:S04]  /*39e60*/  LDL.LU R24, [R1+0x3794] ;  /* 0x0037940001187983 */ /* 0x002f280000300800 */
[----:B--2---:R-:W2:Y:S04]  /*39e70*/  LDL.LU R103, [R1+0x3790] ;  /* 0x0037900001677983 */ /* 0x004ea80000300800 */
[----:B---3--:R-:W3:Y:S04]  /*39e80*/  LDL.LU R104, [R1+0x378c] ;  /* 0x00378c0001687983 */ /* 0x008ee80000300800 */
        /* <DEDUP_REMOVED lines=8> */
[----:B0-----:R-:W3:Y:S04]  /*39f10*/  LDL.LU R114, [R1+0x3780] ;  /* 0x0037800001727983 */ /* 0x001ee80000300800 */
[----:B-1----:R-:W3:Y:S04]  /*39f20*/  LDL.LU R113, [R1+0x377c] ;  /* 0x00377c0001717983 */ /* 0x002ee80000300800 */
[----:B------:R-:W3:Y:S04]  /*39f30*/  LDL.LU R69, [R1+0x3778] ;  /* 0x0037780001457983 */ /* 0x000ee80000300800 */
[----:B------:R-:W3:Y:S04]  /*39f40*/  LDL.LU R68, [R1+0x3774] ;  /* 0x0037740001447983 */ /* 0x000ee80000300800 */
[----:B------:R-:W3:Y:S04]  /*39f50*/  LDL.LU R23, [R1+0x3770] ;  /* 0x0037700001177983 */ /* 0x000ee80000300800 */
[----:B------:R-:W3:Y:S04]  /*39f60*/  LDL.LU R19, [R1+0x376c] ;  /* 0x00376c0001137983 */ /* 0x000ee80000300800 */
        /* <DEDUP_REMOVED lines=36> */
[----:B----4-:R-:W-:Y:S04]  /*3a1b0*/  STS.U16 [R9+0x12880], R67 ;  /* 0x0128804309007388 */ /* 0x010fe80000000400 */
[----:B--2---:R-:W-:Y:S04]  /*3a1c0*/  STS.U16 [R9+0x2880], R111 ;  /* 0x0028806f09007388 */ /* 0x004fe80000000400 */
[----:B---3--:R-:W-:Y:S04]  /*3a1d0*/  STS.U16 [R9+0x12480], R112 ;  /* 0x0124807009007388 */ /* 0x008fe80000000400 */
[----:B------:R0:W-:Y:S04]  /*3a1e0*/  STS.U16 [R9+0x2480], R13 ;  /* 0x0024800d09007388 */ /* 0x0001e80000000400 */
[----:B0-----:R-:W2:Y:S04]  /*3a1f0*/  LDL.LU R13, [R1+0x3758] ;  /* 0x00375800010d7983 */ /* 0x001ea80000300800 */
[----:B------:R-:W3:Y:S04]  /*3a200*/  LDL.LU R112, [R1+0x3754] ;  /* 0x0037540001707983 */ /* 0x000ee80000300800 */
[----:B------:R-:W4:Y:S04]  /*3a210*/  LDL.LU R111, [R1+0x3750] ;  /* 0x00375000016f7983 */ /* 0x000f280000300800 */
[----:B------:R-:W2:Y:S04]  /*3a220*/  LDL.LU R67, [R1+0x374c] ;  /* 0x00374c0001437983 */ /* 0x000ea80000300800 */
[----:B------:R-:W3:Y:S04]  /*3a230*/  LDL.LU R66, [R1+0x3748] ;  /* 0x0037480001427983 */ /* 0x000ee80000300800 */
[----:B------:R-:W4:Y:S04]  /*3a240*/  LDL.LU R18, [R1+0x3744] ;  /* 0x0037440001127983 */ /* 0x000f280000300800 */
[----:B------:R-:W2:Y:S04]  /*3a250*/  LDL.LU R2, [R1+0x3740] ;  /* 0x0037400001027983 */ /* 0x000ea80000300800 */
        /* <DEDUP_REMOVED lines=9> */
[----:B------:R-:W3:Y:S04]  /*3a2f0*/  LDL.LU R60, [R1+0x3718] ;  /* 0x00371800013c7983 */ /* 0x000ee80000300800 */
[----:B------:R-:W4:Y:S04]  /*3a300*/  LDL.LU R61, [R1+0x3714] ;  /* 0x00371400013d7983 */ /* 0x000f280000300800 */
        /* <DEDUP_REMOVED lines=13> */
[----:B------:R-:W2:Y:S04]  /*3a3e0*/  LDL.LU R8, [R1+0x370c] ;  /* 0x00370c0001087983 */ /* 0x000ea80000300800 */
        /* <DEDUP_REMOVED lines=16> */
[----:B------:R-:W-:Y:S04]  /*3a4f0*/  STL [R1+0x3274], R9 ;  /* 0x0032740901007387 */ /* 0x000fe80000100800 */
[----:B--2---:R0:W-:Y:S04]  /*3a500*/  STS.U16 [R8+0x100], R108 ;  /* 0x0001006c08007388 */ /* 0x0041e80000000400 */
[----:B---3--:R1:W-:Y:S04]  /*3a510*/  STS.U16 [R8+0x10100], R107 ;  /* 0x0101006b08007388 */ /* 0x0083e80000000400 */
[----:B----4-:R2:W-:Y:S04]  /*3a520*/  STS.U16 [R8+0x500], R63 ;  /* 0x0005003f08007388 */ /* 0x0105e80000000400 */
        /* <DEDUP_REMOVED lines=11> */
[----:B0-----:R-:W3:Y:S04]  /*3a5e0*/  LDL.LU R105, [R1+0x36f0] ;  /* 0x0036f00001697983 */ /* 0x001ee80000300800 */
[----:B-1----:R-:W4:Y:S04]  /*3a5f0*/  LDL.LU R106, [R1+0x36ec] ;  /* 0x0036ec00016a7983 */ /* 0x002f280000300800 */
[----:B------:R0:W-:Y:S04]  /*3a600*/  STS.U16 [R8+0x1100], R150 ;  /* 0x0011009608007388 */ /* 0x0001e80000000400 */
[----:B------:R1:W-:Y:S04]  /*3a610*/  STS.U16 [R8+0x11100], R149 ;  /* 0x0111009508007388 */ /* 0x0003e80000000400 */
[----:B------:R-:W-:Y:S04]  /*3a620*/  STS.U16 [R8+0x1d00], R61 ;  /* 0x001d003d08007388 */ /* 0x000fe80000000400 */
[----:B------:R-:W-:Y:S04]  /*3a630*/  STS.U16 [R8+0x11d00], R60 ;  /* 0x011d003c08007388 */ /* 0x000fe80000000400 */
[----:B------:R-:W-:Y:S04]  /*3a640*/  STS.U16 [R8+0x2100], R15 ;  /* 0x0021000f08007388 */ /* 0x000fe80000000400 */
[----:B0-----:R-:W2:Y:S04]  /*3a650*/  LDL.LU R150, [R1+0x36e8] ;  /* 0x0036e80001967983 */ /* 0x001ea80000300800 */
[----:B-1----:R-:W2:Y:S04]  /*3a660*/  LDL.LU R149, [R1+0x36e4] ;  /* 0x0036e40001957983 */ /* 0x002ea80000300800 */
        /* <DEDUP_REMOVED lines=34> */
[----:B----4-:R0:W-:Y:S04]  /*3a890*/  STS.U16 [R8+0x1900], R106 ;  /* 0x0019006a08007388 */ /* 0x0101e80000000400 */
[----:B0-----:R-:W3:Y:S04]  /*3a8a0*/  LDL.LU R106, [R1+0x36e0] ;  /* 0x0036e000016a7983 */ /* 0x001ee80000300800 */
[----:B------:R-:W4:Y:S04]  /*3a8b0*/  LDL.LU R105, [R1+0x36dc] ;  /* 0x0036dc0001697983 */ /* 0x000f280000300800 */
        /* <DEDUP_REMOVED lines=57> */
[----:B------:R-:W-:Y:S04]  /*3ac50*/  STS.U16 [R7+0x580], R20 ;  /* 0x0005801407007388 */ /* 0x000fe80000000400 */
[----:B------:R-:W-:Y:S04]  /*3ac60*/  STS.U16 [R7+0x10580], R21 ;  /* 0x0105801507007388 */ /* 0x000fe80000000400 */
[----:B------:R4:W-:Y:S04]  /*3ac70*/  STS.U16 [R7+0xd80], R140 ;  /* 0x000d808c07007388 */ /* 0x0009e80000000400 */
[----:B0-----:R-:W4:Y:S04]  /*3ac80*/  LDL.LU R97, [R1+0x3658] ;  /* 0x0036580001617983 */ /* 0x001f280000300800 */
[----:B-1----:R-:W4:Y:S04]  /*3ac90*/  LDL.LU R53, [R1+0x3654] ;  /* 0x0036540001357983 */ /* 0x002f280000300800 */
[----:B--2---:R-:W2:Y:S04]  /*3aca0*/  LDL.LU R52, [R1+0x3650] ;  /* 0x0036500001347983 */ /* 0x004ea80000300800 */
[----:B---3--:R-:W3:Y:S04]  /*3acb0*/  LDL.LU R141, [R1+0x364c] ;  /* 0x00364c00018d7983 */ /* 0x008ee80000300800 */
[----:B------:R0:W-:Y:S04]  /*3acc0*/  STS.U16 [R7+0x10d80], R96 ;  /* 0x010d806007007388 */ /* 0x0001e80000000400 */
[----:B----4-:R-:W4:Y:S04]  /*3acd0*/  LDL.LU R140, [R1+0x3648] ;  /* 0x00364800018c7983 */ /* 0x010f280000300800 */
[----:B------:R1:W-:Y:S04]  /*3ace0*/  STS.U16 [R7+0x1180], R95 ;  /* 0x0011805f07007388 */ /* 0x0003e80000000400 */
[----:B------:R1:W-:Y:S04]  /*3acf0*/  STS.U16 [R7+0x11180], R51 ;  /* 0x0111803307007388 */ /* 0x0003e80000000400 */
[----:B------:R1:W-:Y:S04]  /*3ad00*/  STS.U16 [R7+0x1580], R50 ;  /* 0x0015803207007388 */ /* 0x0003e80000000400 */
[----:B------:R1:W-:Y:S04]  /*3ad10*/  STS.U16 [R7+0x11580], R15 ;  /* 0x0115800f07007388 */ /* 0x0003e80000000400 */
[----:B------:R1:W-:Y:S04]  /*3ad20*/  STS.U16 [R7+0x1980], R14 ;  /* 0x0019800e07007388 */ /* 0x0003e80000000400 */
[----:B0-----:R-:W3:Y:S04]  /*3ad30*/  LDL.LU R96, [R1+0x3644] ;  /* 0x0036440001607983 */ /* 0x001ee80000300800 */
[----:B-1----:R-:W4:Y:S04]  /*3ad40*/  LDL.LU R95, [R1+0x3640] ;  /* 0x00364000015f7983 */ /* 0x002f280000300800 */
[----:B------:R-:W2:Y:S04]  /*3ad50*/  LDL.LU R51, [R1+0x363c] ;  /* 0x00363c0001337983 */ /* 0x000ea80000300800 */
[----:B------:R-:W3:Y:S04]  /*3ad60*/  LDL.LU R50, [R1+0x3638] ;  /* 0x0036380001327983 */ /* 0x000ee80000300800 */
[----:B------:R-:W4:Y:S04]  /*3ad70*/  LDL.LU R15, [R1+0x3634] ;  /* 0x00363400010f7983 */ /* 0x000f280000300800 */
        /* <DEDUP_REMOVED lines=65> */
[----:B0-----:R-:W4:Y:S04]  /*3b190*/  LDL.LU R47, [R1+0x35b4] ;  /* 0x0035b400012f7983 */ /* 0x001f280000300800 */
[----:B-1----:R-:W4:Y:S04]  /*3b1a0*/  LDL.LU R48, [R1+0x35b0] ;  /* 0x0035b00001307983 */ /* 0x002f280000300800 */
[----:B------:R-:W4:Y:S04]  /*3b1b0*/  LDL.LU R49, [R1+0x35ac] ;  /* 0x0035ac0001317983 */ /* 0x000f280000300800 */
        /* <DEDUP_REMOVED lines=19> */
[----:B---3--:R0:W-:Y:S04]  /*3b2f0*/  STS.U16 [R6+0x200], R50 ;  /* 0x0002003206007388 */ /* 0x0081e80000000400 */
[----:B--2---:R1:W-:Y:S04]  /*3b300*/  STS.U16 [R6+0x10200], R51 ;  /* 0x0102003306007388 */ /* 0x0043e80000000400 */
[----:B------:R2:W-:Y:S04]  /*3b310*/  STS.U16 [R6+0x600], R52 ;  /* 0x0006003406007388 */ /* 0x0005e80000000400 */
        /* <DEDUP_REMOVED lines=8> */
[----:B------:R-:W3:Y:S04]  /*3b3a0*/  LDL.LU R55, [R1+0x3590] ;  /* 0x0035900001377983 */ /* 0x000ee80000300800 */
        /* <DEDUP_REMOVED lines=42> */
[----:B0-----:R-:W2:Y:S04]  /*3b650*/  LDL.LU R74, [R1+0x3544] ;  /* 0x00354400014a7983 */ /* 0x001ea80000300800 */
[----:B-1----:R-:W3:Y:S04]  /*3b660*/  LDL.LU R75, [R1+0x3540] ;  /* 0x00354000014b7983 */ /* 0x002ee80000300800 */
[----:B------:R-:W4:Y:S04]  /*3b670*/  LDL.LU R76, [R1+0x353c] ;  /* 0x00353c00014c7983 */ /* 0x000f280000300800 */
        /* <DEDUP_REMOVED lines=55> */
[----:B------:R1:W-:Y:S04]  /*3b9f0*/  STS.U16 [R5+0x10280], R96 ;  /* 0x0102806005007388 */ /* 0x0003e80000000400 */
[----:B------:R2:W-:Y:S04]  /*3ba00*/  STS.U16 [R5+0x680], R97 ;  /* 0x0006806105007388 */ /* 0x0005e80000000400 */
[----:B------:R4:W-:Y:S04]  /*3ba10*/  STS.U16 [R5+0x10680], R98 ;  /* 0x0106806205007388 */ /* 0x0009e80000000400 */
[----:B------:R3:W-:Y:S04]  /*3ba20*/  STS.U16 [R5+0xa80], R99 ;  /* 0x000a806305007388 */ /* 0x0007e80000000400 */
[----:B------:R3:W-:Y:S04]  /*3ba30*/  STS.U16 [R5+0x10a80], R100 ;  /* 0x010a806405007388 */ /* 0x0007e80000000400 */
[----:B0-----:R-:W3:Y:S04]  /*3ba40*/  LDL.LU R95, [R1+0x34ec] ;  /* 0x0034ec00015f7983 */ /* 0x001ee80000300800 */
[----:B-1----:R-:W3:Y:S04]  /*3ba50*/  LDL.LU R96, [R1+0x34e8] ;  /* 0x0034e80001607983 */ /* 0x002ee80000300800 */
[----:B--2---:R-:W2:Y:S04]  /*3ba60*/  LDL.LU R97, [R1+0x34e4] ;  /* 0x0034e40001617983 */ /* 0x004ea80000300800 */
[----:B----4-:R-:W4:Y:S04]  /*3ba70*/  LDL.LU R98, [R1+0x34e0] ;  /* 0x0034e00001627983 */ /* 0x010f280000300800 */
[----:B---3--:R-:W3:Y:S04]  /*3ba80*/  LDL.LU R99, [R1+0x34dc] ;  /* 0x0034dc0001637983 */ /* 0x008ee80000300800 */
        /* <DEDUP_REMOVED lines=46> */
[----:B------:R-:W4:Y:S04]  /*3bd70*/  LDL.LU R122, [R1+0x3480] ;  /* 0x00348000017a7983 */ /* 0x000f280000300800 */
[----:B------:R-:W3:Y:S04]  /*3bd80*/  LDL.LU R123, [R1+0x347c] ;  /* 0x00347c00017b7983 */ /* 0x000ee80000300800 */
        /* <DEDUP_REMOVED lines=52> */
[----:B----4-:R0:W-:Y:S02]  /*3c0d0*/  STS.U16 [R4+0x11300], R22 ;  /* 0x0113001604007388 */ /* 0x0101e40000000400 */
[----:B0-----:R-:W0:Y:S02]  /*3c0e0*/  S2R R22, SR_TID.X ;  /* 0x0000000000167919 */ /* 0x001e240000002100 */
[----:B------:R1:W-:Y:S04]  /*3c0f0*/  STS.U16 [R4+0x300], R140 ;  /* 0x0003008c04007388 */ /* 0x0003e80000000400 */
[----:B------:R4:W-:Y:S04]  /*3c100*/  STS.U16 [R4+0x10300], R141 ;  /* 0x0103008d04007388 */ /* 0x0009e80000000400 */
[----:B------:R2:W-:Y:S04]  /*3c110*/  STS.U16 [R4+0x700], R142 ;  /* 0x0007008e04007388 */ /* 0x0005e80000000400 */
[----:B------:R3:W-:Y:S04]  /*3c120*/  STS.U16 [R4+0x10700], R143 ;  /* 0x0107008f04007388 */ /* 0x0007e80000000400 */
[----:B------:R0:W-:Y:S04]  /*3c130*/  STS.U16 [R4+0xb00], R144 ;  /* 0x000b009004007388 */ /* 0x0001e80000000400 */
[----:B------:R0:W-:Y:S04]  /*3c140*/  STS.U16 [R4+0x10b00], R145 ;  /* 0x010b009104007388 */ /* 0x0001e80000000400 */
[----:B-1----:R-:W3:Y:S04]  /*3c150*/  LDL.LU R140, [R1+0x3434] ;  /* 0x00343400018c7983 */ /* 0x002ee80000300800 */
[----:B----4-:R-:W4:Y:S04]  /*3c160*/  LDL.LU R141, [R1+0x3430] ;  /* 0x00343000018d7983 */ /* 0x010f280000300800 */
[----:B--2---:R-:W2:Y:S04]  /*3c170*/  LDL.LU R142, [R1+0x342c] ;  /* 0x00342c00018e7983 */ /* 0x004ea80000300800 */
[----:B---3--:R-:W3:Y:S04]  /*3c180*/  LDL.LU R143, [R1+0x3428] ;  /* 0x00342800018f7983 */ /* 0x008ee80000300800 */
[----:B0-----:R-:W4:Y:S04]  /*3c190*/  LDL.LU R144, [R1+0x3424] ;  /* 0x0034240001907983 */ /* 0x001f280000300800 */
[----:B------:R-:W3:Y:S04]  /*3c1a0*/  LDL.LU R145, [R1+0x3420] ;  /* 0x0034200001917983 */ /* 0x000ee80000300800 */
[----:B------:R0:W-:Y:S04]  /*3c1b0*/  STS.U16 [R4+0xf00], R146 ;  /* 0x000f009204007388 */ /* 0x0001e80000000400 */
[----:B------:R1:W-:Y:S04]  /*3c1c0*/  STS.U16 [R4+0x10f00], R147 ;  /* 0x010f009304007388 */ /* 0x0003e80000000400 */
[----:B------:R1:W-:Y:S04]  /*3c1d0*/  STS.U16 [R4+0x1300], R148 ;  /* 0x0013009404007388 */ /* 0x0003e80000000400 */
[----:B0-----:R-:W3:Y:S04]  /*3c1e0*/  LDL.LU R146, [R1+0x341c] ;  /* 0x00341c0001927983 */ /* 0x001ee80000300800 */
[----:B-1----:R-:W3:Y:S04]  /*3c1f0*/  LDL.LU R147, [R1+0x3418] ;  /* 0x0034180001937983 */ /* 0x002ee80000300800 */
[----:B------:R-:W2:Y:S04]  /*3c200*/  LDL R21, [R1+0x1d18] ;  /* 0x001d180001157983 */ /* 0x000ea80000100800 */
[----:B------:R-:W2:Y:S04]  /*3c210*/  LDL R20, [R1+0x1d1c] ;  /* 0x001d1c0001147983 */ /* 0x000ea80000100800 */
[----:B------:R-:W3:Y:S01]  /*3c220*/  LDL.LU R148, [R1+0x3414] ;  /* 0x0034140001947983 */ /* 0x000ee20000300800 */
[----:B------:R-:W-:-:S04]  /*3c230*/  LOP3.LUT R22, R22, 0x7f, RZ, 0xc0, !PT ;  /* 0x0000007f16167812 */ /* 0x000fc800078ec0ff */
[----:B------:R-:W-:-:S04]  /*3c240*/  LOP3.LUT R22, R22, 0x80, RZ, 0xfc, !PT ;  /* 0x0000008016167812 */ /* 0x000fc800078efcff */
[----:B------:R-:W-:Y:S02]  /*3c250*/  ISETP.GE.AND P0, PT, R22, R11, PT ;  /* 0x0000000b1600720c */ /* 0x000fe40003f06270 */
[----:B------:R-:W4:Y:S04]  /*3c260*/  LDL.LU R22, [R1+0x92c] ;  /* 0x00092c0001167983 */ /* 0x000f280000300800 */
[----:B------:R0:W-:Y:S04]  /*3c270*/  STS.U16 [R4+0x1700], R149 ;  /* 0x0017009504007388 */ /* 0x0001e80000000400 */
[----:B------:R1:W-:Y:S04]  /*3c280*/  STS.U16 [R4+0x11700], R150 ;  /* 0x0117009604007388 */ /* 0x0003e80000000400 */
[----:B0-----:R-:W3:Y:S04]  /*3c290*/  LDL.LU R149, [R1+0x3410] ;  /* 0x0034100001957983 */ /* 0x001ee80000300800 */
[----:B-1----:R-:W3:Y:S04]  /*3c2a0*/  LDL.LU R150, [R1+0x340c] ;  /* 0x00340c0001967983 */ /* 0x002ee80000300800 */
[----:B------:R-:W-:Y:S04]  /*3c2b0*/  STS.U16 [R4+0x11b00], R151 ;  /* 0x011b009704007388 */ /* 0x000fe80000000400 */
[----:B------:R-:W-:Y:S04]  /*3c2c0*/  STS.U16 [R4+0x1f00], R12 ;  /* 0x001f000c04007388 */ /* 0x000fe80000000400 */
[----:B----4-:R0:W-:Y:S02]  /*3c2d0*/  STS.U16 [R4+0x1b00], R22 ;  /* 0x001b001604007388 */ /* 0x0101e40000000400 */
[----:B0-----:R-:W0:Y:S02]  /*3c2e0*/  S2R R22, SR_TID.X ;  /* 0x0000000000167919 */ /* 0x001e240000002100 */
[----:B0-----:R-:W-:-:S04]  /*3c2f0*/  LOP3.LUT R22, R22, 0x7f, RZ, 0xc0, !PT ;  /* 0x0000007f16167812 */ /* 0x001fc800078ec0ff */
[----:B------:R-:W-:-:S04]  /*3c300*/  LOP3.LUT R22, R22, 0x80, RZ, 0xfc, !PT ;  /* 0x0000008016167812 */ /* 0x000fc800078efcff */
[----:B------:R-:W-:Y:S02]  /*3c310*/  ISETP.GE.AND P3, PT, R22, R11, PT ;  /* 0x0000000b1600720c */ /* 0x000fe40003f66270 */
[----:B------:R-:W4:Y:S04]  /*3c320*/  LDL.LU R22, [R1+0x8f0] ;  /* 0x0008f00001167983 */ /* 0x000f280000300800 */
[----:B------:R-:W3:Y:S04]  /*3c330*/  LDL.LU R151, [R1+0x3408] ;  /* 0x0034080001977983 */ /* 0x000ee80000300800 */
[----:B------:R-:W2:Y:S04]  /*3c340*/  LDL.LU R12, [R1+0x3404] ;  /* 0x00340400010c7983 */ /* 0x000ea80000300800 */
[----:B----4-:R0:W-:Y:S02]  /*3c350*/  STS.U16 [R4+0x11f00], R22 ;  /* 0x011f001604007388 */ /* 0x0101e40000000400 */
[----:B0-----:R-:W0:Y:S01]  /*3c360*/  S2R R22, SR_TID.X ;  /* 0x0000000000167919 */ /* 0x001e220000002100 */
[----:B--2---:R-:W-:Y:S01]  /*3c370*/  PRMT R12, RZ, 0x7610, R12 ;  /* 0x00007610ff0c7816 */ /* 0x004fe2000000000c */
[----:B------:R-:W-:Y:S04]  /*3c380*/  STS.U16 [R4+0x2300], R13 ;  /* 0x0023000d04007388 */ /* 0x000fe80000000400 */
[----:B------:R1:W-:Y:S04]  /*3c390*/  STL.S16 [R1+0xc64], R12 ;  /* 0x000c640c01007387 */ /* 0x0003e80000100600 */
[----:B-1----:R-:W2:Y:S04]  /*3c3a0*/  LDL.LU R12, [R1+0x3400] ;  /* 0x00340000010c7983 */ /* 0x002ea80000300800 */
[----:B------:R-:W4:Y:S01]  /*3c3b0*/  LDL.LU R13, [R1+0x33fc] ;  /* 0x0033fc00010d7983 */ /* 0x000f220000300800 */
[----:B0-----:R-:W-:-:S04]  /*3c3c0*/  LOP3.LUT R22, R22, 0x7f, RZ, 0xc0, !PT ;  /* 0x0000007f16167812 */ /* 0x001fc800078ec0ff */
[----:B------:R-:W-:-:S04]  /*3c3d0*/  LOP3.LUT R22, R22, 0x80, RZ, 0xfc, !PT ;  /* 0x0000008016167812 */ /* 0x000fc800078efcff */
[----:B------:R-:W-:Y:S02]  /*3c3e0*/  ISETP.GE.AND P2, PT, R22, R11, PT ;  /* 0x0000000b1600720c */ /* 0x000fe40003f46270 */
[----:B------:R-:W-:-:S05]  /*3c3f0*/  PRMT R22, RZ, 0x7610, R22 ;  /* 0x00007610ff167816 */ /* 0x000fca0000000016 */
[----:B------:R0:W-:Y:S02]  /*3c400*/  STL.S16 [R1+0xc60], R22 ;  /* 0x000c601601007387 */ /* 0x0001e40000100600 */
[----:B0-----:R-:W0:Y:S02]  /*3c410*/  S2R R22, SR_TID.X ;  /* 0x0000000000167919 */ /* 0x001e240000002100 */
[----:B0-----:R-:W-:-:S04]  /*3c420*/  LOP3.LUT R22, R22, 0x7f, RZ, 0xc0, !PT ;  /* 0x0000007f16167812 */ /* 0x001fc800078ec0ff */
[----:B------:R-:W-:-:S04]  /*3c430*/  LOP3.LUT R22, R22, 0x80, RZ, 0xfc, !PT ;  /* 0x0000008016167812 */ /* 0x000fc800078efcff */
[----:B------:R-:W-:Y:S02]  /*3c440*/  ISETP.GE.AND P1, PT, R22, R11, PT ;  /* 0x0000000b1600720c */ /* 0x000fe40003f26270 */
[----:B------:R-:W3:Y:S04]  /*3c450*/  LDL R22, [R1+0xc64] ;  /* 0x000c640001167983 */ /* 0x000ee80000100800 */
[----:B---3--:R-:W3:Y:S04]  /*3c460*/  @!P0 LDG.E.U16 R22, desc[UR60][R20.64] ;  /* 0x0000003c14168981 */ /* 0x008ee8000c1e1500 */
[----:B---3--:R0:W-:Y:S04]  /*3c470*/  @!P0 STL [R1+0xc64], R22 ;  /* 0x000c641601008387 */ /* 0x0081e80000100800 */
[----:B------:R-:W3:Y:S04]  /*3c480*/  LDL R20, [R1+0x1c98] ;  /* 0x001c980001147983 */ /* 0x000ee80000100800 */
[----:B------:R-:W3:Y:S01]  /*3c490*/  LDL R21, [R1+0x1c9c] ;  /* 0x001c9c0001157983 */ /* 0x000ee20000100800 */
[----:B0-----:R-:W0:Y:S02]  /*3c4a0*/  S2R R22, SR_TID.X ;  /* 0x0000000000167919 */ /* 0x001e240000002100 */
[----:B0-----:R-:W-:-:S04]  /*3c4b0*/  LOP3.LUT R22, R22, 0x7f, RZ, 0xc0, !PT ;  /* 0x0000007f16167812 */ /* 0x001fc800078ec0ff */
[----:B------:R-:W-:-:S04]  /*3c4c0*/  LOP3.LUT R22, R22, 0x80, RZ, 0xfc, !PT ;  /* 0x0000008016167812 */ /* 0x000fc800078efcff */
[----:B------:R-:W-:Y:S02]  /*3c4d0*/  ISETP.GE.AND P0, PT, R22, R11, PT ;  /* 0x0000000b1600720c */ /* 0x000fe40003f06270 */
[----:B------:R-:W2:Y:S01]  /*3c4e0*/  LDL R22, [R1+0xc60] ;  /* 0x000c600001167983 */ /* 0x000ea20000100800 */
[----:B---3--:R-:W-:-:S04]  /*3c4f0*/  @!P3 LOP3.LUT R21, R21, R20, RZ, 0x3c, !PT ;  /* 0x000000141515b212 */ /* 0x008fc800078e3cff */
[----:B------:R-:W-:-:S04]  /*3c500*/  @!P3 LOP3.LUT R20, R21, R20, RZ, 0x3c, !PT ;  /* 0x000000141514b212 */ /* 0x000fc800078e3cff */
[----:B------:R-:W-:-:S05]  /*3c510*/  @!P3 LOP3.LUT R21, R21, R20, RZ, 0x3c, !PT ;  /* 0x000000141515b212 */ /* 0x000fca00078e3cff */
[----:B--2---:R-:W2:Y:S04]  /*3c520*/  @!P3 LDG.E.U16 R22, desc[UR60][R20.64] ;  /* 0x0000003c1416b981 */ /* 0x004ea8000c1e1500 */
[----:B--2---:R-:W-:Y:S04]  /*3c530*/  @!P3 STL [R1+0xc60], R22 ;  /* 0x000c60160100b387 */ /* 0x004fe80000100800 */
[----:B------:R-:W2:Y:S04]  /*3c540*/  LDL R20, [R1+0x1c18] ;  /* 0x001c180001147983 */ /* 0x000ea80000100800 */
[----:B------:R-:W2:Y:S01]  /*3c550*/  LDL R21, [R1+0x1c1c] ;  /* 0x001c1c0001157983 */ /* 0x000ea20000100800 */
[----:B------:R-:W-:-:S02]  /*3c560*/  PRMT R12, RZ, 0x7610, R12 ;  /* 0x00007610ff0c7816 */ /* 0x000fc4000000000c */
[----:B--2---:R-:W-:-:S04]  /*3c570*/  @!P2 LOP3.LUT R21, R21, R20, RZ, 0x3c, !PT ;  /* 0x000000141515a212 */ /* 0x004fc800078e3cff */
[----:B------:R-:W-:-:S04]  /*3c580*/  @!P2 LOP3.LUT R20, R21, R20, RZ, 0x3c, !PT ;  /* 0x000000141514a212 */ /* 0x000fc800078e3cff */
[----:B------:R-:W-:-:S05]  /*3c590*/  @!P2 LOP3.LUT R21, R21, R20, RZ, 0x3c, !PT ;  /* 0x000000141515a212 */ /* 0x000fca00078e3cff */
[----:B------:R-:W2:Y:S04]  /*3c5a0*/  @!P2 LDG.E.U16 R12, desc[UR60][R20.64] ;  /* 0x0000003c140ca981 */ /* 0x000ea8000c1e1500 */
[----:B--2---:R0:W-:Y:S04]  /*3c5b0*/  STL [R1+0xc5c], R12 ;  /* 0x000c5c0c01007387 */ /* 0x0041e80000100800 */
[----:B0-----:R-:W2:Y:S04]  /*3c5c0*/  LDL.LU R12, [R1+0x33f8] ;  /* 0x0033f800010c7983 */ /* 0x001ea80000300800 */
[----:B------:R-:W3:Y:S04]  /*3c5d0*/  LDL R20, [R1+0x1b98] ;  /* 0x001b980001147983 */ /* 0x000ee80000100800 */
[----:B------:R-:W3:Y:S01]  /*3c5e0*/  LDL R21, [R1+0x1b9c] ;  /* 0x001b9c0001157983 */ /* 0x000ee20000100800 */
[----:B----4-:R-:W-:Y:S01]  /*3c5f0*/  PRMT R13, RZ, 0x7610, R13 ;  /* 0x00007610ff0d7816 */ /* 0x010fe2000000000d */
[----:B------:R-:W0:Y:S02]  /*3c600*/  S2R R22, SR_TID.X ;  /* 0x0000000000167919 */ /* 0x000e240000002100 */
[----:B0-----:R-:W-:-:S04]  /*3c610*/  LOP3.LUT R22, R22, 0x7f, RZ, 0xc0, !PT ;  /* 0x0000007f16167812 */ /* 0x001fc800078ec0ff */
[----:B------:R-:W-:Y:S02]  /*3c620*/  LOP3.LUT R22, R22, 0x80, RZ, 0xfc, !PT ;  /* 0x0000008016167812 */ /* 0x000fe400078efcff */
[----:B---3--:R-:W-:-:S04]  /*3c630*/  @!P1 LOP3.LUT R21, R21, R20, RZ, 0x3c, !PT ;  /* 0x0000001415159212 */ /* 0x008fc800078e3cff */
[----:B------:R-:W-:-:S04]  /*3c640*/  @!P1 LOP3.LUT R20, R21, R20, RZ, 0x3c, !PT ;  /* 0x0000001415149212 */ /* 0x000fc800078e3cff */
[----:B------:R-:W-:-:S05]  /*3c650*/  @!P1 LOP3.LUT R21, R21, R20, RZ, 0x3c, !PT ;  /* 0x0000001415159212 */ /* 0x000fca00078e3cff */
[----:B------:R-:W3:Y:S01]  /*3c660*/  @!P1 LDG.E.U16 R13, desc[UR60][R20.64] ;  /* 0x0000003c140d9981 */ /* 0x000ee2000c1e1500 */
[----:B------:R-:W-:Y:S02]  /*3c670*/  ISETP.GE.AND P3, PT, R22, R11, PT ;  /* 0x0000000b1600720c */ /* 0x000fe40003f66270 */
[----:B------:R-:W-:-:S05]  /*3c680*/  PRMT R22, RZ, 0x7610, R22 ;  /* 0x00007610ff167816 */ /* 0x000fca0000000016 */
[----:B------:R0:W-:Y:S02]  /*3c690*/  STL.S16 [R1+0xc54], R22 ;  /* 0x000c541601007387 */ /* 0x0001e40000100600 */
[----:B0-----:R-:W0:Y:S02]  /*3c6a0*/  S2R R22, SR_TID.X ;  /* 0x0000000000167919 */ /* 0x001e240000002100 */
[----:B0-----:R-:W-:-:S04]  /*3c6b0*/  LOP3.LUT R22, R22, 0x7f, RZ, 0xc0, !PT ;  /* 0x0000007f16167812 */ /* 0x001fc800078ec0ff */
[----:B------:R-:W-:-:S04]  /*3c6c0*/  LOP3.LUT R22, R22, 0x80, RZ, 0xfc, !PT ;  /* 0x0000008016167812 */ /* 0x000fc800078efcff */
[----:B------:R-:W-:Y:S02]  /*3c6d0*/  ISETP.GE.AND P2, PT, R22, R11, PT ;  /* 0x0000000b1600720c */ /* 0x000fe40003f46270 */
[----:B------:R-:W-:Y:S01]  /*3c6e0*/  PRMT R22, RZ, 0x7610, R22 ;  /* 0x00007610ff167816 */ /* 0x000fe20000000016 */
[----:B---3--:R0:W-:Y:S04]  /*3c6f0*/  STL [R1+0xc58], R13 ;  /* 0x000c580d01007387 */ /* 0x0081e80000100800 */
[----:B0-----:R-:W3:Y:S04]  /*3c700*/  LDL.LU R13, [R1+0x33f4] ;  /* 0x0033f400010d7983 */ /* 0x001ee80000300800 */
[----:B------:R-:W4:Y:S04]  /*3c710*/  LDL R20, [R1+0x1b18] ;  /* 0x001b180001147983 */ /* 0x000f280000100800 */
[----:B------:R-:W4:Y:S04]  /*3c720*/  LDL R21, [R1+0x1b1c] ;  /* 0x001b1c0001157983 */ /* 0x000f280000100800 */
[----:B------:R0:W-:Y:S02]  /*3c730*/  STL.S16 [R1+0xc50], R22 ;  /* 0x000c501601007387 */ /* 0x0001e40000100600 */
[----:B0-----:R-:W0:Y:S02]  /*3c740*/  S2R R22, SR_TID.X ;  /* 0x0000000000167919 */ /* 0x001e240000002100 */
[----:B0-----:R-:W-:-:S04]  /*3c750*/  LOP3.LUT R22, R22, 0x7f, RZ, 0xc0, !PT ;  /* 0x0000007f16167812 */ /* 0x001fc800078ec0ff */
[----:B------:R-:W-:-:S04]  /*3c760*/  LOP3.LUT R22, R22, 0x80, RZ, 0xfc, !PT ;  /* 0x0000008016167812 */ /* 0x000fc800078efcff */
[----:B------:R-:W-:Y:S02]  /*3c770*/  ISETP.GE.AND P1, PT, R22, R11, PT ;  /* 0x0000000b1600720c */ /* 0x000fe40003f26270 */
[----:B------:R-:W2:Y:S01]  /*3c780*/  LDL R22, [R1+0xc54] ;  /* 0x000c540001167983 */ /* 0x000ea20000100800 */
[----:B----4-:R-:W-:-:S04]  /*3c790*/  @!P0 LOP3.LUT R21, R21, R20, RZ, 0x3c, !PT ;  /* 0x0000001415158212 */ /* 0x010fc800078e3cff */
[----:B------:R-:W-:-:S04]  /*3c7a0*/  @!P0 LOP3.LUT R20, R21, R20, RZ, 0x3c, !PT ;  /* 0x0000001415148212 */ /* 0x000fc800078e3cff */
[----:B------:R-:W-:-:S05]  /*3c7b0*/  @!P0 LOP3.LUT R21, R21, R20, RZ, 0x3c, !PT ;  /* 0x0000001415158212 */ /* 0x000fca00078e3cff */
[----:B--2---:R-:W2:Y:S04]  /*3c7c0*/  @!P0 LDG.E.U16 R22, desc[UR60][R20.64] ;  /* 0x0000003c14168981 */ /* 0x004ea8000c1e1500 */
[----:B--2---:R0:W-:Y:S04]  /*3c7d0*/  @!P0 STL [R1+0xc54], R22 ;  /* 0x000c541601008387 */ /* 0x0041e80000100800 */
[----:B------:R-:W2:Y:S04]  /*3c7e0*/  LDL R20, [R1+0x1a98] ;  /* 0x001a980001147983 */ /* 0x000ea80000100800 */
[----:B------:R-:W2:Y:S01]  /*3c7f0*/  LDL R21, [R1+0x1a9c] ;  /* 0x001a9c0001157983 */ /* 0x000ea20000100800 */
[----:B0-----:R-:W0:Y:S02]  /*3c800*/  S2R R22, SR_TID.X ;  /* 0x0000000000167919 */ /* 0x001e240000002100 */
[----:B0-----:R-:W-:-:S04]  /*3c810*/  LOP3.LUT R22, R22, 0x7f, RZ, 0xc0, !PT ;  /* 0x0000007f16167812 */ /* 0x001fc800078ec0ff */
[----:B------:R-:W-:-:S04]  /*3c820*/  LOP3.LUT R22, R22, 0x80, RZ, 0xfc, !PT ;  /* 0x0000008016167812 */ /* 0x000fc800078efcff */
[----:B------:R-:W-:Y:S02]  /*3c830*/  ISETP.GE.AND P0, PT, R22, R11, PT ;  /* 0x0000000b1600720c */ /* 0x000fe40003f06270 */
[----:B------:R-:W4:Y:S01]  /*3c840*/  LDL R22, [R1+0xc50] ;  /* 0x000c500001167983 */ /* 0x000f220000100800 */
[----:B--2---:R-:W-:-:S04]  /*3c850*/  @!P3 LOP3.LUT R21, R21, R20, RZ, 0x3c, !PT ;  /* 0x000000141515b212 */ /* 0x004fc800078e3cff */
[----:B------:R-:W-:-:S04]  /*3c860*/  @!P3 LOP3.LUT R20, R21, R20, RZ, 0x3c, !PT ;  /* 0x000000141514b212 */ /* 0x000fc800078e3cff */
[----:B------:R-:W-:-:S05]  /*3c870*/  @!P3 LOP3.LUT R21, R21, R20, RZ, 0x3c, !PT ;  /* 0x000000141515b212 */ /* 0x000fca00078e3cff */
[----:B----4-:R-:W2:Y:S04]  /*3c880*/  @!P3 LDG.E.U16 R22, desc[UR60][R20.64] ;  /* 0x0000003c1416b981 */ /* 0x010ea8000c1e1500 */
        /* <DEDUP_REMOVED lines=10> */
[----:B------:R-:W4:Y:S04]  /*3c930*/  LDL R20, [R1+0x1998] ;  /* 0x0019980001147983 */ /* 0x000f280000100800 */
[----:B------:R-:W4:Y:S01]  /*3c940*/  LDL R21, [R1+0x199c] ;  /* 0x00199c0001157983 */ /* 0x000f220000100800 */
[----:B---3--:R-:W-:Y:S01]  /*3c950*/  PRMT R13, RZ, 0x7610, R13 ;  /* 0x00007610ff0d7816 */ /* 0x008fe2000000000d */
[----:B------:R-:W0:Y:S02]  /*3c960*/  S2R R22, SR_TID.X ;  /* 0x0000000000167919 */ /* 0x000e240000002100 */
[----:B0-----:R-:W-:-:S04]  /*3c970*/  LOP3.LUT R22, R22, 0x7f, RZ, 0xc0, !PT ;  /* 0x0000007f16167812 */ /* 0x001fc800078ec0ff */
[----:B------:R-:W-:Y:S02]  /*3c980*/  LOP3.LUT R22, R22, 0x80, RZ, 0xfc, !PT ;  /* 0x0000008016167812 */ /* 0x000fe400078efcff */
[----:B----4-:R-:W-:-:S04]  /*3c990*/  @!P1 LOP3.LUT R21, R21, R20, RZ, 0x3c, !PT ;  /* 0x0000001415159212 */ /* 0x010fc800078e3cff */
        /* <DEDUP_REMOVED lines=361> */
[----:B--2---:R0:W-:Y:S04]  /*3e030*/  @!P0 STL [R1+0xbe0], R22 ;  /* 0x000be01601008387 */ /* 0x0041e80000100800 */
[----:B------:R-:W2:Y:S04]  /*3e040*/  LDL R20, [R1+0x1328] ;  /* 0x0013280001147983 */ /* 0x000ea80000100800 */
[----:B------:R-:W2:Y:S01]  /*3e050*/  LDL R21, [R1+0x132c] ;  /* 0x00132c0001157983 */ /* 0x000ea20000100800 */
[----:B------:R-:W-:-:S02]  /*3e060*/  PRMT R26, RZ, 0x7610, R26 ;  /* 0x00007610ff1a7816 */ /* 0x000fc4000000001a */
[----:B--2---:R-:W-:-:S04]  /*3e070*/  @!P1 LOP3.LUT R21, R21, R20, RZ, 0x3c, !PT ;  /* 0x0000001415159212 */ /* 0x004fc800078e3cff */
[----:B------:R-:W-:-:S04]  /*3e080*/  @!P1 LOP3.LUT R20, R21, R20, RZ, 0x3c, !PT ;  /* 0x0000001415149212 */ /* 0x000fc800078e3cff */
[----:B------:R-:W-:-:S05]  /*3e090*/  @!P1 LOP3.LUT R21, R21, R20, RZ, 0x3c, !PT ;  /* 0x0000001415159212 */ /* 0x000fca00078e3cff */
[----:B------:R1:W2:Y:S04]  /*3e0a0*/  @!P1 LDG.E.U16 R26, desc[UR60][R20.64] ;  /* 0x0000003c141a9981 */ /* 0x0002a8000c1e1500 */
[----:B------:R-:W1:Y:S04]  /*3e0b0*/  LDL R20, [R1+0x1338] ;  /* 0x0013380001147983 */ /* 0x000e680000100800 */
[----:B------:R-:W1:Y:S01]  /*3e0c0*/  LDL R21, [R1+0x133c] ;  /* 0x00133c0001157983 */ /* 0x000e620000100800 */
[----:B------:R-:W-:Y:S02]  /*3e0d0*/  PRMT R74, RZ, 0x7610, R74 ;  /* 0x00007610ff4a7816 */ /* 0x000fe4000000004a */
[----:B-1----:R-:W-:-:S04]  /*3e0e0*/  @!P2 LOP3.LUT R21, R21, R20, RZ, 0x3c, !PT ;  /* 0x000000141515a212 */ /* 0x002fc800078e3cff */
[----:B------:R-:W-:-:S04]  /*3e0f0*/  @!P2 LOP3.LUT R20, R21, R20, RZ, 0x3c, !PT ;  /* 0x000000141514a212 */ /* 0x000fc800078e3cff */
[----:B------:R-:W-:Y:S01]  /*3e100*/  @!P2 LOP3.LUT R21, R21, R20, RZ, 0x3c, !PT ;  /* 0x000000141515a212 */ /* 0x000fe200078e3cff */
[----:B--2---:R-:W-:Y:S04]  /*3e110*/  STL [R1+0x3048], R26 ;  /* 0x0030481a01007387 */ /* 0x004fe80000100800 */
[----:B------:R1:W2:Y:S04]  /*3e120*/  @!P2 LDG.E.U16 R74, desc[UR60][R20.64] ;  /* 0x0000003c144aa981 */ /* 0x0002a8000c1e1500 */
[----:B------:R-:W1:Y:S04]  /*3e130*/  LDL R20, [R1+0x1348] ;  /* 0x0013480001147983 */ /* 0x000e680000100800 */
[----:B------:R-:W1:Y:S01]  /*3e140*/  LDL R21, [R1+0x134c] ;  /* 0x00134c0001157983 */ /* 0x000e620000100800 */
[----:B------:R-:W-:Y:S01]  /*3e150*/  PRMT R122, RZ, 0x7610, R122 ;  /* 0x00007610ff7a7816 */ /* 0x000fe2000000007a */
[----:B0-----:R-:W0:Y:S01]  /*3e160*/  S2R R22, SR_TID.X ;  /* 0x0000000000167919 */ /* 0x001e220000002100 */
[----:B-1----:R-:W-:-:S04]  /*3e170*/  @!P3 LOP3.LUT R21, R21, R20, RZ, 0x3c, !PT ;  /* 0x000000141515b212 */ /* 0x002fc800078e3cff */
[----:B------:R-:W-:-:S04]  /*3e180*/  @!P3 LOP3.LUT R20, R21, R20, RZ, 0x3c, !PT ;  /* 0x000000141514b212 */ /* 0x000fc800078e3cff */
[----:B------:R-:W-:Y:S01]  /*3e190*/  @!P3 LOP3.LUT R21, R21, R20, RZ, 0x3c, !PT ;  /* 0x000000141515b212 */ /* 0x000fe200078e3cff */
[----:B--2---:R-:W-:Y:S04]  /*3e1a0*/  STL [R1+0x304c], R74 ;  /* 0x00304c4a01007387 */ /* 0x004fe80000100800 */
[----:B------:R1:W2:Y:S04]  /*3e1b0*/  @!P3 LDG.E.U16 R122, desc[UR60][R20.64] ;  /* 0x0000003c147ab981 */ /* 0x0002a8000c1e1500 */
[----:B------:R-:W1:Y:S04]  /*3e1c0*/  LDL R20, [R1+0x1358] ;  /* 0x0013580001147983 */ /* 0x000e680000100800 */
[----:B------:R-:W1:Y:S01]  /*3e1d0*/  LDL R21, [R1+0x135c] ;  /* 0x00135c0001157983 */ /* 0x000e620000100800 */
[----:B0-----:R-:W-:-:S04]  /*3e1e0*/  LOP3.LUT R22, R22, 0x7f, RZ, 0xc0, !PT ;  /* 0x0000007f16167812 */ /* 0x001fc800078ec0ff */
[----:B------:R-:W-:-:S04]  /*3e1f0*/  LOP3.LUT R22, R22, 0x80, RZ, 0xfc, !PT ;  /* 0x0000008016167812 */ /* 0x000fc800078efcff */
[----:B------:R-:W-:Y:S02]  /*3e200*/  ISETP.GE.AND P0, PT, R22, R11, PT ;  /* 0x0000000b1600720c */ /* 0x000fe40003f06270 */
[----:B------:R-:W-:-:S11]  /*3e210*/  PRMT R12, RZ, 0x7610, R12 ;  /* 0x00007610ff0c7816 */ /* 0x000fd6000000000c */
[----:B-1----:R-:W-:-:S04]  /*3e220*/  @!P0 LOP3.LUT R21, R21, R20, RZ, 0x3c, !PT ;  /* 0x0000001415158212 */ /* 0x002fc800078e3cff */
[----:B------:R-:W-:-:S04]  /*3e230*/  @!P0 LOP3.LUT R20, R21, R20, RZ, 0x3c, !PT ;  /* 0x0000001415148212 */ /* 0x000fc800078e3cff */
[----:B------:R-:W-:-:S05]  /*3e240*/  @!P0 LOP3.LUT R21, R21, R20, RZ, 0x3c, !PT ;  /* 0x0000001415158212 */ /* 0x000fca00078e3cff */
[----:B------:R-:W4:Y:S04]  /*3e250*/  @!P0 LDG.E.U16 R12, desc[UR60][R20.64] ;  /* 0x0000003c140c8981 */ /* 0x000f28000c1e1500 */
[----:B--2---:R-:W-:Y:S01]  /*3e260*/  STL [R1+0x3050], R122 ;  /* 0x0030507a01007387 */ /* 0x004fe20000100800 */
[----:B------:R-:W-:-:S03]  /*3e270*/  ISETP.GE.AND P1, PT, R22, R11, PT ;  /* 0x0000000b1600720c */ /* 0x000fc60003f26270 */
[----:B----4-:R0:W-:Y:S04]  /*3e280*/  STL [R1+0xbd0], R12 ;  /* 0x000bd00c01007387 */ /* 0x0101e80000100800 */
[----:B0-----:R-:W2:Y:S04]  /*3e290*/  LDL.LU R12, [R1+0x33b8] ;  /* 0x0033b800010c7983 */ /* 0x001ea80000300800 */
[----:B------:R-:W4:Y:S04]  /*3e2a0*/  LDL R20, [R1+0x1368] ;  /* 0x0013680001147983 */ /* 0x000f280000100800 */
[----:B------:R-:W4:Y:S01]  /*3e2b0*/  LDL R21, [R1+0x136c] ;  /* 0x00136c0001157983 */ /* 0x000f220000100800 */
[----:B---3--:R-:W-:-:S02]  /*3e2c0*/  PRMT R13, RZ, 0x7610, R13 ;  /* 0x00007610ff0d7816 */ /* 0x008fc4000000000d */
[CC--:B------:R-:W-:Y:S02]  /*3e2d0*/  ISETP.GE.AND P2, PT, R22.reuse, R11.reuse, PT ;  /* 0x0000000b1600720c */ /* 0x0c0fe40003f46270 */
[----:B------:R-:W-:Y:S02]  /*3e2e0*/  ISETP.GE.AND P3, PT, R22, R11, PT ;  /* 0x0000000b1600720c */ /* 0x000fe40003f66270 */
[----:B------:R-:W-:-:S05]  /*3e2f0*/  PRMT R22, RZ, 0x7610, R22 ;  /* 0x00007610ff167816 */ /* 0x000fca0000000016 */
[----:B------:R0:W-:Y:S02]  /*3e300*/  STL.S16 [R1+0xbc8], R22 ;  /* 0x000bc81601007387 */ /* 0x0001e40000100600 */
[----:B0-----:R-:W0:Y:S01]  /*3e310*/  S2R R22, SR_TID.X ;  /* 0x0000000000167919 */ /* 0x001e220000002100 */
[----:B----4-:R-:W-:-:S04]  /*3e320*/  @!P1 LOP3.LUT R21, R21, R20, RZ, 0x3c, !PT ;  /* 0x0000001415159212 */ /* 0x010fc800078e3cff */
[----:B------:R-:W-:-:S04]  /*3e330*/  @!P1 LOP3.LUT R20, R21, R20, RZ, 0x3c, !PT ;  /* 0x0000001415149212 */ /* 0x000fc800078e3cff */
[----:B------:R-:W-:-:S05]  /*3e340*/  @!P1 LOP3.LUT R21, R21, R20, RZ, 0x3c, !PT ;  /* 0x0000001415159212 */ /* 0x000fca00078e3cff */
[----:B------:R-:W3:Y:S01]  /*3e350*/  @!P1 LDG.E.U16 R13, desc[UR60][R20.64] ;  /* 0x0000003c140d9981 */ /* 0x000ee2000c1e1500 */
        /* <DEDUP_REMOVED lines=539> */
[----:B--2---:R1:W-:Y:S04]  /*40510*/  STL [R1+0x30a4], R88 ;  /* 0x0030a45801007387 */ /* 0x0043e80000100800 */
[----:B------:R2:W4:Y:S04]  /*40520*/  @!P0 LDG.E.U16 R136, desc[UR60][R20.64] ;  /* 0x0000003c14888981 */ /* 0x000528000c1e1500 */
[----:B------:R-:W2:Y:S04]  /*40530*/  LDL R20, [R1+0x16d8] ;  /* 0x0016d80001147983 */ /* 0x000ea80000100800 */
[----:B------:R-:W2:Y:S01]  /*40540*/  LDL R21, [R1+0x16dc] ;  /* 0x0016dc0001157983 */ /* 0x000ea20000100800 */
[----:B0-----:R-:W-:-:S04]  /*40550*/  LOP3.LUT R22, R22, 0x7f, RZ, 0xc0, !PT ;  /* 0x0000007f16167812 */ /* 0x001fc800078ec0ff */
[----:B------:R-:W-:-:S04]  /*40560*/  LOP3.LUT R22, R22, 0x80, RZ, 0xfc, !PT ;  /* 0x0000008016167812 */ /* 0x000fc800078efcff */
[----:B------:R-:W-:Y:S02]  /*40570*/  ISETP.GE.AND P1, PT, R22, R11, PT ;  /* 0x0000000b1600720c */ /* 0x000fe40003f26270 */
[----:B-1----:R-:W-:-:S11]  /*40580*/  PRMT R88, RZ, 0x7610, R88 ;  /* 0x00007610ff587816 */ /* 0x002fd60000000058 */
[----:B--2---:R-:W-:-:S04]  /*40590*/  @!P1 LOP3.LUT R21, R21, R20, RZ, 0x3c, !PT ;  /* 0x0000001415159212 */ /* 0x004fc800078e3cff */
[----:B------:R-:W-:-:S04]  /*405a0*/  @!P1 LOP3.LUT R20, R21, R20, RZ, 0x3c, !PT ;  /* 0x0000001415149212 */ /* 0x000fc800078e3cff */
[----:B------:R-:W-:Y:S01]  /*405b0*/  @!P1 LOP3.LUT R21, R21, R20, RZ, 0x3c, !PT ;  /* 0x0000001415159212 */ /* 0x000fe200078e3cff */
[----:B----4-:R-:W-:Y:S04]  /*405c0*/  STL [R1+0x30a8], R136 ;  /* 0x0030a88801007387 */ /* 0x010fe80000100800 */
[----:B------:R0:W2:Y:S04]  /*405d0*/  @!P1 LDG.E.U16 R88, desc[UR60][R20.64] ;  /* 0x0000003c14589981 */ /* 0x0000a8000c1e1500 */
[----:B------:R-:W0:Y:S04]  /*405e0*/  LDL R20, [R1+0x16e8] ;  /* 0x0016e80001147983 */ /* 0x000e280000100800 */
[----:B------:R-:W0:Y:S01]  /*405f0*/  LDL R21, [R1+0x16ec] ;  /* 0x0016ec0001157983 */ /* 0x000e220000100800 */
[----:B------:R-:W-:-:S02]  /*40600*/  ISETP.GE.AND P2, PT, R22, R11, PT ;  /* 0x0000000b1600720c */ /* 0x000fc40003f46270 */
[----:B---3--:R-:W-:Y:S02]  /*40610*/  PRMT R13, RZ, 0x7610, R13 ;  /* 0x00007610ff0d7816 */ /* 0x008fe4000000000d */
[CC--:B------:R-:W-:Y:S02]  /*40620*/  ISETP.GE.AND P3, PT, R22.reuse, R11.reuse, PT ;  /* 0x0000000b1600720c */ /* 0x0c0fe40003f66270 */
[----:B------:R-:W-:Y:S02]  /*40630*/  ISETP.GE.AND P0, PT, R22, R11, PT ;  /* 0x0000000b1600720c */ /* 0x000fe40003f06270 */
[----:B------:R-:W-:-:S05]  /*40640*/  PRMT R22, RZ, 0x7610, R22 ;  /* 0x00007610ff167816 */ /* 0x000fca0000000016 */
[----:B0-----:R-:W-:-:S04]  /*40650*/  @!P2 LOP3.LUT R21, R21, R20, RZ, 0x3c, !PT ;  /* 0x000000141515a212 */ /* 0x001fc800078e3cff */
[----:B------:R-:W-:-:S04]  /*40660*/  @!P2 LOP3.LUT R20, R21, R20, RZ, 0x3c, !PT ;  /* 0x000000141514a212 */ /* 0x000fc800078e3cff */
[----:B------:R-:W-:-:S05]  /*40670*/  @!P2 LOP3.LUT R21, R21, R20, RZ, 0x3c, !PT ;  /* 0x000000141515a212 */ /* 0x000fca00078e3cff */
[----:B------:R-:W3:Y:S04]  /*40680*/  @!P2 LDG.E.U16 R13, desc[UR60][R20.64] ;  /* 0x0000003c140da981 */ /* 0x000ee8000c1e1500 */
[----:B--2---:R-:W-:Y:S04]  /*40690*/  STL [R1+0x30bc], R88 ;  /* 0x0030bc5801007387 */ /* 0x004fe80000100800 */
[----:B------:R0:W-:Y:S02]  /*406a0*/  STL.S16 [R1+0xb04], R22 ;  /* 0x000b041601007387 */ /* 0x0001e40000100600 */
[----:B0-----:R-:W0:Y:S02]  /*406b0*/  S2R R22, SR_TID.X ;  /* 0x0000000000167919 */ /* 0x001e240000002100 */
[----:B0-----:R-:W-:-:S04]  /*406c0*/  LOP3.LUT R22, R22, 0x7f, RZ, 0xc0, !PT ;  /* 0x0000007f16167812 */ /* 0x001fc800078ec0ff */
[----:B------:R-:W-:-:S04]  /*406d0*/  LOP3.LUT R22, R22, 0x80, RZ, 0xfc, !PT ;  /* 0x0000008016167812 */ /* 0x000fc800078efcff */
[----:B------:R-:W-:Y:S02]  /*406e0*/  ISETP.GE.AND P1, PT, R22, R11, PT ;  /* 0x0000000b1600720c */ /* 0x000fe40003f26270 */
[----:B------:R-:W-:Y:S01]  /*406f0*/  PRMT R22, RZ, 0x7610, R22 ;  /* 0x00007610ff167816 */ /* 0x000fe20000000016 */
[----:B---3--:R0:W-:Y:S04]  /*40700*/  STL [R1+0xb08], R13 ;  /* 0x000b080d01007387 */ /* 0x0081e80000100800 */
[----:B0-----:R-:W2:Y:S04]  /*40710*/  LDL.LU R13, [R1+0x3380] ;  /* 0x00338000010d7983 */ /* 0x001ea80000300800 */
[----:B------:R-:W3:Y:S04]  /*40720*/  LDL R20, [R1+0x16f8] ;  /* 0x0016f80001147983 */ /* 0x000ee80000100800 */
[----:B------:R-:W3:Y:S04]  /*40730*/  LDL R21, [R1+0x16fc] ;  /* 0x0016fc0001157983 */ /* 0x000ee80000100800 */
[----:B------:R0:W-:Y:S02]  /*40740*/  STL.S16 [R1+0xb00], R22 ;  /* 0x000b001601007387 */ /* 0x0001e40000100600 */
[----:B0-----:R-:W0:Y:S02]  /*40750*/  S2R R22, SR_TID.X ;  /* 0x0000000000167919 */ /* 0x001e240000002100 */
[----:B0-----:R-:W-:-:S04]  /*40760*/  LOP3.LUT R22, R22, 0x7f, RZ, 0xc0, !PT ;  /* 0x0000007f16167812 */ /* 0x001fc800078ec0ff */
[----:B------:R-:W-:-:S04]  /*40770*/  LOP3.LUT R22, R22, 0x80, RZ, 0xfc, !PT ;  /* 0x0000008016167812 */ /* 0x000fc800078efcff */
[----:B------:R-:W-:Y:S02]  /*40780*/  ISETP.GE.AND P2, PT, R22, R11, PT ;  /* 0x0000000b1600720c */ /* 0x000fe40003f46270 */
[----:B------:R-:W4:Y:S01]  /*40790*/  LDL R22, [R1+0xb04] ;  /* 0x000b040001167983 */ /* 0x000f220000100800 */
[----:B---3--:R-:W-:-:S04]  /*407a0*/  @!P3 LOP3.LUT R21, R21, R20, RZ, 0x3c, !PT ;  /* 0x000000141515b212 */ /* 0x008fc800078e3cff */
[----:B------:R-:W-:-:S04]  /*407b0*/  @!P3 LOP3.LUT R20, R21, R20, RZ, 0x3c, !PT ;  /* 0x000000141514b212 */ /* 0x000fc800078e3cff */
[----:B------:R-:W-:-:S05]  /*407c0*/  @!P3 LOP3.LUT R21, R21, R20, RZ, 0x3c, !PT ;  /* 0x000000141515b212 */ /* 0x000fca00078e3cff */
[----:B----4-:R-:W3:Y:S04]  /*407d0*/  @!P3 LDG.E.U16 R22, desc[UR60][R20.64] ;  /* 0x0000003c1416b981 */ /* 0x010ee8000c1e1500 */
[----:B---3--:R0:W-:Y:S04]  /*407e0*/  @!P3 STL [R1+0xb04], R22 ;  /* 0x000b04160100b387 */ /* 0x0081e80000100800 */
[----:B------:R-:W3:Y:S04]  /*407f0*/  LDL R20, [R1+0x1708] ;  /* 0x0017080001147983 */ /* 0x000ee80000100800 */
[----:B------:R-:W3:Y:S01]  /*40800*/  LDL R21, [R1+0x170c] ;  /* 0x00170c0001157983 */ /* 0x000ee20000100800 */
        /* <DEDUP_REMOVED lines=12> */
[----:B------:R-:W-:-:S02]  /*408d0*/  PRMT R42, RZ, 0x7610, R42 ;  /* 0x00007610ff2a7816 */ /* 0x000fc4000000002a */
[----:B---3--:R-:W-:-:S04]  /*408e0*/  @!P1 LOP3.LUT R21, R21, R20, RZ, 0x3c, !PT ;  /* 0x0000001415159212 */ /* 0x008fc800078e3cff */
[----:B------:R-:W-:-:S04]  /*408f0*/  @!P1 LOP3.LUT R20, R21, R20, RZ, 0x3c, !PT ;  /* 0x0000001415149212 */ /* 0x000fc800078e3cff */
[----:B------:R-:W-:-:S05]  /*40900*/  @!P1 LOP3.LUT R21, R21, R20, RZ, 0x3c, !PT ;  /* 0x0000001415159212 */ /* 0x000fca00078e3cff */
[----:B------:R1:W3:Y:S04]  /*40910*/  @!P1 LDG.E.U16 R42, desc[UR60][R20.64] ;  /* 0x0000003c142a9981 */ /* 0x0002e8000c1e1500 */
[----:B------:R-:W1:Y:S04]  /*40920*/  LDL R20, [R1+0x1738] ;  /* 0x0017380001147983 */ /* 0x000e680000100800 */
[----:B------:R-:W1:Y:S01]  /*40930*/  LDL R21, [R1+0x173c] ;  /* 0x00173c0001157983 */ /* 0x000e620000100800 */
[----:B------:R-:W-:Y:S02]  /*40940*/  PRMT R90, RZ, 0x7610, R90 ;  /* 0x00007610ff5a7816 */ /* 0x000fe4000000005a */
[----:B-1----:R-:W-:-:S04]  /*40950*/  @!P2 LOP3.LUT R21, R21, R20, RZ, 0x3c, !PT ;  /* 0x000000141515a212 */ /* 0x002fc800078e3cff */
[----:B------:R-:W-:-:S04]  /*40960*/  @!P2 LOP3.LUT R20, R21, R20, RZ, 0x3c, !PT ;  /* 0x000000141514a212 */ /* 0x000fc800078e3cff */
[----:B------:R-:W-:Y:S01]  /*40970*/  @!P2 LOP3.LUT R21, R21, R20, RZ, 0x3c, !PT ;  /* 0x000000141515a212 */ /* 0x000fe200078e3cff */
[----:B---3--:R1:W-:Y:S04]  /*40980*/  STL [R1+0x30ac], R42 ;  /* 0x0030ac2a01007387 */ /* 0x0083e80000100800 */
[----:B------:R3:W4:Y:S04]  /*40990*/  @!P2 LDG.E.U16 R90, desc[UR60][R20.64] ;  /* 0x0000003c145aa981 */ /* 0x000728000c1e1500 */
[----:B------:R-:W3:Y:S04]  /*409a0*/  LDL R20, [R1+0x1748] ;  /* 0x0017480001147983 */ /* 0x000ee80000100800 */
[----:B------:R-:W3:Y:S01]  /*409b0*/  LDL R21, [R1+0x174c] ;  /* 0x00174c0001157983 */ /* 0x000ee20000100800 */
[----:B------:R-:W-:Y:S01]  /*409c0*/  PRMT R138, RZ, 0x7610, R138 ;  /* 0x00007610ff8a7816 */ /* 0x000fe2000000008a */
[----:B0-----:R-:W0:Y:S01]  /*409d0*/  S2R R22, SR_TID.X ;  /* 0x0000000000167919 */ /* 0x001e220000002100 */
[----:B---3--:R-:W-:-:S04]  /*409e0*/  @!P3 LOP3.LUT R21, R21, R20, RZ, 0x3c, !PT ;  /* 0x000000141515b212 */ /* 0x008fc800078e3cff */
[----:B------:R-:W-:-:S04]  /*409f0*/  @!P3 LOP3.LUT R20, R21, R20, RZ, 0x3c, !PT ;  /* 0x000000141514b212 */ /* 0x000fc800078e3cff */
[----:B------:R-:W-:Y:S01]  /*40a00*/  @!P3 LOP3.LUT R21, R21, R20, RZ, 0x3c, !PT ;  /* 0x000000141515b212 */ /* 0x000fe200078e3cff */
[----:B----4-:R-:W-:Y:S04]  /*40a10*/  STL [R1+0x30b0], R90 ;  /* 0x0030b05a01007387 */ /* 0x010fe80000100800 */
[----:B------:R3:W4:Y:S04]  /*40a20*/  @!P3 LDG.E.U16 R138, desc[UR60][R20.64] ;  /* 0x0000003c148ab981 */ /* 0x000728000c1e1500 */
[----:B------:R-:W3:Y:S04]  /*40a30*/  LDL R20, [R1+0x1758] ;  /* 0x0017580001147983 */ /* 0x000ee80000100800 */
[----:B------:R-:W3:Y:S01]  /*40a40*/  LDL R21, [R1+0x175c] ;  /* 0x00175c0001157983 */ /* 0x000ee20000100800 */
[----:B0-----:R-:W-:-:S04]  /*40a50*/  LOP3.LUT R22, R22, 0x7f, RZ, 0xc0, !PT ;  /* 0x0000007f16167812 */ /* 0x001fc800078ec0ff */
[----:B------:R-:W-:-:S04]  /*40a60*/  LOP3.LUT R22, R22, 0x80, RZ, 0xfc, !PT ;  /* 0x0000008016167812 */ /* 0x000fc800078efcff */
[CC--:B------:R-:W-:Y:S02]  /*40a70*/  ISETP.GE.AND P0, PT, R22.reuse, R11.reuse, PT ;  /* 0x0000000b1600720c */ /* 0x0c0fe40003f06270 */
[----:B-1----:R-:W-:Y:S02]  /*40a80*/  PRMT R42, RZ, 0x7610, R42 ;  /* 0x00007610ff2a7816 */ /* 0x002fe4000000002a */
[CC--:B------:R-:W-:Y:S02]  /*40a90*/  ISETP.GE.AND P1, PT, R22.reuse, R11.reuse, PT ;  /* 0x0000000b1600720c */ /* 0x0c0fe40003f26270 */
[----:B------:R-:W-:Y:S02]  /*40aa0*/  ISETP.GE.AND P2, PT, R22, R11, PT ;  /* 0x0000000b1600720c */ /* 0x000fe40003f46270 */
[----:B------:R-:W-:-:S05]  /*40ab0*/  PRMT R22, RZ, 0x7610, R22 ;  /* 0x00007610ff167816 */ /* 0x000fca0000000016 */
[----:B---3--:R-:W-:-:S04]  /*40ac0*/  @!P0 LOP3.LUT R21, R21, R20, RZ, 0x3c, !PT ;  /* 0x0000001415158212 */ /* 0x008fc800078e3cff */
[----:B------:R-:W-:-:S04]  /*40ad0*/  @!P0 LOP3.LUT R20, R21, R20, RZ, 0x3c, !PT ;  /* 0x0000001415148212 */ /* 0x000fc800078e3cff */
[----:B------:R-:W-:-:S05]  /*40ae0*/  @!P0 LOP3.LUT R21, R21, R20, RZ, 0x3c, !PT ;  /* 0x0000001415158212 */ /* 0x000fca00078e3cff */
[----:B------:R-:W3:Y:S04]  /*40af0*/  @!P0 LDG.E.U16 R42, desc[UR60][R20.64] ;  /* 0x0000003c142a8981 */ /* 0x000ee8000c1e1500 */
[----:B----4-:R-:W-:Y:S04]  /*40b00*/  STL [R1+0x30b4], R138 ;  /* 0x0030b48a01007387 */ /* 0x010fe80000100800 */
[----:B------:R0:W-:Y:S04]  /*40b10*/  STL.S16 [R1+0xaec], R22 ;  /* 0x000aec1601007387 */ /* 0x0001e80000100600 */
[----:B------:R-:W4:Y:S01]  /*40b20*/  LDL R20, [R1+0x1768] ;  /* 0x0017680001147983 */ /* 0x000f220000100800 */
[----:B0-----:R-:W0:Y:S03]  /*40b30*/  S2R R22, SR_TID.X ;  /* 0x0000000000167919 */ /* 0x001e260000002100 */
[----:B------:R-:W4:Y:S01]  /*40b40*/  LDL R21, [R1+0x176c] ;  /* 0x00176c0001157983 */ /* 0x000f220000100800 */
[----:B0-----:R-:W-:-:S04]  /*40b50*/  LOP3.LUT R22, R22, 0x7f, RZ, 0xc0, !PT ;  /* 0x0000007f16167812 */ /* 0x001fc800078ec0ff */
[----:B------:R-:W-:-:S04]  /*40b60*/  LOP3.LUT R22, R22, 0x80, RZ, 0xfc, !PT ;  /* 0x0000008016167812 */ /* 0x000fc800078efcff */
[----:B------:R-:W-:Y:S02]  /*40b70*/  ISETP.GE.AND P3, PT, R22, R11, PT ;  /* 0x0000000b1600720c */ /* 0x000fe40003f66270 */
[----:B------:R-:W-:Y:S01]  /*40b80*/  PRMT R22, RZ, 0x7610, R22 ;  /* 0x00007610ff167816 */ /* 0x000fe20000000016 */
[----:B---3--:R-:W-:Y:S04]  /*40b90*/  STL [R1+0x30c4], R42 ;  /* 0x0030c42a01007387 */ /* 0x008fe80000100800 */
[----:B------:R0:W-:Y:S02]  /*40ba0*/  STL.S16 [R1+0xae8], R22 ;  /* 0x000ae81601007387 */ /* 0x0001e40000100600 */
[----:B0-----:R-:W0:Y:S02]  /*40bb0*/  S2R R22, SR_TID.X ;  /* 0x0000000000167919 */ /* 0x001e240000002100 */
[----:B0-----:R-:W-:-:S04]  /*40bc0*/  LOP3.LUT R22, R22, 0x7f, RZ, 0xc0, !PT ;  /* 0x0000007f16167812 */ /* 0x001fc800078ec0ff */
[----:B------:R-:W-:-:S04]  /*40bd0*/  LOP3.LUT R22, R22, 0x80, RZ, 0xfc, !PT ;  /* 0x0000008016167812 */ /* 0x000fc800078efcff */
[----:B------:R-:W-:Y:S02]  /*40be0*/  ISETP.GE.AND P0, PT, R22, R11, PT ;  /* 0x0000000b1600720c */ /* 0x000fe40003f06270 */
[----:B------:R-:W3:Y:S01]  /*40bf0*/  LDL R22, [R1+0xaec] ;  /* 0x000aec0001167983 */ /* 0x000ee20000100800 */
[----:B----4-:R-:W-:-:S04]  /*40c00*/  @!P1 LOP3.LUT R21, R21, R20, RZ, 0x3c, !PT ;  /* 0x0000001415159212 */ /* 0x010fc800078e3cff */
[----:B------:R-:W-:-:S04]  /*40c10*/  @!P1 LOP3.LUT R20, R21, R20, RZ, 0x3c, !PT ;  /* 0x0000001415149212 */ /* 0x000fc800078e3cff */
[----:B------:R-:W-:-:S05]  /*40c20*/  @!P1 LOP3.LUT R21, R21, R20, RZ, 0x3c, !PT ;  /* 0x0000001415159212 */ /* 0x000fca00078e3cff */
        /* <DEDUP_REMOVED lines=27> */
[----:B---3--:R-:W-:Y:S04]  /*40de0*/  STL [R1+0x30b8], R44 ;  /* 0x0030b82c01007387 */ /* 0x008fe80000100800 */
[----:B------:R1:W3:Y:S04]  /*40df0*/  @!P0 LDG.E.U16 R92, desc[UR60][R20.64] ;  /* 0x0000003c145c8981 */ /* 0x0002e8000c1e1500 */
[----:B------:R-:W1:Y:S04]  /*40e00*/  LDL R20, [R1+0x17c8] ;  /* 0x0017c80001147983 */ /* 0x000e680000100800 */
[----:B------:R-:W1:Y:S01]  /*40e10*/  LDL R21, [R1+0x17cc] ;  /* 0x0017cc0001157983 */ /* 0x000e620000100800 */
[----:B------:R-:W-:Y:S01]  /*40e20*/  PRMT R140, RZ, 0x7610, R140 ;  /* 0x00007610ff8c7816 */ /* 0x000fe2000000008c */
[----:B0-----:R-:W0:Y:S01]  /*40e30*/  S2R R22, SR_TID.X ;  /* 0x0000000000167919 */ /* 0x001e220000002100 */
[----:B-1----:R-:W-:-:S04]  /*40e40*/  @!P1 LOP3.LUT R21, R21, R20, RZ, 0x3c, !PT ;  /* 0x0000001415159212 */ /* 0x002fc800078e3cff */
[----:B------:R-:W-:-:S04]  /*40e50*/  @!P1 LOP3.LUT R20, R21, R20, RZ, 0x3c, !PT ;  /* 0x0000001415149212 */ /* 0x000fc800078e3cff */
[----:B------:R-:W-:Y:S01]  /*40e60*/  @!P1 LOP3.LUT R21, R21, R20, RZ, 0x3c, !PT ;  /* 0x0000001415159212 */ /* 0x000fe200078e3cff */
[----:B---3--:R-:W-:Y:S04]  /*40e70*/  STL [R1+0x30c0], R92 ;  /* 0x0030c05c01007387 */ /* 0x008fe80000100800 */
[----:B------:R1:W3:Y:S04]  /*40e80*/  @!P1 LDG.E.U16 R140, desc[UR60][R20.64] ;  /* 0x0000003c148c9981 */ /* 0x0002e8000c1e1500 */
[----:B------:R-:W1:Y:S04]  /*40e90*/  LDL R20, [R1+0x17d8] ;  /* 0x0017d80001147983 */ /* 0x000e680000100800 */
[----:B------:R-:W1:Y:S01]  /*40ea0*/  LDL R21, [R1+0x17dc] ;  /* 0x0017dc0001157983 */ /* 0x000e620000100800 */
[----:B0-----:R-:W-:-:S04]  /*40eb0*/  LOP3.LUT R22, R22, 0x7f, RZ, 0xc0, !PT ;  /* 0x0000007f16167812 */ /* 0x001fc800078ec0ff */
[----:B------:R-:W-:-:S04]  /*40ec0*/  LOP3.LUT R22, R22, 0x80, RZ, 0xfc, !PT ;  /* 0x0000008016167812 */ /* 0x000fc800078efcff */
[CC--:B------:R-:W-:Y:S02]  /*40ed0*/  ISETP.GE.AND P2, PT, R22.reuse, R11.reuse, PT ;  /* 0x0000000b1600720c */ /* 0x0c0fe40003f46270 */
[----:B------:R-:W-:Y:S02]  /*40ee0*/  PRMT R138, RZ, 0x7610, R138 ;  /* 0x00007610ff8a7816 */ /* 0x000fe4000000008a */
[CC--:B------:R-:W-:Y:S02]  /*40ef0*/  ISETP.GE.AND P3, PT, R22.reuse, R11.reuse, PT ;  /* 0x0000000b1600720c */ /* 0x0c0fe40003f66270 */
[----:B------:R-:W-:Y:S02]  /*40f00*/  ISETP.GE.AND P0, PT, R22, R11, PT ;  /* 0x0000000b1600720c */ /* 0x000fe40003f06270 */
[----:B------:R-:W-:-:S05]  /*40f10*/  PRMT R22, RZ, 0x7610, R22 ;  /* 0x00007610ff167816 */ /* 0x000fca0000000016 */
[----:B-1----:R-:W-:-:S04]  /*40f20*/  @!P2 LOP3.LUT R21, R21, R20, RZ, 0x3c, !PT ;  /* 0x000000141515a212 */ /* 0x002fc800078e3cff */
[----:B------:R-:W-:-:S04]  /*40f30*/  @!P2 LOP3.LUT R20, R21, R20, RZ, 0x3c, !PT ;  /* 0x000000141514a212 */ /* 0x000fc800078e3cff */
[----:B------:R-:W-:-:S05]  /*40f40*/  @!P2 LOP3.LUT R21, R21, R20, RZ, 0x3c, !PT ;  /* 0x000000141515a212 */ /* 0x000fca00078e3cff */
[----:B------:R-:W4:Y:S04]  /*40f50*/  @!P2 LDG.E.U16 R138, desc[UR60][R20.64] ;  /* 0x0000003c148aa981 */ /* 0x000f28000c1e1500 */
[----:B---3--:R-:W-:Y:S04]  /*40f60*/  STL [R1+0x30c8], R140 ;  /* 0x0030c88c01007387 */ /* 0x008fe80000100800 */
[----:B------:R0:W-:Y:S04]  /*40f70*/  STL.S16 [R1+0xad4], R22 ;  /* 0x000ad41601007387 */ /* 0x0001e80000100600 */
[----:B------:R-:W3:Y:S01]  /*40f80*/  LDL R20, [R1+0x17e8] ;  /* 0x0017e80001147983 */ /* 0x000ee20000100800 */
[----:B0-----:R-:W0:Y:S03]  /*40f90*/  S2R R22, SR_TID.X ;  /* 0x0000000000167919 */ /* 0x001e260000002100 */
[----:B------:R-:W3:Y:S01]  /*40fa0*/  LDL R21, [R1+0x17ec] ;  /* 0x0017ec0001157983 */ /* 0x000ee20000100800 */
[----:B0-----:R-:W-:-:S04]  /*40fb0*/  LOP3.LUT R22, R22, 0x7f, RZ, 0xc0, !PT ;  /* 0x0000007f16167812 */ /* 0x001fc800078ec0ff */
[----:B------:R-:W-:-:S04]  /*40fc0*/  LOP3.LUT R22, R22, 0x80, RZ, 0xfc, !PT ;  /* 0x0000008016167812 */ /* 0x000fc800078efcff */
[----:B------:R-:W-:Y:S02]  /*40fd0*/  ISETP.GE.AND P1, PT, R22, R11, PT ;  /* 0x0000000b1600720c */ /* 0x000fe40003f26270 */
[----:B------:R-:W-:Y:S01]  /*40fe0*/  PRMT R22, RZ, 0x7610, R22 ;  /* 0x00007610ff167816 */ /* 0x000fe20000000016 */
[----:B----4-:R-:W-:Y:S04]  /*40ff0*/  STL [R1+0x30cc], R138 ;  /* 0x0030cc8a01007387 */ /* 0x010fe80000100800 */
        /* <DEDUP_REMOVED lines=557> */
[CC--:B------:R-:W-:Y:S02]  /*432d0*/  ISETP.GE.AND P1, PT, R22.reuse, R11.reuse, PT ;  /* 0x0000000b1600720c */ /* 0x0c0fe40003f26270 */
[----:B------:R-:W-:Y:S01]  /*432e0*/  ISETP.GE.AND P2, PT, R22, R11, PT ;  /* 0x0000000b1600720c */ /* 0x000fe20003f46270 */
[----:B----4-:R-:W-:Y:S04]  /*432f0*/  STL [R1+0x3150], R98 ;  /* 0x0031506201007387 */ /* 0x010fe80000100800 */
[----:B------:R-:W4:Y:S01]  /*43300*/  LDL R22, [R1+0xa14] ;  /* 0x000a140001167983 */ /* 0x000f220000100800 */
[----:B---3--:R-:W-:-:S04]  /*43310*/  @!P3 LOP3.LUT R21, R21, R20, RZ, 0x3c, !PT ;  /* 0x000000141515b212 */ /* 0x008fc800078e3cff */
[----:B------:R-:W-:-:S04]  /*43320*/  @!P3 LOP3.LUT R20, R21, R20, RZ, 0x3c, !PT ;  /* 0x000000141514b212 */ /* 0x000fc800078e3cff */
[----:B------:R-:W-:-:S05]  /*43330*/  @!P3 LOP3.LUT R21, R21, R20, RZ, 0x3c, !PT ;  /* 0x000000141515b212 */ /* 0x000fca00078e3cff */
[----:B----4-:R-:W3:Y:S04]  /*43340*/  @!P3 LDG.E.U16 R22, desc[UR60][R20.64] ;  /* 0x0000003c1416b981 */ /* 0x010ee8000c1e1500 */
[----:B---3--:R-:W-:Y:S04]  /*43350*/  @!P3 STL [R1+0xa14], R22 ;  /* 0x000a14160100b387 */ /* 0x008fe80000100800 */
[----:B------:R-:W3:Y:S04]  /*43360*/  LDL R20, [R1+0x1bf8] ;  /* 0x001bf80001147983 */ /* 0x000ee80000100800 */
[----:B------:R-:W3:Y:S01]  /*43370*/  LDL R21, [R1+0x1bfc] ;  /* 0x001bfc0001157983 */ /* 0x000ee20000100800 */
[----:B------:R-:W-:-:S02]  /*43380*/  PRMT R12, RZ, 0x7610, R12 ;  /* 0x00007610ff0c7816 */ /* 0x000fc4000000000c */
[----:B---3--:R-:W-:-:S04]  /*43390*/  @!P4 LOP3.LUT R21, R21, R20, RZ, 0x3c, !PT ;  /* 0x000000141515c212 */ /* 0x008fc800078e3cff */
[----:B------:R-:W-:-:S04]  /*433a0*/  @!P4 LOP3.LUT R20, R21, R20, RZ, 0x3c, !PT ;  /* 0x000000141514c212 */ /* 0x000fc800078e3cff */
[----:B------:R-:W-:-:S05]  /*433b0*/  @!P4 LOP3.LUT R21, R21, R20, RZ, 0x3c, !PT ;  /* 0x000000141515c212 */ /* 0x000fca00078e3cff */
[----:B------:R0:W3:Y:S04]  /*433c0*/  @!P4 LDG.E.U16 R12, desc[UR60][R20.64] ;  /* 0x0000003c140cc981 */ /* 0x0000e8000c1e1500 */
[----:B------:R-:W0:Y:S04]  /*433d0*/  LDL R20, [R1+0x1c28] ;  /* 0x001c280001147983 */ /* 0x000e280000100800 */
[----:B------:R-:W0:Y:S01]  /*433e0*/  LDL R21, [R1+0x1c2c] ;  /* 0x001c2c0001157983 */ /* 0x000e220000100800 */
[----:B------:R-:W-:Y:S02]  /*433f0*/  PRMT R62, RZ, 0x7610, R62 ;  /* 0x00007610ff3e7816 */ /* 0x000fe4000000003e */
[----:B0-----:R-:W-:-:S04]  /*43400*/  @!P1 LOP3.LUT R21, R21, R20, RZ, 0x3c, !PT ;  /* 0x0000001415159212 */ /* 0x001fc800078e3cff */
[----:B------:R-:W-:-:S04]  /*43410*/  @!P1 LOP3.LUT R20, R21, R20, RZ, 0x3c, !PT ;  /* 0x0000001415149212 */ /* 0x000fc800078e3cff */
[----:B------:R-:W-:Y:S01]  /*43420*/  @!P1 LOP3.LUT R21, R21, R20, RZ, 0x3c, !PT ;  /* 0x0000001415159212 */ /* 0x000fe200078e3cff */
[----:B---3--:R0:W-:Y:S04]  /*43430*/  STL [R1+0xa10], R12 ;  /* 0x000a100c01007387 */ /* 0x0081e80000100800 */
[----:B------:R1:W3:Y:S01]  /*43440*/  @!P1 LDG.E.U16 R62, desc[UR60][R20.64] ;  /* 0x0000003c143e9981 */ /* 0x0002e2000c1e1500 */
[----:B------:R-:W-:-:S03]  /*43450*/  PRMT R110, RZ, 0x7610, R110 ;  /* 0x00007610ff6e7816 */ /* 0x000fc6000000006e */
[----:B0-----:R-:W4:Y:S04]  /*43460*/  LDL R12, [R1+0x1c5c] ;  /* 0x001c5c00010c7983 */ /* 0x001f280000100800 */
[----:B------:R-:W1:Y:S04]  /*43470*/  LDL R20, [R1+0x1c38] ;  /* 0x001c380001147983 */ /* 0x000e680000100800 */
[----:B------:R-:W1:Y:S01]  /*43480*/  LDL R21, [R1+0x1c3c] ;  /* 0x001c3c0001157983 */ /* 0x000e620000100800 */
[----:B------:R-:W0:Y:S01]  /*43490*/  S2R R22, SR_TID.X ;  /* 0x0000000000167919 */ /* 0x000e220000002100 */
        /* <DEDUP_REMOVED lines=13> */
[----:B------:R-:W-:Y:S01]  /*43570*/  @!P0 LOP3.LUT R21, R21, R20, RZ, 0x3c, !PT ;  /* 0x0000001415158212 */ /* 0x000fe200078e3cff */
[----:B---3--:R-:W-:Y:S04]  /*43580*/  STL [R1+0x3158], R110 ;  /* 0x0031586e01007387 */ /* 0x008fe80000100800 */
[----:B------:R4:W3:Y:S04]  /*43590*/  @!P0 LDG.E.U16 R122, desc[UR60][R20.64] ;  /* 0x0000003c147a8981 */ /* 0x0008e8000c1e1500 */
[----:B------:R-:W2:Y:S01]  /*435a0*/  LDL R21, [R1+0x1c58] ;  /* 0x001c580001157983 */ /* 0x000ea20000100800 */
[----:B------:R-:W-:-:S02]  /*435b0*/  ISETP.GE.AND P3, PT, R22, R11, PT ;  /* 0x0000000b1600720c */ /* 0x000fc40003f66270 */
[----:B------:R-:W-:-:S11]  /*435c0*/  PRMT R138, RZ, 0x7610, R138 ;  /* 0x00007610ff8a7816 */ /* 0x000fd6000000008a */
[----:B----4-:R-:W-:Y:S01]  /*435d0*/  @!P3 IMAD.MOV.U32 R20, RZ, RZ, R12 ;  /* 0x000000ffff14b224 */ /* 0x010fe200078e000c */
[----:B---3--:R-:W-:Y:S04]  /*435e0*/  STL [R1+0x315c], R122 ;  /* 0x00315c7a01007387 */ /* 0x008fe80000100800 */
[----:B--2---:R0:W2:Y:S04]  /*435f0*/  @!P3 LDG.E.U16 R138, desc[UR60][R20.64] ;  /* 0x0000003c148ab981 */ /* 0x0040a8000c1e1500 */
[----:B------:R-:W0:Y:S04]  /*43600*/  LDL R20, [R1+0x1c68] ;  /* 0x001c680001147983 */ /* 0x000e280000100800 */
[----:B------:R-:W0:Y:S01]  /*43610*/  LDL R21, [R1+0x1c6c] ;  /* 0x001c6c0001157983 */ /* 0x000e220000100800 */
[----:B------:R-:W-:-:S02]  /*43620*/  ISETP.GE.AND P1, PT, R22, R11, PT ;  /* 0x0000000b1600720c */ /* 0x000fc40003f26270 */
[----:B------:R-:W-:-:S11]  /*43630*/  PRMT R13, RZ, 0x7610, R13 ;  /* 0x00007610ff0d7816 */ /* 0x000fd6000000000d */
[----:B0-----:R-:W-:-:S04]  /*43640*/  @!P1 LOP3.LUT R21, R21, R20, RZ, 0x3c, !PT ;  /* 0x0000001415159212 */ /* 0x001fc800078e3cff */
[----:B------:R-:W-:-:S04]  /*43650*/  @!P1 LOP3.LUT R20, R21, R20, RZ, 0x3c, !PT ;  /* 0x0000001415149212 */ /* 0x000fc800078e3cff */
[----:B------:R-:W-:-:S05]  /*43660*/  @!P1 LOP3.LUT R21, R21, R20, RZ, 0x3c, !PT ;  /* 0x0000001415159212 */ /* 0x000fca00078e3cff */
[----:B------:R-:W3:Y:S04]  /*43670*/  @!P1 LDG.E.U16 R13, desc[UR60][R20.64] ;  /* 0x0000003c140d9981 */ /* 0x000ee8000c1e1500 */
[----:B--2---:R-:W-:Y:S01]  /*43680*/  STL [R1+0x3160], R138 ;  /* 0x0031608a01007387 */ /* 0x004fe20000100800 */
[----:B------:R-:W-:-:S03]  /*43690*/  ISETP.GE.AND P2, PT, R22, R11, PT ;  /* 0x0000000b1600720c */ /* 0x000fc60003f46270 */
[----:B---3--:R0:W-:Y:S04]  /*436a0*/  STL [R1+0x9fc], R13 ;  /* 0x0009fc0d01007387 */ /* 0x0081e80000100800 */
[----:B0-----:R-:W2:Y:S04]  /*436b0*/  LDL.LU R13, [R1+0x337c] ;  /* 0x00337c00010d7983 */ /* 0x001ea80000300800 */
[----:B------:R-:W3:Y:S04]  /*436c0*/  LDL R20, [R1+0x1c78] ;  /* 0x001c780001147983 */ /* 0x000ee80000100800 */
[----:B------:R-:W3:Y:S01]  /*436d0*/  LDL R21, [R1+0x1c7c] ;  /* 0x001c7c0001157983 */ /* 0x000ee20000100800 */
[----:B------:R-:W-:-:S02]  /*436e0*/  ISETP.GE.AND P4, PT, R22, R11, PT ;  /* 0x0000000b1600720c */ /* 0x000fc40003f86270 */
[----:B------:R-:W-:Y:S01]  /*436f0*/  PRMT R22, RZ, 0x7610, R22 ;  /* 0x00007610ff167816 */ /* 0x000fe20000000016 */
[----:B------:R-:W0:Y:S01]  /*43700*/  S2R R12, SR_TID.X ;  /* 0x00000000000c7919 */ /* 0x000e220000002100 */
[----:B---3--:R-:W-:-:S04]  /*43710*/  @!P2 LOP3.LUT R21, R21, R20, RZ, 0x3c, !PT ;  /* 0x000000141515a212 */ /* 0x008fc800078e3cff */
[----:B------:R-:W-:-:S04]  /*43720*/  @!P2 LOP3.LUT R20, R21, R20, RZ, 0x3c, !PT ;  /* 0x000000141514a212 */ /* 0x000fc800078e3cff */
[----:B------:R-:W-:-:S05]  /*43730*/  @!P2 LOP3.LUT R21, R21, R20, RZ, 0x3c, !PT ;  /* 0x000000141515a212 */ /* 0x000fca00078e3cff */
[----:B------:R-:W3:Y:S01]  /*43740*/  @!P2 LDG.E.U16 R22, desc[UR60][R20.64] ;  /* 0x0000003c1416a981 */ /* 0x000ee2000c1e1500 */
[----:B0-----:R-:W-:-:S04]  /*43750*/  LOP3.LUT R12, R12, 0x7f, RZ, 0xc0, !PT ;  /* 0x0000007f0c0c7812 */ /* 0x001fc800078ec0ff */
[----:B------:R-:W-:Y:S02]  /*43760*/  ISETP.GE.AND P0, PT, R12, R11, PT ;  /* 0x0000000b0c00720c */ /* 0x000fe40003f06270 */
[----:B------:R-:W4:Y:S04]  /*43770*/  LDL.LU R12, [R1+0x3378] ;  /* 0x00337800010c7983 */ /* 0x000f280000300800 */
[----:B---3--:R0:W-:Y:S04]  /*43780*/  STL [R1+0x9f8], R22 ;  /* 0x0009f81601007387 */ /* 0x0081e80000100800 */
        /* <DEDUP_REMOVED lines=9> */
[----:B--2---:R-:W-:Y:S01]  /*43820*/  PRMT R13, RZ, 0x7610, R13 ;  /* 0x00007610ff0d7816 */ /* 0x004fe2000000000d */
[----:B0-----:R-:W0:Y:S01]  /*43830*/  S2R R22, SR_TID.X ;  /* 0x0000000000167919 */ /* 0x001e220000002100 */
[----:B-1----:R-:W-:-:S04]  /*43840*/  @!P0 LOP3.LUT R21, R21, R20, RZ, 0x3c, !PT ;  /* 0x0000001415158212 */ /* 0x002fc800078e3cff */
[----:B------:R-:W-:-:S04]  /*43850*/  @!P0 LOP3.LUT R20, R21, R20, RZ, 0x3c, !PT ;  /* 0x0000001415148212 */ /* 0x000fc800078e3cff */
[----:B------:R-:W-:Y:S01]  /*43860*/  @!P0 LOP3.LUT R21, R21, R20, RZ, 0x3c, !PT ;  /* 0x0000001415158212 */ /* 0x000fe200078e3cff */
[----:B---3--:R-:W-:Y:S04]  /*43870*/  STL [R1+0x3164], R64 ;  /* 0x0031644001007387 */ /* 0x008fe80000100800 */
[----:B------:R1:W2:Y:S04]  /*43880*/  @!P0 LDG.E.U16 R13, desc[UR60][R20.64] ;  /* 0x0000003c140d8981 */ /* 0x0002a8000c1e1500 */
[----:B------:R-:W1:Y:S04]  /*43890*/  LDL R20, [R1+0xe28] ;  /* 0x000e280001147983 */ /* 0x000e680000100800 */
[----:B------:R-:W1:Y:S01]  /*438a0*/  LDL R21, [R1+0xe2c] ;  /* 0x000e2c0001157983 */ /* 0x000e620000100800 */
[----:B0-----:R-:W-:-:S04]  /*438b0*/  LOP3.LUT R22, R22, 0x7f, RZ, 0xc0, !PT ;  /* 0x0000007f16167812 */ /* 0x001fc800078ec0ff */
[----:B------:R-:W-:-:S04]  /*438c0*/  LOP3.LUT R22, R22, 0x80, RZ, 0xfc, !PT ;  /* 0x0000008016167812 */ /* 0x000fc800078efcff */
[----:B------:R-:W-:Y:S02]  /*438d0*/  ISETP.GE.AND P1, PT, R22, R11, PT ;  /* 0x0000000b1600720c */ /* 0x000fe40003f26270 */
[----:B----4-:R-:W-:-:S11]  /*438e0*/  PRMT R12, RZ, 0x7610, R12 ;  /* 0x00007610ff0c7816 */ /* 0x010fd6000000000c */
[----:B-1----:R-:W-:-:S04]  /*438f0*/  @!P1 LOP3.LUT R21, R21, R20, RZ, 0x3c, !PT ;  /* 0x0000001415159212 */ /* 0x002fc800078e3cff */
[----:B------:R-:W-:-:S04]  /*43900*/  @!P1 LOP3.LUT R20, R21, R20, RZ, 0x3c, !PT ;  /* 0x0000001415149212 */ /* 0x000fc800078e3cff */
[----:B------:R-:W-:Y:S01]  /*43910*/  @!P1 LOP3.LUT R21, R21, R20, RZ, 0x3c, !PT ;  /* 0x0000001415159212 */ /* 0x000fe200078e3cff */
[----:B--2---:R-:W-:Y:S04]  /*43920*/  STL [R1+0x3168], R13 ;  /* 0x0031680d01007387 */ /* 0x004fe80000100800 */
[----:B------:R0:W2:Y:S04]  /*43930*/  @!P1 LDG.E.U16 R12, desc[UR60][R20.64] ;  /* 0x0000003c140c9981 */ /* 0x0000a8000c1e1500 */
[----:B------:R-:W0:Y:S04]  /*43940*/  LDL R20, [R1+0x1d20] ;  /* 0x001d200001147983 */ /* 0x000e280000100800 */
[----:B------:R-:W0:Y:S01]  /*43950*/  LDL R21, [R1+0x1d24] ;  /* 0x001d240001157983 */ /* 0x000e220000100800 */
[----:B------:R-:W-:-:S02]  /*43960*/  PRMT R151, RZ, 0x7610, R151 ;  /* 0x00007610ff977816 */ /* 0x000fc40000000097 */
[----:B0-----:R-:W-:-:S04]  /*43970*/  @!P0 LOP3.LUT R21, R21, R20, RZ, 0x3c, !PT ;  /* 0x0000001415158212 */ /* 0x001fc800078e3cff */
[----:B------:R-:W-:-:S04]  /*43980*/  @!P0 LOP3.LUT R20, R21, R20, RZ, 0x3c, !PT ;  /* 0x0000001415148212 */ /* 0x000fc800078e3cff */
[----:B------:R-:W-:-:S05]  /*43990*/  @!P0 LOP3.LUT R21, R21, R20, RZ, 0x3c, !PT ;  /* 0x0000001415158212 */ /* 0x000fca00078e3cff */
[----:B------:R-:W3:Y:S04]  /*439a0*/  @!P0 LDG.E.U16 R151, desc[UR60][R20.64] ;  /* 0x0000003c14978981 */ /* 0x000ee8000c1e1500 */
[----:B--2---:R-:W-:Y:S04]  /*439b0*/  STL [R1+0x316c], R12 ;  /* 0x00316c0c01007387 */ /* 0x004fe80000100800 */
[----:B---3--:R0:W-:Y:S04]  /*439c0*/  STL [R1+0x9e8], R151 ;  /* 0x0009e89701007387 */ /* 0x0081e80000100800 */
[----:B0-----:R-:W2:Y:S04]  /*439d0*/  LDL.LU R151, [R1+0x3374] ;  /* 0x0033740001977983 */ /* 0x001ea80000300800 */
[----:B------:R-:W3:Y:S04]  /*439e0*/  LDL R20, [R1+0x1ca0] ;  /* 0x001ca00001147983 */ /* 0x000ee80000100800 */
[----:B------:R-:W3:Y:S01]  /*439f0*/  LDL R21, [R1+0x1ca4] ;  /* 0x001ca40001157983 */ /* 0x000ee20000100800 */
[----:B------:R-:W-:-:S02]  /*43a00*/  PRMT R149, RZ, 0x7610, R149 ;  /* 0x00007610ff957816 */ /* 0x000fc40000000095 */
[----:B---3--:R-:W-:-:S04]  /*43a10*/  @!P0 LOP3.LUT R21, R21, R20, RZ, 0x3c, !PT ;  /* 0x0000001415158212 */ /* 0x008fc800078e3cff */
[----:B------:R-:W-:-:S04]  /*43a20*/  @!P0 LOP3.LUT R20, R21, R20, RZ, 0x3c, !PT ;  /* 0x0000001415148212 */ /* 0x000fc800078e3cff */
[----:B------:R-:W-:-:S05]  /*43a30*/  @!P0 LOP3.LUT R21, R21, R20, RZ, 0x3c, !PT ;  /* 0x0000001415158212 */ /* 0x000fca00078e3cff */
[----:B------:R-:W3:Y:S04]  /*43a40*/  @!P0 LDG.E.U16 R149, desc[UR60][R20.64] ;  /* 0x0000003c14958981 */ /* 0x000ee8000c1e1500 */
[----:B---3--:R0:W-:Y:S04]  /*43a50*/  STL [R1+0x9e4], R149 ;  /* 0x0009e49501007387 */ /* 0x0081e80000100800 */
[----:B0-----:R-:W3:Y:S04]  /*43a60*/  LDL.LU R149, [R1+0x3370] ;  /* 0x0033700001957983 */ /* 0x001ee80000300800 */
[----:B------:R-:W4:Y:S04]  /*43a70*/  LDL R20, [R1+0x1c20] ;  /* 0x001c200001147983 */ /* 0x000f280000100800 */
[----:B------:R-:W4:Y:S01]  /*43a80*/  LDL R21, [R1+0x1c24] ;  /* 0x001c240001157983 */ /* 0x000f220000100800 */
[----:B--2---:R-:W-:-:S02]  /*43a90*/  PRMT R151, RZ, 0x7610, R151 ;  /* 0x00007610ff977816 */ /* 0x004fc40000000097 */
[----:B----4-:R-:W-:-:S04]  /*43aa0*/  @!P0 LOP3.LUT R21, R21, R20, RZ, 0x3c, !PT ;  /* 0x0000001415158212 */ /* 0x010fc800078e3cff */
[----:B------:R-:W-:-:S04]  /*43ab0*/  @!P0 LOP3.LUT R20, R21, R20, RZ, 0x3c, !PT ;  /* 0x0000001415148212 */ /* 0x000fc800078e3cff */
[----:B------:R-:W-:-:S05]  /*43ac0*/  @!P0 LOP3.LUT R21, R21, R20, RZ, 0x3c, !PT ;  /* 0x0000001415158212 */ /* 0x000fca00078e3cff */
[----:B------:R-:W2:Y:S04]  /*43ad0*/  @!P0 LDG.E.U16 R151, desc[UR60][R20.64] ;  /* 0x0000003c14978981 */ /* 0x000ea8000c1e1500 */
[----:B--2---:R0:W-:Y:S04]  /*43ae0*/  STL [R1+0x9e0], R151 ;  /* 0x0009e09701007387 */ /* 0x0041e80000100800 */
[----:B0-----:R-:W2:Y:S04]  /*43af0*/  LDL.LU R151, [R1+0x336c] ;  /* 0x00336c0001977983 */ /* 0x001ea80000300800 */
[----:B------:R-:W4:Y:S04]  /*43b00*/  LDL R20, [R1+0x1ba0] ;  /* 0x001ba00001147983 */ /* 0x000f280000100800 */
[----:B------:R-:W4:Y:S01]  /*43b10*/  LDL R21, [R1+0x1ba4] ;  /* 0x001ba40001157983 */ /* 0x000f220000100800 */
[----:B---3--:R-:W-:-:S02]  /*43b20*/  PRMT R149, RZ, 0x7610, R149 ;  /* 0x00007610ff957816 */ /* 0x008fc40000000095 */
[----:B----4-:R-:W-:-:S04]  /*43b30*/  @!P0 LOP3.LUT R21, R21, R20, RZ, 0x3c, !PT ;  /* 0x0000001415158212 */ /* 0x010fc800078e3cff */
        /* <DEDUP_REMOVED lines=304> */
[----:B------:R-:W-:-:S02]  /*44e40*/  PRMT R9, RZ, 0x7610, R9 ;  /* 0x00007610ff097816 */ /* 0x000fc40000000009 */
[----:B----4-:R-:W-:-:S04]  /*44e50*/  @!P0 LOP3.LUT R21, R21, R20, RZ, 0x3c, !PT ;  /* 0x0000001415158212 */ /* 0x010fc800078e3cff */
[----:B------:R-:W-:-:S04]  /*44e60*/  @!P0 LOP3.LUT R20, R21, R20, RZ, 0x3c, !PT ;  /* 0x0000001415148212 */ /* 0x000fc800078e3cff */
[----:B------:R-:W-:-:S05]  /*44e70*/  @!P0 LOP3.LUT R21, R21, R20, RZ, 0x3c, !PT ;  /* 0x0000001415158212 */ /* 0x000fca00078e3cff */
[----:B------:R0:W4:Y:S04]  /*44e80*/  @!P0 LDG.E.U16 R9, desc[UR60][R20.64] ;  /* 0x0000003c14098981 */ /* 0x000128000c1e1500 */
[----:B------:R-:W0:Y:S04]  /*44e90*/  LDL R20, [R1+0xf50] ;  /* 0x000f500001147983 */ /* 0x000e280000100800 */
[----:B------:R-:W0:Y:S01]  /*44ea0*/  LDL R21, [R1+0x2dcc] ;  /* 0x002dcc0001157983 */ /* 0x000e220000100800 */
[----:B--2---:R-:W-:Y:S02]  /*44eb0*/  PRMT R151, RZ, 0x7610, R151 ;  /* 0x00007610ff977816 */ /* 0x004fe40000000097 */
[----:B0-----:R-:W-:-:S04]  /*44ec0*/  @!P1 LOP3.LUT R21, R21, R20, RZ, 0x3c, !PT ;  /* 0x0000001415159212 */ /* 0x001fc800078e3cff */
[----:B------:R-:W-:-:S04]  /*44ed0*/  @!P1 LOP3.LUT R20, R21, R20, RZ, 0x3c, !PT ;  /* 0x0000001415149212 */ /* 0x000fc800078e3cff */
[----:B------:R-:W-:-:S05]  /*44ee0*/  @!P1 LOP3.LUT R21, R21, R20, RZ, 0x3c, !PT ;  /* 0x0000001415159212 */ /* 0x000fca00078e3cff */
[----:B------:R-:W2:Y:S04]  /*44ef0*/  @!P1 LDG.E.U16 R151, desc[UR60][R20.64] ;  /* 0x0000003c14979981 */ /* 0x000ea8000c1e1500 */
[----:B----4-:R-:W-:Y:S04]  /*44f00*/  STL [R1+0x3278], R9 ;  /* 0x0032780901007387 */ /* 0x010fe80000100800 */
        /* <DEDUP_REMOVED lines=35> */
[----:B------:R-:W2:Y:S01]  /*45140*/  @!P1 LDG.E.U16 R151, desc[UR60][R20.64] ;  /* 0x0000003c14979981 */ /* 0x000ea2000c1e1500 */
[----:B------:R-:W-:-:S03]  /*45150*/  ISETP.GE.AND P2, PT, R22, R11, PT ;  /* 0x0000000b1600720c */ /* 0x000fc60003f46270 */
        /* <DEDUP_REMOVED lines=11> */
[----:B------:R-:W-:Y:S02]  /*45210*/  ISETP.GE.AND P3, PT, R22, R11, PT ;  /* 0x0000000b1600720c */ /* 0x000fe40003f66270 */
[----:B------:R-:W-:-:S11]  /*45220*/  PRMT R76, RZ, 0x7610, R76 ;  /* 0x00007610ff4c7816 */ /* 0x000fd6000000004c */
[----:B0-----:R-:W-:-:S04]  /*45230*/  @!P3 LOP3.LUT R21, R21, R20, RZ, 0x3c, !PT ;  /* 0x000000141515b212 */ /* 0x001fc800078e3cff */
[----:B------:R-:W-:-:S04]  /*45240*/  @!P3 LOP3.LUT R20, R21, R20, RZ, 0x3c, !PT ;  /* 0x000000141514b212 */ /* 0x000fc800078e3cff */
[----:B------:R-:W-:Y:S01]  /*45250*/  @!P3 LOP3.LUT R21, R21, R20, RZ, 0x3c, !PT ;  /* 0x000000141515b212 */ /* 0x000fe200078e3cff */
[----:B----4-:R-:W-:Y:S04]  /*45260*/  STL [R1+0x3170], R112 ;  /* 0x0031707001007387 */ /* 0x010fe80000100800 */
[----:B------:R0:W4:Y:S04]  /*45270*/  @!P3 LDG.E.U16 R76, desc[UR60][R20.64] ;  /* 0x0000003c144cb981 */ /* 0x000128000c1e1500 */
[----:B------:R-:W0:Y:S04]  /*45280*/  LDL R20, [R1+0x1cd8] ;  /* 0x001cd80001147983 */ /* 0x000e280000100800 */
[----:B------:R-:W0:Y:S01]  /*45290*/  LDL R21, [R1+0x1cdc] ;  /* 0x001cdc0001157983 */ /* 0x000e220000100800 */
[----:B------:R-:W-:-:S02]  /*452a0*/  ISETP.GE.AND P4, PT, R22, R11, PT ;  /* 0x0000000b1600720c */ /* 0x000fc40003f86270 */
        /* <DEDUP_REMOVED lines=9> */
[----:B--2---:R-:W-:-:S11]  /*45340*/  PRMT R151, RZ, 0x7610, R151 ;  /* 0x00007610ff977816 */ /* 0x004fd60000000097 */
[----:B0-----:R-:W-:-:S04]  /*45350*/  @!P5 LOP3.LUT R21, R21, R20, RZ, 0x3c, !PT ;  /* 0x000000141515d212 */ /* 0x001fc800078e3cff */
[----:B------:R-:W-:-:S04]  /*45360*/  @!P5 LOP3.LUT R20, R21, R20, RZ, 0x3c, !PT ;  /* 0x000000141514d212 */ /* 0x000fc800078e3cff */
[----:B------:R-:W-:-:S05]  /*45370*/  @!P5 LOP3.LUT R21, R21, R20, RZ, 0x3c, !PT ;  /* 0x000000141515d212 */ /* 0x000fca00078e3cff */
[----:B------:R-:W2:Y:S04]  /*45380*/  @!P5 LDG.E.U16 R151, desc[UR60][R20.64] ;  /* 0x0000003c1497d981 */ /* 0x000ea8000c1e1500 */
[----:B----4-:R-:W-:Y:S01]  /*45390*/  STL [R1+0x3178], R100 ;  /* 0x0031786401007387 */ /* 0x010fe20000100800 */
[----:B------:R-:W-:-:S03]  /*453a0*/  ISETP.GE.AND P6, PT, R22, R11, PT ;  /* 0x0000000b1600720c */ /* 0x000fc60003fc6270 */
        /* <DEDUP_REMOVED lines=93> */
[----:B------:R-:W4:Y:S02]  /*45980*/  LDL R21, [R1+0x1894] ;  /* 0x0018940001157983 */ /* 0x000f240000100800 */
[----:B----4-:R-:W-:-:S02]  /*45990*/  @!P0 LOP3.LUT R21, R21, R20, RZ, 0x3c, !PT ;  /* 0x0000001415158212 */ /* 0x010fc400078e3cff */
[----:B--2---:R-:W-:Y:S02]  /*459a0*/  PRMT R151, RZ, 0x7610, R151 ;  /* 0x00007610ff977816 */ /* 0x004fe40000000097 */
        /* <DEDUP_REMOVED lines=50> */
[----:B------:R-:W-:Y:S02]  /*45cd0*/  PRMT R124, RZ, 0x7610, R124 ;  /* 0x00007610ff7c7816 */ /* 0x000fe4000000007c */
[----:B0-----:R-:W-:-:S04]  /*45ce0*/  @!P0 LOP3.LUT R21, R21, R20, RZ, 0x3c, !PT ;  /* 0x0000001415158212 */ /* 0x001fc800078e3cff */
[----:B------:R-:W-:-:S04]  /*45cf0*/  @!P0 LOP3.LUT R20, R21, R20, RZ, 0x3c, !PT ;  /* 0x0000001415148212 */ /* 0x000fc800078e3cff */
[----:B------:R-:W-:Y:S01]  /*45d00*/  @!P0 LOP3.LUT R21, R21, R20, RZ, 0x3c, !PT ;  /* 0x0000001415158212 */ /* 0x000fe200078e3cff */
[----:B----4-:R-:W-:Y:S04]  /*45d10*/  STL [R1+0x317c], R148 ;  /* 0x00317c9401007387 */ /* 0x010fe80000100800 */
[----:B------:R0:W4:Y:S04]  /*45d20*/  @!P0 LDG.E.U16 R124, desc[UR60][R20.64] ;  /* 0x0000003c147c8981 */ /* 0x000128000c1e1500 */
[----:B------:R-:W0:Y:S04]  /*45d30*/  LDL R20, [R1+0x1cc0] ;  /* 0x001cc00001147983 */ /* 0x000e280000100800 */
[----:B------:R-:W0:Y:S01]  /*45d40*/  LDL R21, [R1+0x1cc4] ;  /* 0x001cc40001157983 */ /* 0x000e220000100800 */
[----:B------:R-:W-:-:S02]  /*45d50*/  PRMT R113, RZ, 0x7610, R113 ;  /* 0x00007610ff717816 */ /* 0x000fc40000000071 */
        /* <DEDUP_REMOVED lines=15> */
[----:B--2---:R-:W-:-:S02]  /*45e50*/  PRMT R151, RZ, 0x7610, R151 ;  /* 0x00007610ff977816 */ /* 0x004fc40000000097 */
        /* <DEDUP_REMOVED lines=60> */
[----:B----4-:R0:W-:Y:S04]  /*46220*/  STL [R1+0x8c8], R9 ;  /* 0x0008c80901007387 */ /* 0x0101e80000100800 */
[----:B------:R1:W4:Y:S01]  /*46230*/  @!P0 LDG.E.U16 R100, desc[UR60][R20.64] ;  /* 0x0000003c14648981 */ /* 0x000322000c1e1500 */
[----:B------:R-:W-:-:S03]  /*46240*/  PRMT R146, RZ, 0x7610, R146 ;  /* 0x00007610ff927816 */ /* 0x000fc60000000092 */
[----:B0-----:R-:W3:Y:S04]  /*46250*/  LDL R9, [R1+0x1bb4] ;  /* 0x001bb40001097983 */ /* 0x001ee80000100800 */
[----:B------:R-:W1:Y:S04]  /*46260*/  LDL R20, [R1+0x1be0] ;  /* 0x001be00001147983 */ /* 0x000e680000100800 */
[----:B------:R-:W1:Y:S02]  /*46270*/  LDL R21, [R1+0x1be4] ;  /* 0x001be40001157983 */ /* 0x000e640000100800 */
[----:B-1----:R-:W-:-:S04]  /*46280*/  @!P0 LOP3.LUT R21, R21, R20, RZ, 0x3c, !PT ;  /* 0x0000001415158212 */ /* 0x002fc800078e3cff */
        /* <DEDUP_REMOVED lines=20> */
[----:B------:R-:W2:Y:S01]  /*463d0*/  LDL R21, [R1+0x1bb0] ;  /* 0x001bb00001157983 */ /* 0x000ea20000100800 */
[----:B------:R-:W-:Y:S01]  /*463e0*/  PRMT R61, RZ, 0x7610, R61 ;  /* 0x00007610ff3d7816 */ /* 0x000fe2000000003d */
[----:B---3--:R-:W-:-:S02]  /*463f0*/  @!P0 IMAD.MOV.U32 R20, RZ, RZ, R9 ;  /* 0x000000ffff148224 */ /* 0x008fc400078e0009 */
[----:B----4-:R-:W-:Y:S01]  /*46400*/  STL [R1+0x31b0], R109 ;  /* 0x0031b06d01007387 */ /* 0x010fe20000100800 */
[----:B--2---:R-:W-:-:S03]  /*46410*/  PRMT R151, RZ, 0x7610, R151 ;  /* 0x00007610ff977816 */ /* 0x004fc60000000097 */
[----:B------:R-:W2:Y:S04]  /*46420*/  LDL R9, [R1+0x1b44] ;  /* 0x001b440001097983 */ /* 0x000ea80000100800 */
[----:B------:R0:W3:Y:S04]  /*46430*/  @!P0 LDG.E.U16 R61, desc[UR60][R20.64] ;  /* 0x0000003c143d8981 */ /* 0x0000e8000c1e1500 */
[----:B------:R-:W0:Y:S04]  /*46440*/  LDL R20, [R1+0x1b80] ;  /* 0x001b800001147983 */ /* 0x000e280000100800 */
[----:B------:R-:W0:Y:S02]  /*46450*/  LDL R21, [R1+0x1b84] ;  /* 0x001b840001157983 */ /* 0x000e240000100800 */
[----:B0-----:R-:W-:-:S04]  /*46460*/  @!P0 LOP3.LUT R21, R21, R20, RZ, 0x3c, !PT ;  /* 0x0000001415158212 */ /* 0x001fc800078e3cff */
[----:B------:R-:W-:-:S04]  /*46470*/  @!P0 LOP3.LUT R20, R21, R20, RZ, 0x3c, !PT ;  /* 0x0000001415148212 */ /* 0x000fc800078e3cff */
[----:B------:R-:W-:-:S05]  /*46480*/  @!P0 LOP3.LUT R21, R21, R20, RZ, 0x3c, !PT ;  /* 0x0000001415158212 */ /* 0x000fca00078e3cff */
[----:B------:R-:W4:Y:S04]  /*46490*/  @!P0 LDG.E.U16 R151, desc[UR60][R20.64] ;  /* 0x0000003c14978981 */ /* 0x000f28000c1e1500 */
[----:B---3--:R-:W-:Y:S04]  /*464a0*/  STL [R1+0x31b4], R61 ;  /* 0x0031b43d01007387 */ /* 0x008fe80000100800 */
[----:B----4-:R0:W-:Y:S04]  /*464b0*/  STL [R1+0x8b0], R151 ;  /* 0x0008b09701007387 */ /* 0x0101e80000100800 */
[----:B0-----:R-:W3:Y:S04]  /*464c0*/  LDL.LU R151, [R1+0x3288] ;  /* 0x0032880001977983 */ /* 0x001ee80000300800 */
        /* <DEDUP_REMOVED lines=23> */
[----:B------:R-:W3:Y:S01]  /*46640*/  LDL R21, [R1+0x1b40] ;  /* 0x001b400001157983 */ /* 0x000ee20000100800 */
[----:B------:R-:W-:Y:S01]  /*46650*/  PRMT R107, RZ, 0x7610, R107 ;  /* 0x00007610ff6b7816 */ /* 0x000fe2000000006b */
[----:B--2---:R-:W-:-:S02]  /*46660*/  @!P0 IMAD.MOV.U32 R20, RZ, RZ, R9 ;  /* 0x000000ffff148224 */ /* 0x004fc400078e0009 */
[----:B----4-:R-:W-:Y:S01]  /*46670*/  STL [R1+0x31c0], R14 ;  /* 0x0031c00e01007387 */ /* 0x010fe20000100800 */
[----:B------:R-:W-:-:S03]  /*46680*/  PRMT R59, RZ, 0x7610, R59 ;  /* 0x00007610ff3b7816 */ /* 0x000fc6000000003b */
[----:B------:R-:W2:Y:S04]  /*46690*/  LDL R9, [R1+0x1ad4] ;  /* 0x001ad40001097983 */ /* 0x000ea80000100800 */
[----:B---3--:R0:W3:Y:S04]  /*466a0*/  @!P0 LDG.E.U16 R107, desc[UR60][R20.64] ;  /* 0x0000003c146b8981 */ /* 0x0080e8000c1e1500 */
[----:B------:R-:W0:Y:S04]  /*466b0*/  LDL R20, [R1+0x1b30] ;  /* 0x001b300001147983 */ /* 0x000e280000100800 */
[----:B------:R-:W0:Y:S02]  /*466c0*/  LDL R21, [R1+0x1b34] ;  /* 0x001b340001157983 */ /* 0x000e240000100800 */
[----:B0-----:R-:W-:-:S04]  /*466d0*/  @!P0 LOP3.LUT R21, R21, R20, RZ, 0x3c, !PT ;  /* 0x0000001415158212 */ /* 0x001fc800078e3cff */
[----:B------:R-:W-:-:S04]  /*466e0*/  @!P0 LOP3.LUT R20, R21, R20, RZ, 0x3c, !PT ;  /* 0x0000001415148212 */ /* 0x000fc800078e3cff */
[----:B------:R-:W-:Y:S01]  /*466f0*/  @!P0 LOP3.LUT R21, R21, R20, RZ, 0x3c, !PT ;  /* 0x0000001415158212 */ /* 0x000fe200078e3cff */
[----:B---3--:R-:W-:Y:S04]  /*46700*/  STL [R1+0x31c4], R107 ;  /* 0x0031c46b01007387 */ /* 0x008fe80000100800 */
[----:B------:R0:W3:Y:S04]  /*46710*/  @!P0 LDG.E.U16 R59, desc[UR60][R20.64] ;  /* 0x0000003c143b8981 */ /* 0x0000e8000c1e1500 */
[----:B------:R-:W0:Y:S04]  /*46720*/  LDL R20, [R1+0x1b00] ;  /* 0x001b000001147983 */ /* 0x000e280000100800 */
[----:B------:R-:W0:Y:S01]  /*46730*/  LDL R21, [R1+0x1b04] ;  /* 0x001b040001157983 */ /* 0x000e220000100800 */
[----:B------:R-:W-:-:S02]  /*46740*/  PRMT R151, RZ, 0x7610, R151 ;  /* 0x00007610ff977816 */ /* 0x000fc40000000097 */
        /* <DEDUP_REMOVED lines=61> */
[----:B------:R-:W3:Y:S01]  /*46b20*/  LDL R21, [R1+0x1a60] ;  /* 0x001a600001157983 */ /* 0x000ee20000100800 */
[----:B------:R-:W-:Y:S01]  /*46b30*/  PRMT R48, RZ, 0x7610, R48 ;  /* 0x00007610ff307816 */ /* 0x000fe20000000030 */
[----:B--2---:R-:W-:Y:S02]  /*46b40*/  @!P0 IMAD.MOV.U32 R20, RZ, RZ, R9 ;  /* 0x000000ffff148224 */ /* 0x004fe400078e0009 */
[----:B----4-:R-:W-:Y:S01]  /*46b50*/  STL [R1+0x31e0], R12 ;  /* 0x0031e00c01007387 */ /* 0x010fe20000100800 */
[----:B---3--:R-:W-:-:S03]  /*46b60*/  PRMT R151, RZ, 0x7610, R151 ;  /* 0x00007610ff977816 */ /* 0x008fc60000000097 */
[----:B------:R-:W2:Y:S04]  /*46b70*/  LDL R9, [R1+0x19f4] ;  /* 0x0019f40001097983 */ /* 0x000ea80000100800 */
[----:B------:R0:W3:Y:S04]  /*46b80*/  @!P0 LDG.E.U16 R48, desc[UR60][R20.64] ;  /* 0x0000003c14308981 */ /* 0x0000e8000c1e1500 */
        /* <DEDUP_REMOVED lines=31> */
[----:B------:R-:W4:Y:S01]  /*46d80*/  LDL R21, [R1+0x19f0] ;  /* 0x0019f00001157983 */ /* 0x000f220000100800 */
[----:B------:R-:W-:Y:S01]  /*46d90*/  PRMT R13, RZ, 0x7610, R13 ;  /* 0x00007610ff0d7816 */ /* 0x000fe2000000000d */
[----:B--2---:R-:W-:-:S02]  /*46da0*/  @!P0 IMAD.MOV.U32 R20, RZ, RZ, R9 ;  /* 0x000000ffff148224 */ /* 0x004fc400078e0009 */
[----:B---3--:R-:W-:Y:S01]  /*46db0*/  STL [R1+0x31f8], R57 ;  /* 0x0031f83901007387 */ /* 0x008fe20000100800 */
[----:B------:R-:W-:-:S03]  /*46dc0*/  PRMT R142, RZ, 0x7610, R142 ;  /* 0x00007610ff8e7816 */ /* 0x000fc6000000008e */
[----:B------:R-:W2:Y:S04]  /*46dd0*/  LDL R9, [R1+0x19b4] ;  /* 0x0019b40001097983 */ /* 0x000ea80000100800 */
[----:B----4-:R0:W3:Y:S04]  /*46de0*/  @!P0 LDG.E.U16 R13, desc[UR60][R20.64] ;  /* 0x0000003c140d8981 */ /* 0x0100e8000c1e1500 */
        /* <DEDUP_REMOVED lines=26> */
[----:B---3--:R0:W-:Y:S01]  /*46f90*/  STL [R1+0x3208], R101 ;  /* 0x0032086501007387 */ /* 0x0081e20000100800 */
[----:B------:R-:W-:-:S03]  /*46fa0*/  PRMT R105, RZ, 0x7610, R105 ;  /* 0x00007610ff697816 */ /* 0x000fc60000000069 */
[----:B------:R-:W2:Y:S04]  /*46fb0*/  LDL R9, [R1+0x1954] ;  /* 0x0019540001097983 */ /* 0x000ea80000100800 */
[----:B----4-:R1:W3:Y:S04]  /*46fc0*/  @!P0 LDG.E.U16 R53, desc[UR60][R20.64] ;  /* 0x0000003c14358981 */ /* 0x0102e8000c1e1500 */
[----:B0-----:R-:W4:Y:S04]  /*46fd0*/  LDL R101, [R1+0x1974] ;  /* 0x0019740001657983 */ /* 0x001f280000100800 */
[----:B------:R-:W1:Y:S04]  /*46fe0*/  LDL R20, [R1+0x1980] ;  /* 0x0019800001147983 */ /* 0x000e680000100800 */
[----:B------:R-:W1:Y:S02]  /*46ff0*/  LDL R21, [R1+0x1984] ;  /* 0x0019840001157983 */ /* 0x000e640000100800 */
[----:B-1----:R-:W-:-:S04]  /*47000*/  @!P0 LOP3.LUT R21, R21, R20, RZ, 0x3c, !PT ;  /* 0x0000001415158212 */ /* 0x002fc800078e3cff */
[----:B------:R-:W-:-:S04]  /*47010*/  @!P0 LOP3.LUT R20, R21, R20, RZ, 0x3c, !PT ;  /* 0x0000001415148212 */ /* 0x000fc800078e3cff */
[----:B------:R-:W-:Y:S01]  /*47020*/  @!P0 LOP3.LUT R21, R21, R20, RZ, 0x3c, !PT ;  /* 0x0000001415158212 */ /* 0x000fe200078e3cff */
[----:B---3--:R-:W-:Y:S04]  /*47030*/  STL [R1+0x320c], R53 ;  /* 0x00320c3501007387 */ /* 0x008fe80000100800 */
[----:B------:R4:W3:Y:S04]  /*47040*/  @!P0 LDG.E.U16 R105, desc[UR60][R20.64] ;  /* 0x0000003c14698981 */ /* 0x0008e8000c1e1500 */
[----:B------:R-:W2:Y:S01]  /*47050*/  LDL R21, [R1+0x1970] ;  /* 0x0019700001157983 */ /* 0x000ea20000100800 */
[----:B------:R-:W-:Y:S01]  /*47060*/  PRMT R64, RZ, 0x7610, R64 ;  /* 0x00007610ff407816 */ /* 0x000fe20000000040 */
[----:B----4-:R-:W-:-:S02]  /*47070*/  @!P0 IMAD.MOV.U32 R20, RZ, RZ, R101 ;  /* 0x000000ffff148224 */ /* 0x010fc400078e0065 */
[----:B---3--:R0:W-:Y:S01]  /*47080*/  STL [R1+0x3210], R105 ;  /* 0x0032106901007387 */ /* 0x0081e20000100800 */
[----:B------:R-:W-:-:S03]  /*47090*/  PRMT R46, RZ, 0x7610, R46 ;  /* 0x00007610ff2e7816 */ /* 0x000fc6000000002e */
[----:B------:R-:W3:Y:S04]  /*470a0*/  LDL R101, [R1+0x1934] ;  /* 0x0019340001657983 */ /* 0x000ee80000100800 */
[----:B--2---:R1:W2:Y:S04]  /*470b0*/  @!P0 LDG.E.U16 R64, desc[UR60][R20.64] ;  /* 0x0000003c14408981 */ /* 0x0042a8000c1e1500 */
[----:B0-----:R-:W4:Y:S04]  /*470c0*/  LDL R105, [R1+0x1930] ;  /* 0x0019300001697983 */ /* 0x001f280000100800 */
[----:B------:R-:W1:Y:S04]  /*470d0*/  LDL R20, [R1+0x1960] ;  /* 0x0019600001147983 */ /* 0x000e680000100800 */
[----:B------:R-:W1:Y:S02]  /*470e0*/  LDL R21, [R1+0x1964] ;  /* 0x0019640001157983 */ /* 0x000e640000100800 */
[----:B-1----:R-:W-:-:S04]  /*470f0*/  @!P0 LOP3.LUT R21, R21, R20, RZ, 0x3c, !PT ;  /* 0x0000001415158212 */ /* 0x002fc800078e3cff */
[----:B------:R-:W-:-:S04]  /*47100*/  @!P0 LOP3.LUT R20, R21, R20, RZ, 0x3c, !PT ;  /* 0x0000001415148212 */ /* 0x000fc800078e3cff */
[----:B------:R-:W-:Y:S01]  /*47110*/  @!P0 LOP3.LUT R21, R21, R20, RZ, 0x3c, !PT ;  /* 0x0000001415158212 */ /* 0x000fe200078e3cff */
[----:B--2---:R-:W-:Y:S04]  /*47120*/  STL [R1+0x3214], R64 ;  /* 0x0032144001007387 */ /* 0x004fe80000100800 */
[----:B------:R0:W2:Y:S04]  /*47130*/  @!P0 LDG.E.U16 R46, desc[UR60][R20.64] ;  /* 0x0000003c142e8981 */ /* 0x0000a8000c1e1500 */
[----:B------:R-:W3:Y:S01]  /*47140*/  LDL R21, [R1+0x1950] ;  /* 0x0019500001157983 */ /* 0x000ee20000100800 */
[----:B------:R-:W-:Y:S01]  /*47150*/  PRMT R147, RZ, 0x7610, R147 ;  /* 0x00007610ff937816 */ /* 0x000fe20000000093 */
[----:B0-----:R-:W-:-:S02]  /*47160*/  @!P0 IMAD.MOV.U32 R20, RZ, RZ, R9 ;  /* 0x000000ffff148224 */ /* 0x001fc400078e0009 */
[----:B--2---:R0:W-:Y:S01]  /*47170*/  STL [R1+0x3218], R46 ;  /* 0x0032182e01007387 */ /* 0x0041e20000100800 */
[----:B------:R-:W-:Y:S02]  /*47180*/  PRMT R99, RZ, 0x7610, R99 ;  /* 0x00007610ff637816 */ /* 0x000fe40000000063 */
[----:B------:R-:W-:Y:S01]  /*47190*/  PRMT R51, RZ, 0x7610, R51 ;  /* 0x00007610ff337816 */ /* 0x000fe20000000033 */
[----:B------:R-:W2:Y:S04]  /*471a0*/  LDL R9, [R1+0x18f4] ;  /* 0x0018f40001097983 */ /* 0x000ea80000100800 */
[----:B0-----:R-:W4:Y:S04]  /*471b0*/  LDL R46, [R1+0x1944] ;  /* 0x00194400012e7983 */ /* 0x001f280000100800 */
[----:B---3--:R4:W3:Y:S04]  /*471c0*/  @!P0 LDG.E.U16 R147, desc[UR60][R20.64] ;  /* 0x0000003c14938981 */ /* 0x0088e8000c1e1500 */
[----:B------:R-:W2:Y:S01]  /*471d0*/  LDL R21, [R1+0x1940] ;  /* 0x0019400001157983 */ /* 0x000ea20000100800 */
[----:B----4-:R-:W-:-:S05]  /*471e0*/  @!P0 IMAD.MOV.U32 R20, RZ, RZ, R46 ;  /* 0x000000ffff148224 */ /* 0x010fca00078e002e */
[----:B--2---:R0:W2:Y:S04]  /*471f0*/  @!P0 LDG.E.U16 R99, desc[UR60][R20.64] ;  /* 0x0000003c14638981 */ /* 0x0040a8000c1e1500 */
[----:B---3--:R-:W-:Y:S04]  /*47200*/  STL [R1+0x321c], R147 ;  /* 0x00321c9301007387 */ /* 0x008fe80000100800 */
[----:B------:R-:W3:Y:S01]  /*47210*/  LDL R46, [R1+0x18e4] ;  /* 0x0018e400012e7983 */ /* 0x000ee20000100800 */
[----:B0-----:R-:W-:Y:S02]  /*47220*/  @!P0 IMAD.MOV.U32 R20, RZ, RZ, R101 ;  /* 0x000000ffff148224 */ /* 0x001fe400078e0065 */
[----:B------:R-:W-:-:S05]  /*47230*/  @!P0 IMAD.MOV.U32 R21, RZ, RZ, R105 ;  /* 0x000000ffff158224 */ /* 0x000fca00078e0069 */
[----:B------:R0:W4:Y:S04]  /*47240*/  @!P0 LDG.E.U16 R51, desc[UR60][R20.64] ;  /* 0x0000003c14338981 */ /* 0x000128000c1e1500 */
[----:B--2---:R1:W-:Y:S04]  /*47250*/  STL [R1+0x3220], R99 ;  /* 0x0032206301007387 */ /* 0x0043e80000100800 */
[----:B------:R-:W0:Y:S04]  /*47260*/  LDL R20, [R1+0x1900] ;  /* 0x0019000001147983 */ /* 0x000e280000100800 */
[----:B------:R-:W0:Y:S01]  /*47270*/  LDL R21, [R1+0x1904] ;  /* 0x0019040001157983 */ /* 0x000e220000100800 */
[----:B------:R-:W-:-:S03]  /*47280*/  PRMT R16, RZ, 0x7610, R16 ;  /* 0x00007610ff107816 */ /* 0x000fc60000000010 */
[----:B------:R-:W2:Y:S04]  /*47290*/  LDL R105, [R1+0x18d0] ;  /* 0x0018d00001697983 */ /* 0x000ea80000100800 */
[----:B------:R-:W2:Y:S04]  /*472a0*/  LDL R101, [R1+0x18d4] ;  /* 0x0018d40001657983 */ /* 0x000ea80000100800 */
[----:B-1----:R-:W2:Y:S01]  /*472b0*/  LDL R99, [R1+0x18e0] ;  /* 0x0018e00001637983 */ /* 0x002ea20000100800 */
[----:B0-----:R-:W-:-:S04]  /*472c0*/  @!P0 LOP3.LUT R21, R21, R20, RZ, 0x3c, !PT ;  /* 0x0000001415158212 */ /* 0x001fc800078e3cff */
[----:B------:R-:W-:-:S04]  /*472d0*/  @!P0 LOP3.LUT R20, R21, R20, RZ, 0x3c, !PT ;  /* 0x0000001415148212 */ /* 0x000fc800078e3cff */
[----:B------:R-:W-:-:S05]  /*472e0*/  @!P0 LOP3.LUT R21, R21, R20, RZ, 0x3c, !PT ;  /* 0x0000001415158212 */ /* 0x000fca00078e3cff */
[----:B------:R0:W3:Y:S04]  /*472f0*/  @!P0 LDG.E.U16 R16, desc[UR60][R20.64] ;  /* 0x0000003c14108981 */ /* 0x0000e8000c1e1500 */
[----:B----4-:R-:W-:Y:S04]  /*47300*/  STL [R1+0x3224], R51 ;  /* 0x0032243301007387 */ /* 0x010fe80000100800 */
[----:B------:R-:W4:Y:S01]  /*47310*/  LDL R21, [R1+0x18f0] ;  /* 0x0018f00001157983 */ /* 0x000f220000100800 */
[----:B0-----:R-:W-:Y:S01]  /*47320*/  @!P0 IMAD.MOV.U32 R20, RZ, RZ, R9 ;  /* 0x000000ffff148224 */ /* 0x001fe200078e0009 */
[----:B------:R-:W-:-:S02]  /*47330*/  PRMT R138, RZ, 0x7610, R138 ;  /* 0x00007610ff8a7816 */ /* 0x000fc4000000008a */
[----:B---3--:R0:W-:Y:S04]  /*47340*/  STL [R1+0x3228], R16 ;  /* 0x0032281001007387 */ /* 0x0081e80000100800 */
[----:B------:R-:W3:Y:S04]  /*47350*/  LDL R9, [R1+0x18c4] ;  /* 0x0018c40001097983 */ /* 0x000ee80000100800 */
[----:B0-----:R-:W3:Y:S04]  /*47360*/  LDL R16, [R1+0x18c0] ;  /* 0x0018c00001107983 */ /* 0x001ee80000100800 */
[----:B----4-:R0:W4:Y:S01]  /*47370*/  @!P0 LDG.E.U16 R138, desc[UR60][R20.64] ;  /* 0x0000003c148a8981 */ /* 0x010122000c1e1500 */
[----:B------:R-:W-:-:S02]  /*47380*/  PRMT R140, RZ, 0x7610, R140 ;  /* 0x00007610ff8c7816 */ /* 0x000fc4000000008c */
[----:B------:R-:W-:Y:S01]  /*47390*/  PRMT R145, RZ, 0x7610, R145 ;  /* 0x00007610ff917816 */ /* 0x000fe20000000091 */
[----:B0-----:R-:W-:Y:S02]  /*473a0*/  @!P0 IMAD.MOV.U32 R20, RZ, RZ, R46 ;  /* 0x000000ffff148224 */ /* 0x001fe400078e002e */
[----:B--2---:R-:W-:-:S05]  /*473b0*/  @!P0 IMAD.MOV.U32 R21, RZ, RZ, R99 ;  /* 0x000000ffff158224 */ /* 0x004fca00078e0063 */
[----:B------:R0:W2:Y:S01]  /*473c0*/  @!P0 LDG.E.U16 R140, desc[UR60][R20.64] ;  /* 0x0000003c148c8981 */ /* 0x0000a2000c1e1500 */
[----:B------:R-:W-:Y:S01]  /*473d0*/  PRMT R97, RZ, 0x7610, R97 ;  /* 0x00007610ff617816 */ /* 0x000fe20000000061 */
[----:B0-----:R-:W-:Y:S02]  /*473e0*/  @!P0 IMAD.MOV.U32 R20, RZ, RZ, R101 ;  /* 0x000000ffff148224 */ /* 0x001fe400078e0065 */
[----:B------:R-:W-:-:S05]  /*473f0*/  @!P0 IMAD.MOV.U32 R21, RZ, RZ, R105 ;  /* 0x000000ffff158224 */ /* 0x000fca00078e0069 */
[----:B------:R3:W2:Y:S02]  /*47400*/  @!P0 LDG.E.U16 R145, desc[UR60][R20.64] ;  /* 0x0000003c14918981 */ /* 0x0006a4000c1e1500 */
[----:B---3--:R-:W-:Y:S02]  /*47410*/  @!P0 IMAD.MOV.U32 R20, RZ, RZ, R9 ;  /* 0x000000ffff148224 */ /* 0x008fe400078e0009 */
[----:B------:R-:W-:-:S05]  /*47420*/  @!P0 IMAD.MOV.U32 R21, RZ, RZ, R16 ;  /* 0x000000ffff158224 */ /* 0x000fca00078e0010 */
[----:B------:R-:W3:Y:S04]  /*47430*/  @!P0 LDG.E.U16 R97, desc[UR60][R20.64] ;  /* 0x0000003c14618981 */ /* 0x000ee8000c1e1500 */
[----:B----4-:R-:W-:Y:S04]  /*47440*/  STL [R1+0x322c], R138 ;  /* 0x00322c8a01007387 */ /* 0x010fe80000100800 */
[----:B------:R-:W4:Y:S04]  /*47450*/  LDL R99, [R1+0x18b0] ;  /* 0x0018b00001637983 */ /* 0x000f280000100800 */
[----:B------:R-:W4:Y:S04]  /*47460*/  LDL R46, [R1+0x18b4] ;  /* 0x0018b400012e7983 */ /* 0x000f280000100800 */
[----:B--2---:R0:W-:Y:S04]  /*47470*/  STL [R1+0x3230], R140 ;  /* 0x0032308c01007387 */ /* 0x0041e80000100800 */
[----:B------:R-:W2:Y:S04]  /*47480*/  LDL R105, [R1+0x1870] ;  /* 0x0018700001697983 */ /* 0x000ea80000100800 */
[----:B------:R-:W2:Y:S04]  /*47490*/  LDL R101, [R1+0x1874] ;  /* 0x0018740001657983 */ /* 0x000ea80000100800 */
[----:B0-----:R-:W2:Y:S04]  /*474a0*/  LDL R140, [R1+0x1884] ;  /* 0x00188400018c7983 */ /* 0x001ea80000100800 */
[----:B------:R-:W-:Y:S04]  /*474b0*/  STL [R1+0x3234], R145 ;  /* 0x0032349101007387 */ /* 0x000fe80000100800 */
[----:B------:R-:W2:Y:S04]  /*474c0*/  LDL R16, [R1+0x1860] ;  /* 0x0018600001107983 */ /* 0x000ea80000100800 */
[----:B------:R-:W2:Y:S04]  /*474d0*/  LDL R9, [R1+0x1864] ;  /* 0x0018640001097983 */ /* 0x000ea80000100800 */
[----:B---3--:R0:W-:Y:S04]  /*474e0*/  STL [R1+0x3238], R97 ;  /* 0x0032386101007387 */ /* 0x0081e80000100800 */
[----:B0-----:R-:W3:Y:S01]  /*474f0*/  LDL R97, [R1+0x1880] ;  /* 0x0018800001617983 */ /* 0x001ee20000100800 */
[----:B------:R-:W-:Y:S01]  /*47500*/  PRMT R49, RZ, 0x7610, R49 ;  /* 0x00007610ff317816 */ /* 0x000fe20000000031 */
[----:B----4-:R-:W-:-:S02]  /*47510*/  @!P0 IMAD.MOV.U32 R20, RZ, RZ, R46 ;  /* 0x000000ffff148224 */ /* 0x010fc400078e002e */
[----:B------:R-:W-:Y:S01]  /*47520*/  @!P0 IMAD.MOV.U32 R21, RZ, RZ, R99 ;  /* 0x000000ffff158224 */ /* 0x000fe200078e0063 */
[----:B------:R-:W-:Y:S01]  /*47530*/  PRMT R144, RZ, 0x7610, R144 ;  /* 0x00007610ff907816 */ /* 0x000fe20000000090 */
[----:B------:R-:W4:Y:S04]  /*47540*/  LDL R99, [R1+0x1850] ;  /* 0x0018500001637983 */ /* 0x000f280000100800 */
[----:B------:R2:W4:Y:S04]  /*47550*/  @!P0 LDG.E.U16 R49, desc[UR60][R20.64] ;  /* 0x0000003c14318981 */ /* 0x000528000c1e1500 */
[----:B------:R-:W4:Y:S01]  /*47560*/  LDL R46, [R1+0x1854] ;  /* 0x00185400012e7983 */ /* 0x000f220000100800 */
[----:B------:R-:W-:Y:S01]  /*47570*/  PRMT R122, RZ, 0x7610, R122 ;  /* 0x00007610ff7a7816 */ /* 0x000fe2000000007a */
[----:B--2---:R-:W-:Y:S01]  /*47580*/  @!P0 IMAD.MOV.U32 R20, RZ, RZ, R140 ;  /* 0x000000ffff148224 */ /* 0x004fe200078e008c */
[----:B------:R-:W-:Y:S01]  /*47590*/  PRMT R92, RZ, 0x7610, R92 ;  /* 0x00007610ff5c7816 */ /* 0x000fe2000000005c */
[----:B---3--:R-:W-:-:S05]  /*475a0*/  @!P0 IMAD.MOV.U32 R21, RZ, RZ, R97 ;  /* 0x000000ffff158224 */ /* 0x008fca00078e0061 */
[----:B------:R0:W2:Y:S02]  /*475b0*/  @!P0 LDG.E.U16 R144, desc[UR60][R20.64] ;  /* 0x0000003c14908981 */ /* 0x0000a4000c1e1500 */
[----:B0-----:R-:W-:Y:S02]  /*475c0*/  @!P0 IMAD.MOV.U32 R20, RZ, RZ, R101 ;  /* 0x000000ffff148224 */ /* 0x001fe400078e0065 */
[----:B------:R-:W-:-:S05]  /*475d0*/  @!P0 IMAD.MOV.U32 R21, RZ, RZ, R105 ;  /* 0x000000ffff158224 */ /* 0x000fca00078e0069 */
[----:B------:R0:W3:Y:S02]  /*475e0*/  @!P0 LDG.E.U16 R122, desc[UR60][R20.64] ;  /* 0x0000003c147a8981 */ /* 0x0000e4000c1e1500 */
[----:B0-----:R-:W-:Y:S02]  /*475f0*/  @!P0 IMAD.MOV.U32 R20, RZ, RZ, R9 ;  /* 0x000000ffff148224 */ /* 0x001fe400078e0009 */
[----:B------:R-:W-:-:S05]  /*47600*/  @!P0 IMAD.MOV.U32 R21, RZ, RZ, R16 ;  /* 0x000000ffff158224 */ /* 0x000fca00078e0010 */
[----:B------:R0:W3:Y:S01]  /*47610*/  @!P0 LDG.E.U16 R92, desc[UR60][R20.64] ;  /* 0x0000003c145c8981 */ /* 0x0000e2000c1e1500 */
[----:B------:R-:W-:-:S03]  /*47620*/  PRMT R143, RZ, 0x7610, R143 ;  /* 0x00007610ff8f7816 */ /* 0x000fc6000000008f */
[----:B----4-:R-:W-:Y:S01]  /*47630*/  STL [R1+0x323c], R49 ;  /* 0x00323c3101007387 */ /* 0x010fe20000100800 */
[----:B0-----:R-:W-:Y:S02]  /*47640*/  @!P0 IMAD.MOV.U32 R20, RZ, RZ, R46 ;  /* 0x000000ffff148224 */ /* 0x001fe400078e002e */
[----:B------:R-:W-:-:S05]  /*47650*/  @!P0 IMAD.MOV.U32 R21, RZ, RZ, R99 ;  /* 0x000000ffff158224 */ /* 0x000fca00078e0063 */
[----:B------:R-:W4:Y:S04]  /*47660*/  @!P0 LDG.E.U16 R143, desc[UR60][R20.64] ;  /* 0x0000003c148f8981 */ /* 0x000f28000c1e1500 */
[----:B--2---:R-:W-:Y:S04]  /*47670*/  STL [R1+0x3240], R144 ;  /* 0x0032409001007387 */ /* 0x004fe80000100800 */
[----:B------:R-:W2:Y:S04]  /*47680*/  LDL R140, [R1+0x1840] ;  /* 0x00184000018c7983 */ /* 0x000ea80000100800 */
[----:B------:R-:W2:Y:S04]  /*47690*/  LDL R97, [R1+0x1844] ;  /* 0x0018440001617983 */ /* 0x000ea80000100800 */
[----:B---3--:R-:W-:Y:S04]  /*476a0*/  STL [R1+0x3244], R122 ;  /* 0x0032447a01007387 */ /* 0x008fe80000100800 */
[----:B------:R-:W3:Y:S04]  /*476b0*/  LDL R16, [R1+0x1830] ;  /* 0x0018300001107983 */ /* 0x000ee80000100800 */
[----:B------:R-:W3:Y:S04]  /*476c0*/  LDL R9, [R1+0x1834] ;  /* 0x0018340001097983 */ /* 0x000ee80000100800 */
[----:B------:R0:W-:Y:S04]  /*476d0*/  STL [R1+0x3248], R92 ;  /* 0x0032485c01007387 */ /* 0x0001e80000100800 */
[----:B------:R-:W3:Y:S04]  /*476e0*/  LDL R105, [R1+0x1800] ;  /* 0x0018000001697983 */ /* 0x000ee80000100800 */
[----:B------:R-:W3:Y:S04]  /*476f0*/  LDL R101, [R1+0x1804] ;  /* 0x0018040001657983 */ /* 0x000ee80000100800 */
[----:B------:R-:W3:Y:S04]  /*47700*/  LDL R99, [R1+0x17f0] ;  /* 0x0017f00001637983 */ /* 0x000ee80000100800 */
[----:B------:R-:W3:Y:S01]  /*47710*/  LDL R46, [R1+0x17f4] ;  /* 0x0017f400012e7983 */ /* 0x000ee20000100800 */
[----:B------:R-:W-:-:S02]  /*47720*/  PRMT R95, RZ, 0x7610, R95 ;  /* 0x00007610ff5f7816 */ /* 0x000fc4000000005f */
[----:B------:R-:W-:Y:S01]  /*47730*/  PRMT R47, RZ, 0x7610, R47 ;  /* 0x00007610ff2f7816 */ /* 0x000fe2000000002f */
[----:B----4-:R-:W-:Y:S04]  /*47740*/  STL [R1+0x324c], R143 ;  /* 0x00324c8f01007387 */ /* 0x010fe80000100800 */
[----:B0-----:R-:W4:Y:S01]  /*47750*/  LDL R92, [R1+0x17e4] ;  /* 0x0017e400015c7983 */ /* 0x001f220000100800 */
[----:B------:R-:W-:Y:S02]  /*47760*/  PRMT R112, RZ, 0x7610, R112 ;  /* 0x00007610ff707816 */ /* 0x000fe40000000070 */
[----:B------:R-:W-:Y:S01]  /*47770*/  PRMT R110, RZ, 0x7610, R110 ;  /* 0x00007610ff6e7816 */ /* 0x000fe2000000006e */
[----:B--2---:R-:W-:Y:S02]  /*47780*/  @!P0 IMAD.MOV.U32 R21, RZ, RZ, R140 ;  /* 0x000000ffff158224 */ /* 0x004fe400078e008c */
[----:B------:R-:W-:-:S02]  /*47790*/  @!P0 IMAD.MOV.U32 R20, RZ, RZ, R97 ;  /* 0x000000ffff148224 */ /* 0x000fc400078e0061 */
[----:B------:R-:W2:Y:S04]  /*477a0*/  LDL R97, [R1+0x17e0] ;  /* 0x0017e00001617983 */ /* 0x000ea80000100800 */
[----:B------:R3:W2:Y:S02]  /*477b0*/  @!P0 LDG.E.U16 R95, desc[UR60][R20.64] ;  /* 0x0000003c145f8981 */ /* 0x0006a4000c1e1500 */
[----:B---3--:R-:W-:Y:S02]  /*477c0*/  @!P0 IMAD.MOV.U32 R21, RZ, RZ, R16 ;  /* 0x000000ffff158224 */ /* 0x008fe400078e0010 */
[----:B------:R-:W-:-:S05]  /*477d0*/  @!P0 IMAD.MOV.U32 R20, RZ, RZ, R9 ;  /* 0x000000ffff148224 */ /* 0x000fca00078e0009 */
[----:B------:R0:W3:Y:S02]  /*477e0*/  @!P0 LDG.E.U16 R47, desc[UR60][R20.64] ;  /* 0x0000003c142f8981 */ /* 0x0000e4000c1e1500 */
[----:B0-----:R-:W-:Y:S02]  /*477f0*/  @!P0 IMAD.MOV.U32 R21, RZ, RZ, R105 ;  /* 0x000000ffff158224 */ /* 0x001fe400078e0069 */
[----:B------:R-:W-:-:S05]  /*47800*/  @!P0 IMAD.MOV.U32 R20, RZ, RZ, R101 ;  /* 0x000000ffff148224 */ /* 0x000fca00078e0065 */
[----:B------:R0:W3:Y:S02]  /*47810*/  @!P0 LDG.E.U16 R112, desc[UR60][R20.64] ;  /* 0x0000003c14708981 */ /* 0x0000e4000c1e1500 */
[----:B0-----:R-:W-:Y:S02]  /*47820*/  @!P0 IMAD.MOV.U32 R20, RZ, RZ, R46 ;  /* 0x000000ffff148224 */ /* 0x001fe400078e002e */
[----:B------:R-:W-:-:S05]  /*47830*/  @!P0 IMAD.MOV.U32 R21, RZ, RZ, R99 ;  /* 0x000000ffff158224 */ /* 0x000fca00078e0063 */
[----:B------:R4:W3:Y:S01]  /*47840*/  @!P0 LDG.E.U16 R110, desc[UR60][R20.64] ;  /* 0x0000003c146e8981 */ /* 0x0008e2000c1e1500 */
[----:B------:R-:W-:Y:S01]  /*47850*/  PRMT R44, RZ, 0x7610, R44 ;  /* 0x00007610ff2c7816 */ /* 0x000fe2000000002c */
[----:B----4-:R-:W-:Y:S02]  /*47860*/  @!P0 IMAD.MOV.U32 R20, RZ, RZ, R92 ;  /* 0x000000ffff148224 */ /* 0x010fe400078e005c */
[----:B--2---:R-:W-:-:S05]  /*47870*/  @!P0 IMAD.MOV.U32 R21, RZ, RZ, R97 ;  /* 0x000000ffff158224 */ /* 0x004fca00078e0061 */
[----:B------:R-:W2:Y:S04]  /*47880*/  @!P0 LDG.E.U16 R44, desc[UR60][R20.64] ;  /* 0x0000003c142c8981 */ /* 0x000ea8000c1e1500 */
[----:B------:R-:W-:Y:S04]  /*47890*/  STL [R1+0x3250], R95 ;  /* 0x0032505f01007387 */ /* 0x000fe80000100800 */
[----:B------:R-:W4:Y:S04]  /*478a0*/  LDL R16, [R1+0x17d0] ;  /* 0x0017d00001107983 */ /* 0x000f280000100800 */
[----:B------:R-:W4:Y:S04]  /*478b0*/  LDL R9, [R1+0x17d4] ;  /* 0x0017d40001097983 */ /* 0x000f280000100800 */
[----:B---3--:R0:W-:Y:S04]  /*478c0*/  STL [R1+0x3254], R47 ;  /* 0x0032542f01007387 */ /* 0x0081e80000100800 */
[----:B------:R-:W-:Y:S04]  /*478d0*/  STL [R1+0x3258], R112 ;  /* 0x0032587001007387 */ /* 0x000fe80000100800 */
[----:B0-----:R-:W3:Y:S04]  /*478e0*/  LDL R47, [R1+0x17c0] ;  /* 0x0017c000012f7983 */ /* 0x001ee80000100800 */
[----:B------:R-:W3:Y:S04]  /*478f0*/  LDL R46, [R1+0x17c4] ;  /* 0x0017c400012e7983 */ /* 0x000ee80000100800 */
[----:B------:R-:W-:Y:S04]  /*47900*/  STL [R1+0x325c], R110 ;  /* 0x00325c6e01007387 */ /* 0x000fe80000100800 */
[----:B------:R-:W3:Y:S04]  /*47910*/  LDL R99, [R1+0x17b0] ;  /* 0x0017b00001637983 */ /* 0x000ee80000100800 */
[----:B------:R-:W3:Y:S01]  /*47920*/  LDL R92, [R1+0x17b4] ;  /* 0x0017b400015c7983 */ /* 0x000ee20000100800 */
[----:B------:R-:W-:-:S02]  /*47930*/  PRMT R141, RZ, 0x7610, R141 ;  /* 0x00007610ff8d7816 */ /* 0x000fc4000000008d */
[----:B------:R-:W-:Y:S02]  /*47940*/  PRMT R93, RZ, 0x7610, R93 ;  /* 0x00007610ff5d7816 */ /* 0x000fe4000000005d */
[----:B------:R-:W-:Y:S01]  /*47950*/  PRMT R45, RZ, 0x7610, R45 ;  /* 0x00007610ff2d7816 */ /* 0x000fe2000000002d */
[----:B--2---:R0:W-:Y:S04]  /*47960*/  STL [R1+0x3260], R44 ;  /* 0x0032602c01007387 */ /* 0x0041e80000100800 */
[----:B------:R-:W2:Y:S04]  /*47970*/  LDL R97, [R1+0x1780] ;  /* 0x0017800001617983 */ /* 0x000ea80000100800 */
[----:B------:R-:W2:Y:S01]  /*47980*/  LDL R95, [R1+0x1784] ;  /* 0x00178400015f7983 */ /* 0x000ea20000100800 */
[----:B----4-:R-:W-:-:S02]  /*47990*/  @!P0 IMAD.MOV.U32 R20, RZ, RZ, R9 ;  /* 0x000000ffff148224 */ /* 0x010fc400078e0009 */
[----:B------:R-:W-:Y:S01]  /*479a0*/  @!P0 IMAD.MOV.U32 R21, RZ, RZ, R16 ;  /* 0x000000ffff158224 */ /* 0x000fe200078e0010 */
[----:B------:R-:W-:Y:S01]  /*479b0*/  PRMT R59, RZ, 0x7610, R59 ;  /* 0x00007610ff3b7816 */ /* 0x000fe2000000003b */
[----:B------:R-:W4:Y:S04]  /*479c0*/  LDL R16, [R1+0x1770] ;  /* 0x0017700001107983 */ /* 0x000f280000100800 */
[----:B------:R3:W4:Y:S04]  /*479d0*/  @!P0 LDG.E.U16 R141, desc[UR60][R20.64] ;  /* 0x0000003c148d8981 */ /* 0x000728000c1e1500 */
[----:B------:R-:W4:Y:S01]  /*479e0*/  LDL R9, [R1+0x1774] ;  /* 0x0017740001097983 */ /* 0x000f220000100800 */
[----:B---3--:R-:W-:-:S02]  /*479f0*/  @!P0 IMAD.MOV.U32 R21, RZ, RZ, R47 ;  /* 0x000000ffff158224 */ /* 0x008fc400078e002f */
[----:B------:R-:W-:-:S05]  /*47a00*/  @!P0 IMAD.MOV.U32 R20, RZ, RZ, R46 ;  /* 0x000000ffff148224 */ /* 0x000fca00078e002e */
[----:B------:R1:W3:Y:S02]  /*47a10*/  @!P0 LDG.E.U16 R93, desc[UR60][R20.64] ;  /* 0x0000003c145d8981 */ /* 0x0002e4000c1e1500 */
[----:B-1----:R-:W-:Y:S02]  /*47a20*/  @!P0 IMAD.MOV.U32 R21, RZ, RZ, R99 ;  /* 0x000000ffff158224 */ /* 0x002fe400078e0063 */
[----:B------:R-:W-:-:S05]  /*47a30*/  @!P0 IMAD.MOV.U32 R20, RZ, RZ, R92 ;  /* 0x000000ffff148224 */ /* 0x000fca00078e005c */
[----:B------:R2:W3:Y:S02]  /*47a40*/  @!P0 LDG.E.U16 R45, desc[UR60][R20.64] ;  /* 0x0000003c142d8981 */ /* 0x0004e4000c1e1500 */
[----:B--2---:R-:W-:Y:S02]  /*47a50*/  @!P0 IMAD.MOV.U32 R21, RZ, RZ, R97 ;  /* 0x000000ffff158224 */ /* 0x004fe400078e0061 */
[----:B------:R-:W-:-:S05]  /*47a60*/  @!P0 IMAD.MOV.U32 R20, RZ, RZ, R95 ;  /* 0x000000ffff148224 */ /* 0x000fca00078e005f */
[----:B------:R1:W2:Y:S04]  /*47a70*/  @!P0 LDG.E.U16 R59, desc[UR60][R20.64] ;  /* 0x0000003c143b8981 */ /* 0x0002a8000c1e1500 */
[----:B----4-:R-:W-:Y:S04]  /*47a80*/  STL [R1+0x3264], R141 ;  /* 0x0032648d01007387 */ /* 0x010fe80000100800 */
[----:B------:R-:W4:Y:S04]  /*47a90*/  LDL R47, [R1+0x1760] ;  /* 0x00176000012f7983 */ /* 0x000f280000100800 */
[----:B------:R-:W4:Y:S04]  /*47aa0*/  LDL R46, [R1+0x1764] ;  /* 0x00176400012e7983 */ /* 0x000f280000100800 */
[----:B---3--:R3:W-:Y:S04]  /*47ab0*/  STL [R1+0x3268], R93 ;  /* 0x0032685d01007387 */ /* 0x0087e80000100800 */
[----:B------:R-:W4:Y:S04]  /*47ac0*/  LDL R92, [R1+0x1750] ;  /* 0x00175000015c7983 */ /* 0x000f280000100800 */
[----:B0-----:R-:W4:Y:S04]  /*47ad0*/  LDL R44, [R1+0x1754] ;  /* 0x00175400012c7983 */ /* 0x001f280000100800 */
[----:B------:R0:W-:Y:S04]  /*47ae0*/  STL [R1+0x326c], R45 ;  /* 0x00326c2d01007387 */ /* 0x0001e80000100800 */
[----:B---3--:R-:W3:Y:S04]  /*47af0*/  LDL R93, [R1+0x1740] ;  /* 0x00174000015d7983 */ /* 0x008ee80000100800 */
[----:B0-----:R-:W3:Y:S01]  /*47b00*/  LDL R45, [R1+0x1744] ;  /* 0x00174400012d7983 */ /* 0x001ee20000100800 */
[----:B------:R-:W-:Y:S01]  /*47b10*/  PRMT R62, RZ, 0x7610, R62 ;  /* 0x00007610ff3e7816 */ /* 0x000fe2000000003e */
[----:B-1----:R-:W-:-:S02]  /*47b20*/  @!P0 IMAD.MOV.U32 R20, RZ, RZ, R9 ;  /* 0x000000ffff148224 */ /* 0x002fc400078e0009 */
[----:B------:R-:W-:Y:S01]  /*47b30*/  @!P0 IMAD.MOV.U32 R21, RZ, RZ, R16 ;  /* 0x000000ffff158224 */ /* 0x000fe200078e0010 */
[----:B------:R-:W-:-:S04]  /*47b40*/  PRMT R90, RZ, 0x7610, R90 ;  /* 0x00007610ff5a7816 */ /* 0x000fc8000000005a */
[----:B------:R4:W3:Y:S01]  /*47b50*/  @!P0 LDG.E.U16 R62, desc[UR60][R20.64] ;  /* 0x0000003c143e8981 */ /* 0x0008e2000c1e1500 */
[----:B------:R-:W-:-:S03]  /*47b60*/  PRMT R139, RZ, 0x7610, R139 ;  /* 0x00007610ff8b7816 */ /* 0x000fc6000000008b */
[----:B--2---:R0:W-:Y:S04]  /*47b70*/  STL [R1+0x3270], R59 ;  /* 0x0032703b01007387 */ /* 0x0041e80000100800 */
[----:B------:R-:W2:Y:S04]  /*47b80*/  LDL R16, [R1+0x1730] ;  /* 0x0017300001107983 */ /* 0x000ea80000100800 */
[----:B------:R-:W2:Y:S01]  /*47b90*/  LDL R9, [R1+0x1734] ;  /* 0x0017340001097983 */ /* 0x000ea20000100800 */
[----:B----4-:R-:W-:Y:S02]  /*47ba0*/  @!P0 IMAD.MOV.U32 R20, RZ, RZ, R46 ;  /* 0x000000ffff148224 */ /* 0x010fe400078e002e */
[----:B------:R-:W-:Y:S01]  /*47bb0*/  @!P0 IMAD.MOV.U32 R21, RZ, RZ, R47 ;  /* 0x000000ffff158224 */ /* 0x000fe200078e002f */
[----:B------:R-:W4:Y:S04]  /*47bc0*/  LDL R46, [R1+0x1714] ;  /* 0x00171400012e7983 */ /* 0x000f280000100800 */
[----:B------:R-:W4:Y:S04]  /*47bd0*/  LDL R47, [R1+0x1710] ;  /* 0x00171000012f7983 */ /* 0x000f280000100800 */
[----:B------:R1:W4:Y:S01]  /*47be0*/  @!P0 LDG.E.U16 R90, desc[UR60][R20.64] ;  /* 0x0000003c145a8981 */ /* 0x000322000c1e1500 */
[----:B------:R-:W-:-:S03]  /*47bf0*/  PRMT R91, RZ, 0x7610, R91 ;  /* 0x00007610ff5b7816 */ /* 0x000fc6000000005b */
[----:B0-----:R-:W4:Y:S01]  /*47c00*/  LDL R59, [R1+0x16f0] ;  /* 0x0016f000013b7983 */ /* 0x001f220000100800 */
[----:B-1----:R-:W-:Y:S02]  /*47c10*/  @!P0 IMAD.MOV.U32 R21, RZ, RZ, R92 ;  /* 0x000000ffff158224 */ /* 0x002fe400078e005c */
[----:B------:R-:W-:Y:S01]  /*47c20*/  @!P0 IMAD.MOV.U32 R20, RZ, RZ, R44 ;  /* 0x000000ffff148224 */ /* 0x000fe200078e002c */
[----:B------:R-:W4:Y:S04]  /*47c30*/  LDL R92, [R1+0x1700] ;  /* 0x00170000015c7983 */ /* 0x000f280000100800 */
[----:B------:R-:W4:Y:S04]  /*47c40*/  LDL R44, [R1+0x1704] ;  /* 0x00170400012c7983 */ /* 0x000f280000100800 */
[----:B------:R3:W4:Y:S02]  /*47c50*/  @!P0 LDG.E.U16 R139, desc[UR60][R20.64] ;  /* 0x0000003c148b8981 */ /* 0x000724000c1e1500 */
[----:B---3--:R-:W-:-:S02]  /*47c60*/  @!P0 IMAD.MOV.U32 R20, RZ, RZ, R45 ;  /* 0x000000ffff148224 */ /* 0x008fc400078e002d */
[----:B------:R-:W3:Y:S01]  /*47c70*/  LDL R45, [R1+0x16f4] ;  /* 0x0016f400012d7983 */ /* 0x000ee20000100800 */
[----:B------:R-:W-:Y:S01]  /*47c80*/  @!P0 IMAD.MOV.U32 R21, RZ, RZ, R93 ;  /* 0x000000ffff158224 */ /* 0x000fe200078e005d */
[----:B------:R-:W-:-:S04]  /*47c90*/  PRMT R43, RZ, 0x7610, R43 ;  /* 0x00007610ff2b7816 */ /* 0x000fc8000000002b */
[----:B------:R2:W3:Y:S01]  /*47ca0*/  @!P0 LDG.E.U16 R91, desc[UR60][R20.64] ;  /* 0x0000003c145b8981 */ /* 0x0004e2000c1e1500 */
[----:B------:R-:W-:Y:S02]  /*47cb0*/  PRMT R49, RZ, 0x7610, R49 ;  /* 0x00007610ff317816 */ /* 0x000fe40000000031 */
[----:B------:R-:W-:Y:S01]  /*47cc0*/  PRMT R107, RZ, 0x7610, R107 ;  /* 0x00007610ff6b7816 */ /* 0x000fe2000000006b */
[----:B--2---:R-:W-:Y:S02]  /*47cd0*/  @!P0 IMAD.MOV.U32 R21, RZ, RZ, R16 ;  /* 0x000000ffff158224 */ /* 0x004fe400078e0010 */
[----:B------:R-:W-:Y:S01]  /*47ce0*/  @!P0 IMAD.MOV.U32 R20, RZ, RZ, R9 ;  /* 0x000000ffff148224 */ /* 0x000fe200078e0009 */
[----:B------:R-:W2:Y:S04]  /*47cf0*/  LDL R16, [R1+0x16e0] ;  /* 0x0016e00001107983 */ /* 0x000ea80000100800 */
[----:B------:R-:W2:Y:S04]  /*47d00*/  LDL R9, [R1+0x16e4] ;  /* 0x0016e40001097983 */ /* 0x000ea80000100800 */
[----:B------:R4:W2:Y:S02]  /*47d10*/  @!P0 LDG.E.U16 R43, desc[UR60][R20.64] ;  /* 0x0000003c142b8981 */ /* 0x0008a4000c1e1500 */
[----:B----4-:R-:W-:-:S02]  /*47d20*/  @!P0 IMAD.MOV.U32 R20, RZ, RZ, R46 ;  /* 0x000000ffff148224 */ /* 0x010fc400078e002e */
[----:B------:R-:W-:Y:S01]  /*47d30*/  @!P0 IMAD.MOV.U32 R21, RZ, RZ, R47 ;  /* 0x000000ffff158224 */ /* 0x000fe200078e002f */
[----:B------:R-:W4:Y:S04]  /*47d40*/  LDL R46, [R1+0x16d4] ;  /* 0x0016d400012e7983 */ /* 0x000f280000100800 */
[----:B------:R-:W4:Y:S04]  /*47d50*/  LDL R47, [R1+0x16d0] ;  /* 0x0016d000012f7983 */ /* 0x000f280000100800 */
[----:B------:R0:W4:Y:S02]  /*47d60*/  @!P0 LDG.E.U16 R49, desc[UR60][R20.64] ;  /* 0x0000003c14318981 */ /* 0x000124000c1e1500 */
[----:B0-----:R-:W-:-:S02]  /*47d70*/  @!P0 IMAD.MOV.U32 R21, RZ, RZ, R92 ;  /* 0x000000ffff158224 */ /* 0x001fc400078e005c */
[----:B------:R-:W-:Y:S01]  /*47d80*/  @!P0 IMAD.MOV.U32 R20, RZ, RZ, R44 ;  /* 0x000000ffff148224 */ /* 0x000fe200078e002c */
[----:B------:R-:W4:Y:S04]  /*47d90*/  LDL R92, [R1+0x16c0] ;  /* 0x0016c000015c7983 */ /* 0x000f280000100800 */
[----:B------:R-:W4:Y:S04]  /*47da0*/  LDL R44, [R1+0x16c4] ;  /* 0x0016c400012c7983 */ /* 0x000f280000100800 */
[----:B------:R3:W4:Y:S02]  /*47db0*/  @!P0 LDG.E.U16 R107, desc[UR60][R20.64] ;  /* 0x0000003c146b8981 */ /* 0x000724000c1e1500 */
[----:B---3--:R-:W-:-:S02]  /*47dc0*/  @!P0 IMAD.MOV.U32 R20, RZ, RZ, R45 ;  /* 0x000000ffff148224 */ /* 0x008fc400078e002d */
[----:B------:R-:W3:Y:S01]  /*47dd0*/  LDL R45, [R1+0x16b4] ;  /* 0x0016b400012d7983 */ /* 0x000ee20000100800 */
[----:B------:R-:W-:Y:S01]  /*47de0*/  PRMT R98, RZ, 0x7610, R98 ;  /* 0x00007610ff627816 */ /* 0x000fe20000000062 */
[----:B------:R-:W-:Y:S02]  /*47df0*/  @!P0 IMAD.MOV.U32 R21, RZ, RZ, R59 ;  /* 0x000000ffff158224 */ /* 0x000fe400078e003b */
[----:B------:R-:W3:Y:S04]  /*47e00*/  LDL R59, [R1+0x16b0] ;  /* 0x0016b000013b7983 */ /* 0x000ee80000100800 */
[----:B------:R2:W3:Y:S01]  /*47e10*/  @!P0 LDG.E.U16 R98, desc[UR60][R20.64] ;  /* 0x0000003c14628981 */ /* 0x0004e2000c1e1500 */
[----:B------:R-:W-:Y:S02]  /*47e20*/  PRMT R136, RZ, 0x7610, R136 ;  /* 0x00007610ff887816 */ /* 0x000fe40000000088 */
[----:B------:R-:W-:-:S02]  /*47e30*/  PRMT R137, RZ, 0x7610, R137 ;  /* 0x00007610ff897816 */ /* 0x000fc40000000089 */
        /* <DEDUP_REMOVED lines=636> */
[----:B------:R-:W-:Y:S02]  /*4a600*/  @!P0 IMAD.MOV.U32 R20, RZ, RZ, R44 ;  /* 0x000000ffff148224 */ /* 0x000fe400078e002c */
[----:B------:R-:W4:Y:S04]  /*4a610*/  LDL R44, [R1+0x1104] ;  /* 0x00110400012c7983 */ /* 0x000f280000100800 */
[----:B------:R3:W4:Y:S02]  /*4a620*/  @!P0 LDG.E.U16 R0, desc[UR60][R20.64] ;  /* 0x0000003c14008981 */ /* 0x000724000c1e1500 */
[----:B---3--:R-:W-:Y:S02]  /*4a630*/  @!P1 IMAD.MOV.U32 R20, RZ, RZ, R45 ;  /* 0x000000ffff149224 */ /* 0x008fe400078e002d */
[----:B------:R-:W3:Y:S01]  /*4a640*/  LDL R45, [R1+0x1100] ;  /* 0x00110000012d7983 */ /* 0x000ee20000100800 */
[----:B------:R-:W-:Y:S01]  /*4a650*/  PRMT R22, RZ, 0x7610, R22 ;  /* 0x00007610ff167816 */ /* 0x000fe20000000016 */
[----:B------:R-:W-:-:S02]  /*4a660*/  @!P1 IMAD.MOV.U32 R21, RZ, RZ, R59 ;  /* 0x000000ffff159224 */ /* 0x000fc400078e003b */
[----:B------:R-:W3:Y:S01]  /*4a670*/  LDL.LU R101, [R1+0xda4] ;  /* 0x000da40001657983 */ /* 0x000ee20000300800 */
[----:B------:R-:W-:-:S03]  /*4a680*/  PRMT R8, RZ, 0x7610, R8 ;  /* 0x00007610ff087816 */ /* 0x000fc60000000008 */
[----:B------:R-:W3:Y:S04]  /*4a690*/  LDL R92, [R1+0x10f0] ;  /* 0x0010f000015c7983 */ /* 0x000ee80000100800 */
[----:B------:R2:W3:Y:S04]  /*4a6a0*/  @!P1 LDG.E.U16 R22, desc[UR60][R20.64] ;  /* 0x0000003c14169981 */ /* 0x0004e8000c1e1500 */
[----:B------:R-:W3:Y:S01]  /*4a6b0*/  LDL R59, [R1+0x10f4] ;  /* 0x0010f400013b7983 */ /* 0x000ee20000100800 */
[----:B------:R-:W-:Y:S01]  /*4a6c0*/  PRMT R12, RZ, 0x7610, R12 ;  /* 0x00007610ff0c7816 */ /* 0x000fe2000000000c */
[----:B--2---:R-:W-:-:S02]  /*4a6d0*/  @!P0 IMAD.MOV.U32 R21, RZ, RZ, R16 ;  /* 0x000000ffff158224 */ /* 0x004fc400078e0010 */
        /* <DEDUP_REMOVED lines=8> */
[----:B------:R0:W4:Y:S04]  /*4a760*/  @!P1 LDG.E.U16 R12, desc[UR60][R20.64] ;  /* 0x0000003c140c9981 */ /* 0x000128000c1e1500 */
[----:B------:R-:W4:Y:S01]  /*4a770*/  LDL.LU R99, [R1+0xd94] ;  /* 0x000d940001637983 */ /* 0x000f220000300800 */
[----:B0-----:R-:W-:-:S03]  /*4a780*/  @!P0 IMAD.MOV.U32 R20, RZ, RZ, R44 ;  /* 0x000000ffff148224 */ /* 0x001fc600078e002c */
[----:B------:R-:W4:Y:S01]  /*4a790*/  LDL R44, [R1+0x10e4] ;  /* 0x0010e400012c7983 */ /* 0x000f220000100800 */
[----:B---3--:R-:W-:-:S03]  /*4a7a0*/  @!P0 IMAD.MOV.U32 R21, RZ, RZ, R45 ;  /* 0x000000ffff158224 */ /* 0x008fc600078e002d */
[----:B------:R-:W3:Y:S01]  /*4a7b0*/  LDL R45, [R1+0x10e0] ;  /* 0x0010e000012d7983 */ /* 0x000ee20000100800 */
[----:B------:R-:W-:Y:S02]  /*4a7c0*/  PRMT R124, RZ, 0x7610, R124 ;  /* 0x00007610ff7c7816 */ /* 0x000fe4000000007c */
[----:B------:R-:W-:Y:S01]  /*4a7d0*/  PRMT R7, RZ, 0x7610, R7 ;  /* 0x00007610ff077816 */ /* 0x000fe20000000007 */
[----:B------:R-:W3:Y:S04]  /*4a7e0*/  LDL.LU R97, [R1+0xd98] ;  /* 0x000d980001617983 */ /* 0x000ee80000300800 */
[----:B------:R2:W3:Y:S01]  /*4a7f0*/  @!P0 LDG.E.U16 R124, desc[UR60][R20.64] ;  /* 0x0000003c147c8981 */ /* 0x0004e2000c1e1500 */
[----:B------:R-:W-:Y:S02]  /*4a800*/  PRMT R94, RZ, 0x7610, R94 ;  /* 0x00007610ff5e7816 */ /* 0x000fe4000000005e */
[----:B------:R-:W-:Y:S01]  /*4a810*/  PRMT R6, RZ, 0x7610, R6 ;  /* 0x00007610ff067816 */ /* 0x000fe20000000006 */
[----:B--2---:R-:W-:-:S02]  /*4a820*/  @!P1 IMAD.MOV.U32 R21, RZ, RZ, R16 ;  /* 0x000000ffff159224 */ /* 0x004fc400078e0010 */
[----:B------:R-:W-:Y:S01]  /*4a830*/  @!P1 IMAD.MOV.U32 R20, RZ, RZ, R9 ;  /* 0x000000ffff149224 */ /* 0x000fe200078e0009 */
[----:B------:R-:W2:Y:S04]  /*4a840*/  LDL R16, [R1+0x10d8] ;  /* 0x0010d80001107983 */ /* 0x000ea80000100800 */
[----:B------:R-:W2:Y:S04]  /*4a850*/  LDL R9, [R1+0x10dc] ;  /* 0x0010dc0001097983 */ /* 0x000ea80000100800 */
[----:B------:R0:W2:Y:S04]  /*4a860*/  @!P1 LDG.E.U16 R7, desc[UR60][R20.64] ;  /* 0x0000003c14079981 */ /* 0x0000a8000c1e1500 */
[----:B------:R-:W2:Y:S01]  /*4a870*/  LDL.LU R140, [R1+0xd84] ;  /* 0x000d8400018c7983 */ /* 0x000ea20000300800 */
[----:B0-----:R-:W-:-:S02]  /*4a880*/  @!P0 IMAD.MOV.U32 R20, RZ, RZ, R59 ;  /* 0x000000ffff148224 */ /* 0x001fc400078e003b */
[----:B------:R-:W-:-:S05]  /*4a890*/  @!P0 IMAD.MOV.U32 R21, RZ, RZ, R92 ;  /* 0x000000ffff158224 */ /* 0x000fca00078e005c */
[----:B------:R4:W2:Y:S02]  /*4a8a0*/  @!P0 LDG.E.U16 R94, desc[UR60][R20.64] ;  /* 0x0000003c145e8981 */ /* 0x0008a4000c1e1500 */
[----:B----4-:R-:W-:Y:S02]  /*4a8b0*/  @!P1 IMAD.MOV.U32 R20, RZ, RZ, R46 ;  /* 0x000000ffff149224 */ /* 0x010fe400078e002e */
        /* <DEDUP_REMOVED lines=9> */
[----:B------:R-:W-:-:S03]  /*4a950*/  PRMT R30, RZ, 0x7610, R30 ;  /* 0x00007610ff1e7816 */ /* 0x000fc6000000001e */
[----:B------:R0:W-:Y:S04]  /*4a960*/  STS.U16 [R4+0x12300], R101 ;  /* 0x0123006504007388 */ /* 0x0001e80000000400 */
[----:B------:R2:W3:Y:S04]  /*4a970*/  @!P0 LDG.E.U16 R30, desc[UR60][R20.64] ;  /* 0x0000003c141e8981 */ /* 0x0004e8000c1e1500 */
[----:B0-----:R-:W3:Y:S01]  /*4a980*/  LDL.LU R101, [R1+0xd74] ;  /* 0x000d740001657983 */ /* 0x001ee20000300800 */
[----:B------:R-:W-:-:S03]  /*4a990*/  PRMT R5, RZ, 0x7610, R5 ;  /* 0x00007610ff057816 */ /* 0x000fc60000000005 */
[----:B------:R0:W-:Y:S01]  /*4a9a0*/  STS.U16 [R4+0x2700], R99 ;  /* 0x0027006304007388 */ /* 0x0001e20000000400 */
[----:B------:R-:W-:-:S03]  /*4a9b0*/  PRMT R252, RZ, 0x7610, R252 ;  /* 0x00007610fffc7816 */ /* 0x000fc600000000fc */
[----:B------:R1:W-:Y:S01]  /*4a9c0*/  STS.U16 [R4+0x12700], R97 ;  /* 0x0127006104007388 */ /* 0x0003e20000000400 */
[----:B--2---:R-:W-:Y:S02]  /*4a9d0*/  @!P1 IMAD.MOV.U32 R21, RZ, RZ, R16 ;  /* 0x000000ffff159224 */ /* 0x004fe400078e0010 */
[----:B------:R-:W-:Y:S01]  /*4a9e0*/  @!P1 IMAD.MOV.U32 R20, RZ, RZ, R9 ;  /* 0x000000ffff149224 */ /* 0x000fe200078e0009 */
[----:B------:R-:W2:Y:S04]  /*4a9f0*/  LDL R16, [R1+0x10c0] ;  /* 0x0010c00001107983 */ /* 0x000ea80000100800 */
[----:B------:R-:W2:Y:S04]  /*4aa00*/  LDL R9, [R1+0x10c4] ;  /* 0x0010c40001097983 */ /* 0x000ea80000100800 */
[----:B------:R4:W2:Y:S04]  /*4aa10*/  @!P1 LDG.E.U16 R5, desc[UR60][R20.64] ;  /* 0x0000003c14059981 */ /* 0x0008a8000c1e1500 */
[----:B0-----:R-:W2:Y:S01]  /*4aa20*/  LDL.LU R99, [R1+0xd78] ;  /* 0x000d780001637983 */ /* 0x001ea20000300800 */
[----:B----4-:R-:W-:-:S02]  /*4aa30*/  @!P0 IMAD.MOV.U32 R20, RZ, RZ, R46 ;  /* 0x000000ffff148224 */ /* 0x010fc400078e002e */
[----:B------:R-:W-:Y:S01]  /*4aa40*/  @!P0 IMAD.MOV.U32 R21, RZ, RZ, R47 ;  /* 0x000000ffff158224 */ /* 0x000fe200078e002f */
[----:B------:R-:W4:Y:S04]  /*4aa50*/  LDL R46, [R1+0x10bc] ;  /* 0x0010bc00012e7983 */ /* 0x000f280000100800 */
[----:B------:R-:W4:Y:S04]  /*4aa60*/  LDL R47, [R1+0x10b8] ;  /* 0x0010b800012f7983 */ /* 0x000f280000100800 */
[----:B------:R0:W4:Y:S04]  /*4aa70*/  @!P0 LDG.E.U16 R252, desc[UR60][R20.64] ;  /* 0x0000003c14fc8981 */ /* 0x000128000c1e1500 */
[----:B-1----:R-:W4:Y:S01]  /*4aa80*/  LDL.LU R97, [R1+0xd64] ;  /* 0x000d640001617983 */ /* 0x002f220000300800 */
        /* <DEDUP_REMOVED lines=8> */
[----:B------:R-:W-:Y:S02]  /*4ab10*/  PRMT R250, RZ, 0x7610, R250 ;  /* 0x00007610fffa7816 */ /* 0x000fe400000000fa */
[----:B------:R-:W-:Y:S01]  /*4ab20*/  PRMT R249, RZ, 0x7610, R249 ;  /* 0x00007610fff97816 */ /* 0x000fe200000000f9 */
[----:B------:R0:W-:Y:S01]  /*4ab30*/  STS.U16 [R4+0x12b00], R105 ;  /* 0x012b006904007388 */ /* 0x0001e20000000400 */
[----:B--2---:R-:W-:-:S02]  /*4ab40*/  @!P0 IMAD.MOV.U32 R21, RZ, RZ, R16 ;  /* 0x000000ffff158224 */ /* 0x004fc400078e0010 */
[----:B------:R-:W-:Y:S01]  /*4ab50*/  @!P0 IMAD.MOV.U32 R20, RZ, RZ, R9 ;  /* 0x000000ffff148224 */ /* 0x000fe200078e0009 */
[----:B------:R-:W2:Y:S04]  /*4ab60*/  LDL R16, [R1+0x10a8] ;  /* 0x0010a80001107983 */ /* 0x000ea80000100800 */
[----:B------:R-:W2:Y:S04]  /*4ab70*/  LDL R9, [R1+0x10ac] ;  /* 0x0010ac0001097983 */ /* 0x000ea80000100800 */
[----:B------:R4:W2:Y:S04]  /*4ab80*/  @!P0 LDG.E.U16 R250, desc[UR60][R20.64] ;  /* 0x0000003c14fa8981 */ /* 0x0008a8000c1e1500 */
[----:B------:R-:W2:Y:S01]  /*4ab90*/  LDL.LU R144, [R1+0xd54] ;  /* 0x000d540001907983 */ /* 0x000ea20000300800 */
[----:B----4-:R-:W-:-:S02]  /*4aba0*/  @!P1 IMAD.MOV.U32 R20, RZ, RZ, R46 ;  /* 0x000000ffff149224 */ /* 0x010fc400078e002e */
[----:B------:R-:W-:Y:S01]  /*4abb0*/  @!P1 IMAD.MOV.U32 R21, RZ, RZ, R47 ;  /* 0x000000ffff159224 */ /* 0x000fe200078e002f */
[----:B------:R-:W4:Y:S04]  /*4abc0*/  LDL R46, [R1+0x1094] ;  /* 0x00109400012e7983 */ /* 0x000f280000100800 */
[----:B------:R-:W4:Y:S04]  /*4abd0*/  LDL R47, [R1+0x1090] ;  /* 0x00109000012f7983 */ /* 0x000f280000100800 */
[----:B------:R1:W4:Y:S04]  /*4abe0*/  @!P1 LDG.E.U16 R249, desc[UR60][R20.64] ;  /* 0x0000003c14f99981 */ /* 0x000328000c1e1500 */
[----:B0-----:R-:W4:Y:S01]  /*4abf0*/  LDL.LU R105, [R1+0xd58] ;  /* 0x000d580001697983 */ /* 0x001f220000300800 */
[----:B-1----:R-:W-:-:S03]  /*4ac00*/  @!P0 IMAD.MOV.U32 R20, RZ, RZ, R44 ;  /* 0x000000ffff148224 */ /* 0x002fc600078e002c */
        /* <DEDUP_REMOVED lines=315> */
[----:B------:R1:W-:Y:S04]  /*4bfc0*/  STS.U16 [R4+0x17b00], R101 ;  /* 0x017b006504007388 */ /* 0x0003e80000000400 */
[----:B------:R2:W3:Y:S04]  /*4bfd0*/  @!P1 LDG.E.U16 R209, desc[UR60][R20.64] ;  /* 0x0000003c14d19981 */ /* 0x0004e8000c1e1500 */
[----:B0-----:R-:W3:Y:S04]  /*4bfe0*/  LDL.LU R3, [R1+0x327c] ;  /* 0x00327c0001037983 */ /* 0x001ee80000300800 */
[----:B-1----:R-:W3:Y:S01]  /*4bff0*/  LDL.LU R101, [R1+0xe1c] ;  /* 0x000e1c0001657983 */ /* 0x002ee20000300800 */
        /* <DEDUP_REMOVED lines=20> */
[----:B------:R-:W-:-:S06]  /*4c140*/  PRMT R206, RZ, 0x7610, R206 ;  /* 0x00007610ffce7816 */ /* 0x000fcc00000000ce */
[----:B------:R2:W3:Y:S04]  /*4c150*/  @!P0 LDG.E.U16 R206, desc[UR60][R20.64] ;  /* 0x0000003c14ce8981 */ /* 0x0004e8000c1e1500 */
[----:B------:R0:W-:Y:S01]  /*4c160*/  STS.U16 [R3+0x10380], R140 ;  /* 0x0103808c03007388 */ /* 0x0001e20000000400 */
[----:B------:R-:W-:-:S03]  /*4c170*/  PRMT R205, RZ, 0x7610, R205 ;  /* 0x00007610ffcd7816 */ /* 0x000fc600000000cd */
[----:B0-----:R-:W3:Y:S04]  /*4c180*/  LDL.LU R140, [R1+0xe08] ;  /* 0x000e0800018c7983 */ /* 0x001ee80000300800 */
        /* <DEDUP_REMOVED lines=25> */
[----:B------:R-:W-:Y:S01]  /*4c320*/  PRMT R201, RZ, 0x7610, R201 ;  /* 0x00007610ffc97816 */ /* 0x000fe200000000c9 */
[----:B--2---:R-:W-:Y:S02]  /*4c330*/  @!P0 IMAD.MOV.U32 R21, RZ, RZ, R16 ;  /* 0x000000ffff158224 */ /* 0x004fe400078e0010 */
[----:B------:R-:W-:Y:S01]  /*4c340*/  @!P0 IMAD.MOV.U32 R20, RZ, RZ, R9 ;  /* 0x000000ffff148224 */ /* 0x000fe200078e0009 */
[----:B------:R-:W2:Y:S04]  /*4c350*/  LDL R16, [R1+0xf78] ;  /* 0x000f780001107983 */ /* 0x000ea80000100800 */
[----:B------:R-:W2:Y:S04]  /*4c360*/  LDL R9, [R1+0x2da4] ;  /* 0x002da40001097983 */ /* 0x000ea80000100800 */
[----:B------:R4:W2:Y:S04]  /*4c370*/  @!P0 LDG.E.U16 R202, desc[UR60][R20.64] ;  /* 0x0000003c14ca8981 */ /* 0x0008a8000c1e1500 */
[----:B0-----:R-:W2:Y:S04]  /*4c380*/  LDL.LU R99, [R1+0xdf8] ;  /* 0x000df80001637983 */ /* 0x001ea80000300800 */
[----:B------:R-:W2:Y:S01]  /*4c390*/  LDL R59, [R1+0xf74] ;  /* 0x000f7400013b7983 */ /* 0x000ea20000100800 */
[----:B----4-:R-:W-:-:S02]  /*4c3a0*/  @!P1 IMAD.MOV.U32 R20, RZ, RZ, R46 ;  /* 0x000000ffff149224 */ /* 0x010fc400078e002e */
[----:B------:R-:W-:Y:S02]  /*4c3b0*/  @!P1 IMAD.MOV.U32 R21, RZ, RZ, R47 ;  /* 0x000000ffff159224 */ /* 0x000fe400078e002f */
        /* <DEDUP_REMOVED lines=21> */
[----:B-1----:R-:W-:-:S03]  /*4c510*/  @!P0 IMAD.MOV.U32 R21, RZ, RZ, R59 ;  /* 0x000000ffff158224 */ /* 0x002fc600078e003b */
[----:B------:R-:W2:Y:S01]  /*4c520*/  LDL R59, [R1+0xf68] ;  /* 0x000f6800013b7983 */ /* 0x000ea20000100800 */
[----:B----4-:R-:W-:-:S03]  /*4c530*/  @!P0 IMAD.MOV.U32 R20, RZ, RZ, R47 ;  /* 0x000000ffff148224 */ /* 0x010fc600078e002f */
        /* <DEDUP_REMOVED lines=279> */
[----:B------:R-:W-:Y:S01]  /*4d6b0*/  PRMT R162, RZ, 0x7610, R162 ;  /* 0x00007610ffa27816 */ /* 0x000fe200000000a2 */
[----:B--2---:R-:W-:Y:S02]  /*4d6c0*/  @!P1 IMAD.MOV.U32 R21, RZ, RZ, R16 ;  /* 0x000000ffff159224 */ /* 0x004fe400078e0010 */
[----:B------:R-:W-:Y:S01]  /*4d6d0*/  @!P1 IMAD.MOV.U32 R20, RZ, RZ, R9 ;  /* 0x000000ffff149224 */ /* 0x000fe200078e0009 */
[----:B------:R-:W2:Y:S04]  /*4d6e0*/  LDL R16, [R1+0xe80] ;  /* 0x000e800001107983 */ /* 0x000ea80000100800 */
[----:B------:R-:W2:Y:S04]  /*4d6f0*/  LDL R9, [R1+0xe84] ;  /* 0x000e840001097983 */ /* 0x000ea80000100800 */
[----:B0-----:R-:W2:Y:S04]  /*4d700*/  LDL.LU R46, [R1+0xd0c] ;  /* 0x000d0c00012e7983 */ /* 0x001ea80000300800 */
[----:B------:R-:W2:Y:S04]  /*4d710*/  LDL R93, [R1+0xe78] ;  /* 0x000e7800015d7983 */ /* 0x000ea80000100800 */
[----:B------:R-:W2:Y:S04]  /*4d720*/  LDL R92, [R1+0xe7c] ;  /* 0x000e7c00015c7983 */ /* 0x000ea80000100800 */
[----:B------:R0:W2:Y:S02]  /*4d730*/  @!P1 LDG.E.U16 R163, desc[UR60][R20.64] ;  /* 0x0000003c14a39981 */ /* 0x0000a4000c1e1500 */
[----:B0-----:R-:W-:-:S02]  /*4d740*/  @!P0 IMAD.MOV.U32 R21, RZ, RZ, R59 ;  /* 0x000000ffff158224 */ /* 0x001fc400078e003b */
[----:B------:R-:W2:Y:S01]  /*4d750*/  LDL R59, [R1+0xe70] ;  /* 0x000e7000013b7983 */ /* 0x000ea20000100800 */
[----:B----4-:R-:W-:-:S03]  /*4d760*/  @!P0 IMAD.MOV.U32 R20, RZ, RZ, R47 ;  /* 0x000000ffff148224 */ /* 0x010fc600078e002f */
[----:B------:R-:W4:Y:S04]  /*4d770*/  LDL R47, [R1+0xe74] ;  /* 0x000e7400012f7983 */ /* 0x000f280000100800 */
[----:B------:R0:W4:Y:S02]  /*4d780*/  @!P0 LDG.E.U16 R162, desc[UR60][R20.64] ;  /* 0x0000003c14a28981 */ /* 0x000124000c1e1500 */
[----:B0-----:R-:W-:Y:S02]  /*4d790*/  @!P1 IMAD.MOV.U32 R20, RZ, RZ, R44 ;  /* 0x000000ffff149224 */ /* 0x001fe400078e002c */
[----:B------:R-:W4:Y:S01]  /*4d7a0*/  LDL R44, [R1+0xe6c] ;  /* 0x000e6c00012c7983 */ /* 0x000f220000100800 */
[----:B---3--:R-:W-:-:S03]  /*4d7b0*/  @!P1 IMAD.MOV.U32 R21, RZ, RZ, R45 ;  /* 0x000000ffff159224 */ /* 0x008fc600078e002d */
[----:B------:R-:W3:Y:S01]  /*4d7c0*/  LDL R45, [R1+0xe68] ;  /* 0x000e6800012d7983 */ /* 0x000ee20000100800 */
[----:B------:R-:W-:-:S03]  /*4d7d0*/  PRMT R161, RZ, 0x7610, R161 ;  /* 0x00007610ffa17816 */ /* 0x000fc600000000a1 */
[----:B------:R0:W-:Y:S01]  /*4d7e0*/  STS.U16 [R3+0x5f80], R105 ;  /* 0x005f806903007388 */ /* 0x0001e20000000400 */
[----:B------:R-:W-:-:S03]  /*4d7f0*/  PRMT R160, RZ, 0x7610, R160 ;  /* 0x00007610ffa07816 */ /* 0x000fc600000000a0 */
[----:B------:R2:W3:Y:S04]  /*4d800*/  @!P1 LDG.E.U16 R161, desc[UR60][R20.64] ;  /* 0x0000003c14a19981 */ /* 0x0004e8000c1e1500 */
[----:B0-----:R-:W3:Y:S01]  /*4d810*/  LDL.LU R105, [R1+0xd10] ;  /* 0x000d100001697983 */ /* 0x001ee20000300800 */
[----:B------:R-:W-:Y:S02]  /*4d820*/  PRMT R159, RZ, 0x7610, R159 ;  /* 0x00007610ff9f7816 */ /* 0x000fe4000000009f */
[----:B------:R-:W-:Y:S01]  /*4d830*/  PRMT R158, RZ, 0x7610, R158 ;  /* 0x00007610ff9e7816 */ /* 0x000fe2000000009e */
[----:B------:R0:W-:Y:S01]  /*4d840*/  STS.U16 [R3+0x15f80], R101 ;  /* 0x015f806503007388 */ /* 0x0001e20000000400 */
[----:B--2---:R-:W-:Y:S02]  /*4d850*/  @!P0 IMAD.MOV.U32 R21, RZ, RZ, R16 ;  /* 0x000000ffff158224 */ /* 0x004fe400078e0010 */
[----:B------:R-:W-:Y:S01]  /*4d860*/  @!P0 IMAD.MOV.U32 R20, RZ, RZ, R9 ;  /* 0x000000ffff148224 */ /* 0x000fe200078e0009 */
[----:B------:R-:W2:Y:S04]  /*4d870*/  LDL R16, [R1+0xe60] ;  /* 0x000e600001107983 */ /* 0x000ea80000100800 */
[----:B------:R-:W2:Y:S04]  /*4d880*/  LDL R9, [R1+0xe64] ;  /* 0x000e640001097983 */ /* 0x000ea80000100800 */
[----:B------:R1:W2:Y:S04]  /*4d890*/  @!P0 LDG.E.U16 R160, desc[UR60][R20.64] ;  /* 0x0000003c14a08981 */ /* 0x0002a8000c1e1500 */
[----:B0-----:R-:W2:Y:S01]  /*4d8a0*/  LDL.LU R101, [R1+0xcfc] ;  /* 0x000cfc0001657983 */ /* 0x001ea20000300800 */
[----:B-1----:R-:W-:-:S02]  /*4d8b0*/  @!P1 IMAD.MOV.U32 R20, RZ, RZ, R92 ;  /* 0x000000ffff149224 */ /* 0x002fc400078e005c */
[----:B------:R-:W-:-:S05]  /*4d8c0*/  @!P1 IMAD.MOV.U32 R21, RZ, RZ, R93 ;  /* 0x000000ffff159224 */ /* 0x000fca00078e005d */
[----:B------:R0:W2:Y:S02]  /*4d8d0*/  @!P1 LDG.E.U16 R159, desc[UR60][R20.64] ;  /* 0x0000003c149f9981 */ /* 0x0000a4000c1e1500 */
[----:B0-----:R-:W-:Y:S02]  /*4d8e0*/  @!P0 IMAD.MOV.U32 R21, RZ, RZ, R59 ;  /* 0x000000ffff158224 */ /* 0x001fe400078e003b */
[----:B----4-:R-:W-:-:S05]  /*4d8f0*/  @!P0 IMAD.MOV.U32 R20, RZ, RZ, R47 ;  /* 0x000000ffff148224 */ /* 0x010fca00078e002f */
[----:B------:R0:W4:Y:S02]  /*4d900*/  @!P0 LDG.E.U16 R158, desc[UR60][R20.64] ;  /* 0x0000003c149e8981 */ /* 0x000124000c1e1500 */
[----:B0-----:R-:W-:Y:S02]  /*4d910*/  @!P1 IMAD.MOV.U32 R20, RZ, RZ, R44 ;  /* 0x000000ffff149224 */ /* 0x001fe400078e002c */
        /* <DEDUP_REMOVED lines=8> */
[----:B------:R-:W3:Y:S04]  /*4d9a0*/  LDL.LU R95, [R1+0xcec] ;  /* 0x000cec00015f7983 */ /* 0x000ee80000300800 */
[----:B-1----:R-:W3:Y:S04]  /*4d9b0*/  LDL R97, [R1+0xe50] ;  /* 0x000e500001617983 */ /* 0x002ee80000100800 */
[----:B------:R0:W-:Y:S01]  /*4d9c0*/  STS.U16 [R3+0x6780], R46 ;  /* 0x0067802e03007388 */ /* 0x0001e20000000400 */
[----:B------:R-:W-:-:S03]  /*4d9d0*/  PRMT R156, RZ, 0x7610, R156 ;  /* 0x00007610ff9c7816 */ /* 0x000fc6000000009c */
[----:B------:R1:W-:Y:S01]  /*4d9e0*/  STS.U16 [R3+0x16780], R105 ;  /* 0x0167806903007388 */ /* 0x0003e20000000400 */
[----:B--2---:R-:W-:-:S03]  /*4d9f0*/  @!P0 IMAD.MOV.U32 R21, RZ, RZ, R16 ;  /* 0x000000ffff158224 */ /* 0x004fc600078e0010 */
[----:B------:R-:W2:Y:S04]  /*4da00*/  LDL R16, [R1+0xe54] ;  /* 0x000e540001107983 */ /* 0x000ea80000100800 */
[----:B------:R-:W2:Y:S04]  /*4da10*/  LDL.LU R143, [R1+0xcf0] ;  /* 0x000cf000018f7983 */ /* 0x000ea80000300800 */
[----:B------:R-:W2:Y:S01]  /*4da20*/  LDL.LU R92, [R1+0xce0] ;  /* 0x000ce000015c7983 */ /* 0x000ea20000300800 */
[----:B------:R-:W-:-:S03]  /*4da30*/  @!P0 IMAD.MOV.U32 R20, RZ, RZ, R9 ;  /* 0x000000ffff148224 */ /* 0x000fc600078e0009 */
[----:B------:R-:W2:Y:S04]  /*4da40*/  LDL.LU R122, [R1+0xcdc] ;  /* 0x000cdc00017a7983 */ /* 0x000ea80000300800 */
[----:B------:R-:W2:Y:S04]  /*4da50*/  LDL.LU R9, [R1+0xcc4] ;  /* 0x000cc40001097983 */ /* 0x000ea80000300800 */
[----:B0-----:R-:W2:Y:S04]  /*4da60*/  LDL.LU R46, [R1+0xcc0] ;  /* 0x000cc000012e7983 */ /* 0x001ea80000300800 */
[----:B------:R-:W2:Y:S04]  /*4da70*/  LDL R110, [R1+0xe48] ;  /* 0x000e4800016e7983 */ /* 0x000ea80000100800 */
[----:B------:R-:W2:Y:S04]  /*4da80*/  LDL R93, [R1+0xe4c] ;  /* 0x000e4c00015d7983 */ /* 0x000ea80000100800 */
[----:B-1----:R-:W2:Y:S04]  /*4da90*/  LDL.LU R105, [R1+0xcb4] ;  /* 0x000cb40001697983 */ /* 0x002ea80000300800 */
[----:B------:R-:W2:Y:S04]  /*4daa0*/  LDL R59, [R1+0xe40] ;  /* 0x000e4000013b7983 */ /* 0x000ea80000100800 */
[----:B------:R-:W2:Y:S04]  /*4dab0*/  LDL R47, [R1+0xe44] ;  /* 0x000e4400012f7983 */ /* 0x000ea80000100800 */
[----:B------:R4:W2:Y:S04]  /*4dac0*/  @!P0 LDG.E.U16 R156, desc[UR60][R20.64] ;  /* 0x0000003c149c8981 */ /* 0x0008a8000c1e1500 */
[----:B------:R0:W-:Y:S01]  /*4dad0*/  STS.U16 [R3+0x6b80], R101 ;  /* 0x006b806503007388 */ /* 0x0001e20000000400 */
[----:B----4-:R-:W-:-:S03]  /*4dae0*/  @!P1 IMAD.MOV.U32 R20, RZ, RZ, R44 ;  /* 0x000000ffff149224 */ /* 0x010fc600078e002c */
[----:B------:R-:W4:Y:S01]  /*4daf0*/  LDL R44, [R1+0xe3c] ;  /* 0x000e3c00012c7983 */ /* 0x000f220000100800 */
[----:B---3--:R-:W-:-:S03]  /*4db00*/  @!P1 IMAD.MOV.U32 R21, RZ, RZ, R45 ;  /* 0x000000ffff159224 */ /* 0x008fc600078e002d */
[----:B------:R-:W3:Y:S04]  /*4db10*/  LDL R45, [R1+0xe38] ;  /* 0x000e3800012d7983 */ /* 0x000ee80000100800 */
[----:B0-----:R-:W3:Y:S01]  /*4db20*/  LDL.LU R101, [R1+0xcb0] ;  /* 0x000cb00001657983 */ /* 0x001ee20000300800 */
[----:B------:R-:W-:-:S03]  /*4db30*/  PRMT R155, RZ, 0x7610, R155 ;  /* 0x00007610ff9b7816 */ /* 0x000fc6000000009b */
[----:B------:R0:W-:Y:S01]  /*4db40*/  STS.U16 [R3+0x10b80], R144 ;  /* 0x010b809003007388 */ /* 0x0001e20000000400 */
[----:B------:R-:W-:-:S03]  /*4db50*/  PRMT R154, RZ, 0x7610, R154 ;  /* 0x00007610ff9a7816 */ /* 0x000fc6000000009a */
[----:B------:R1:W-:Y:S04]  /*4db60*/  STS.U16 [R3+0x6380], R140 ;  /* 0x0063808c03007388 */ /* 0x0003e80000000400 */
[----:B------:R1:W3:Y:S01]  /*4db70*/  @!P1 LDG.E.U16 R155, desc[UR60][R20.64] ;  /* 0x0000003c149b9981 */ /* 0x0002e2000c1e1500 */
[----:B------:R-:W-:-:S03]  /*4db80*/  PRMT R153, RZ, 0x7610, R153 ;  /* 0x00007610ff997816 */ /* 0x000fc60000000099 */
[----:B0-----:R-:W3:Y:S01]  /*4db90*/  LDL.LU R144, [R1+0xca4] ;  /* 0x000ca40001907983 */ /* 0x001ee20000300800 */
[----:B-1----:R-:W-:-:S03]  /*4dba0*/  @!P0 IMAD.MOV.U32 R21, RZ, RZ, R97 ;  /* 0x000000ffff158224 */ /* 0x002fc600078e0061 */
[----:B------:R-:W3:Y:S04]  /*4dbb0*/  LDL.LU R97, [R1+0xca0] ;  /* 0x000ca00001617983 */ /* 0x000ee80000300800 */
[----:B------:R-:W3:Y:S01]  /*4dbc0*/  LDL.LU R140, [R1+0xc64] ;  /* 0x000c6400018c7983 */ /* 0x000ee20000300800 */
[----:B------:R-:W-:-:S03]  /*4dbd0*/  PRMT R152, RZ, 0x7610, R152 ;  /* 0x00007610ff987816 */ /* 0x000fc60000000098 */
[----:B------:R0:W-:Y:S01]  /*4dbe0*/  STS.U16 [R3+0x16b80], R99 ;  /* 0x016b806303007388 */ /* 0x0001e20000000400 */
[----:B------:R-:W-:Y:S01]  /*4dbf0*/  PRMT R11, RZ, 0x7610, R11 ;  /* 0x00007610ff0b7816 */ /* 0x000fe2000000000b */
[----:B--2---:R-:W-:Y:S02]  /*4dc00*/  @!P0 IMAD.MOV.U32 R20, RZ, RZ, R16 ;  /* 0x000000ffff148224 */ /* 0x004fe400078e0010 */
[----:B------:R-:W2:Y:S04]  /*4dc10*/  LDL.LU R16, [R1+0xc60] ;  /* 0x000c600001107983 */ /* 0x000ea80000300800 */
[----:B------:R1:W2:Y:S04]  /*4dc20*/  @!P0 LDG.E.U16 R154, desc[UR60][R20.64] ;  /* 0x0000003c149a8981 */ /* 0x0002a8000c1e1500 */
[----:B0-----:R-:W2:Y:S04]  /*4dc30*/  LDL.LU R99, [R1+0xc5c] ;  /* 0x000c5c0001637983 */ /* 0x001ea80000300800 */
[----:B------:R0:W-:Y:S01]  /*4dc40*/  STS.U16 [R3+0x7780], R9 ;  /* 0x0077800903007388 */ /* 0x0001e20000000400 */
[----:B-1----:R-:W-:-:S02]  /*4dc50*/  @!P1 IMAD.MOV.U32 R20, RZ, RZ, R93 ;  /* 0x000000ffff149224 */ /* 0x002fc400078e005d */
[----:B------:R-:W-:Y:S01]  /*4dc60*/  @!P1 IMAD.MOV.U32 R21, RZ, RZ, R110 ;  /* 0x000000ffff159224 */ /* 0x000fe200078e006e */
[----:B0-----:R-:W2:Y:S04]  /*4dc70*/  LDL.LU R9, [R1+0xc58] ;  /* 0x000c580001097983 */ /* 0x001ea80000300800 */
[----:B------:R0:W2:Y:S02]  /*4dc80*/  @!P1 LDG.E.U16 R153, desc[UR60][R20.64] ;  /* 0x0000003c14999981 */ /* 0x0000a4000c1e1500 */
[----:B0-----:R-:W-:Y:S02]  /*4dc90*/  @!P0 IMAD.MOV.U32 R20, RZ, RZ, R47 ;  /* 0x000000ffff148224 */ /* 0x001fe400078e002f */
[----:B------:R-:W-:-:S05]  /*4dca0*/  @!P0 IMAD.MOV.U32 R21, RZ, RZ, R59 ;  /* 0x000000ffff158224 */ /* 0x000fca00078e003b */
[----:B------:R4:W2:Y:S04]  /*4dcb0*/  @!P0 LDG.E.U16 R152, desc[UR60][R20.64] ;  /* 0x0000003c14988981 */ /* 0x0008a8000c1e1500 */
[----:B------:R0:W-:Y:S04]  /*4dcc0*/  STS.U16 [R3+0x17780], R46 ;  /* 0x0177802e03007388 */ /* 0x0001e80000000400 */
[----:B------:R1:W-:Y:S01]  /*4dcd0*/  STS.U16 [R3+0x7b80], R105 ;  /* 0x007b806903007388 */ /* 0x0003e20000000400 */
[----:B----4-:R-:W-:Y:S02]  /*4dce0*/  @!P1 IMAD.MOV.U32 R20, RZ, RZ, R44 ;  /* 0x000000ffff149224 */ /* 0x010fe400078e002c */
[----:B---3--:R-:W-:-:S05]  /*4dcf0*/  @!P1 IMAD.MOV.U32 R21, RZ, RZ, R45 ;  /* 0x000000ffff159224 */ /* 0x008fca00078e002d */
[----:B------:R-:W3:Y:S04]  /*4dd00*/  @!P1 LDG.E.U16 R11, desc[UR60][R20.64] ;  /* 0x0000003c140b9981 */ /* 0x000ee8000c1e1500 */
[----:B------:R4:W-:Y:S04]  /*4dd10*/  STS.U16 [R3+0x17b80], R101 ;  /* 0x017b806503007388 */ /* 0x0009e80000000400 */
[----:B------:R-:W3:Y:S04]  /*4dd20*/  LDL.LU R20, [R1+0xc54] ;  /* 0x000c540001147983 */ /* 0x000ee80000300800 */
[----:B------:R-:W3:Y:S04]  /*4dd30*/  LDL.LU R21, [R1+0xc50] ;  /* 0x000c500001157983 */ /* 0x000ee80000300800 */
[----:B0-----:R-:W3:Y:S04]  /*4dd40*/  LDL.LU R46, [R1+0xc4c] ;  /* 0x000c4c00012e7983 */ /* 0x001ee80000300800 */
[----:B-1----:R-:W3:Y:S04]  /*4dd50*/  LDL.LU R105, [R1+0xc48] ;  /* 0x000c480001697983 */ /* 0x002ee80000300800 */
[----:B----4-:R-:W4:Y:S04]  /*4dd60*/  LDL.LU R101, [R1+0xc44] ;  /* 0x000c440001657983 */ /* 0x010f280000300800 */
[----:B------:R0:W-:Y:S04]  /*4dd70*/  STS.U16 [R3+0x17380], R122 ;  /* 0x0173807a03007388 */ /* 0x0001e80000000400 */
[----:B------:R1:W-:Y:S04]  /*4dd80*/  STS.U16 [R3+0x7f80], R144 ;  /* 0x007f809003007388 */ /* 0x0003e80000000400 */
[----:B------:R-:W-:Y:S04]  /*4dd90*/  STS.U16 [R3+0x6f80], R95 ;  /* 0x006f805f03007388 */ /* 0x000fe80000000400 */
[----:B------:R-:W-:Y:S04]  /*4dda0*/  STS.U16 [R3+0x16f80], R143 ;  /* 0x016f808f03007388 */ /* 0x000fe80000000400 */
[----:B------:R-:W-:Y:S04]  /*4ddb0*/  STS.U16 [R3+0x7380], R92 ;  /* 0x0073805c03007388 */ /* 0x000fe80000000400 */
        /* <DEDUP_REMOVED lines=17> */
[----:B--2---:R0:W-:Y:S04]  /*4ded0*/  STS.U16 [R10+0x30400], R16 ;  /* 0x030400100a007388 */ /* 0x0041e80000000400 */
[----:B------:R1:W-:Y:S04]  /*4dee0*/  STS.U16 [R10+0x30800], R99 ;  /* 0x030800630a007388 */ /* 0x0003e80000000400 */
[----:B0-----:R-:W2:Y:S04]  /*4def0*/  LDL.LU R16, [R1+0x9dc] ;  /* 0x0009dc0001107983 */ /* 0x001ea80000300800 */
[----:B-1----:R-:W2:Y:S04]  /*4df00*/  LDL.LU R99, [R1+0x9d8] ;  /* 0x0009d80001637983 */ /* 0x002ea80000300800 */
[----:B------:R0:W-:Y:S04]  /*4df10*/  STS.U16 [R10+0x30c00], R9 ;  /* 0x030c00090a007388 */ /* 0x0001e80000000400 */
[----:B0-----:R-:W2:Y:S04]  /*4df20*/  LDL.LU R9, [R1+0x9d4] ;  /* 0x0009d40001097983 */ /* 0x001ea80000300800 */
[----:B---3--:R0:W-:Y:S04]  /*4df30*/  STS.U16 [R10+0x31800], R46 ;  /* 0x0318002e0a007388 */ /* 0x0081e80000000400 */
[----:B------:R1:W-:Y:S04]  /*4df40*/  STS.U16 [R10+0x31c00], R105 ;  /* 0x031c00690a007388 */ /* 0x0003e80000000400 */
[----:B----4-:R3:W-:Y:S04]  /*4df50*/  STS.U16 [R10+0x32000], R101 ;  /* 0x032000650a007388 */ /* 0x0107e80000000400 */
[----:B0-----:R-:W4:Y:S04]  /*4df60*/  LDL.LU R46, [R1+0x9d0] ;  /* 0x0009d000012e7983 */ /* 0x001f280000300800 */
[----:B-1----:R-:W4:Y:S04]  /*4df70*/  LDL.LU R105, [R1+0x9cc] ;  /* 0x0009cc0001697983 */ /* 0x002f280000300800 */
[----:B---3--:R-:W3:Y:S04]  /*4df80*/  LDL.LU R101, [R1+0x9c8] ;  /* 0x0009c80001657983 */ /* 0x008ee80000300800 */
[----:B------:R0:W-:Y:S04]  /*4df90*/  STS.U16 [R10+0x32400], R122 ;  /* 0x0324007a0a007388 */ /* 0x0001e80000000400 */
[----:B------:R1:W-:Y:S04]  /*4dfa0*/  STS.U16 [R10+0x32800], R144 ;  /* 0x032800900a007388 */ /* 0x0003e80000000400 */
[----:B0-----:R-:W3:Y:S04]  /*4dfb0*/  LDL.LU R122, [R1+0x9c4] ;  /* 0x0009c400017a7983 */ /* 0x001ee80000300800 */
[----:B-1----:R-:W3:Y:S04]  /*4dfc0*/  LDL.LU R144, [R1+0x9c0] ;  /* 0x0009c00001907983 */ /* 0x002ee80000300800 */
[----:B------:R0:W-:Y:S04]  /*4dfd0*/  STS.U16 [R10+0x32c00], R97 ;  /* 0x032c00610a007388 */ /* 0x0001e80000000400 */
[----:B------:R1:W-:Y:S04]  /*4dfe0*/  STS.U16 [R10+0x33000], R140 ;  /* 0x0330008c0a007388 */ /* 0x0003e80000000400 */
[----:B0-----:R-:W3:Y:S04]  /*4dff0*/  LDL.LU R97, [R1+0x9bc] ;  /* 0x0009bc0001617983 */ /* 0x001ee80000300800 */
[----:B-1----:R-:W3:Y:S04]  /*4e000*/  LDL.LU R140, [R1+0x9b8] ;  /* 0x0009b800018c7983 */ /* 0x002ee80000300800 */
[----:B------:R-:W-:Y:S04]  /*4e010*/  STS.U16 [R10+0x31000], R20 ;  /* 0x031000140a007388 */ /* 0x000fe80000000400 */
[----:B--2---:R0:W-:Y:S04]  /*4e020*/  STS.U16 [R10+0x20c00], R16 ;  /* 0x020c00100a007388 */ /* 0x0041e80000000400 */
[----:B------:R-:W-:Y:S04]  /*4e030*/  STS.U16 [R10+0x21000], R99 ;  /* 0x021000630a007388 */ /* 0x000fe80000000400 */
[----:B0-----:R-:W2:Y:S04]  /*4e040*/  LDL.LU R16, [R1+0x9b4] ;  /* 0x0009b40001107983 */ /* 0x001ea80000300800 */
[----:B------:R0:W-:Y:S04]  /*4e050*/  STS.U16 [R10+0x21400], R9 ;  /* 0x021400090a007388 */ /* 0x0001e80000000400 */
[----:B0-----:R-:W2:Y:S04]  /*4e060*/  LDL.LU R9, [R1+0x9b0] ;  /* 0x0009b00001097983 */ /* 0x001ea80000300800 */
[----:B------:R-:W2:Y:S04]  /*4e070*/  LDL.LU R20, [R1+0x9ac] ;  /* 0x0009ac0001147983 */ /* 0x000ea80000300800 */
[----:B------:R-:W2:Y:S04]  /*4e080*/  LDL.LU R99, [R1+0x9a8] ;  /* 0x0009a80001637983 */ /* 0x000ea80000300800 */
[----:B----4-:R0:W-:Y:S04]  /*4e090*/  STS.U16 [R10+0x21800], R46 ;  /* 0x0218002e0a007388 */ /* 0x0101e80000000400 */
[----:B------:R1:W-:Y:S04]  /*4e0a0*/  STS.U16 [R10+0x21c00], R105 ;  /* 0x021c00690a007388 */ /* 0x0003e80000000400 */
[----:B---3--:R3:W-:Y:S04]  /*4e0b0*/  STS.U16 [R10+0x22000], R101 ;  /* 0x022000650a007388 */ /* 0x0087e80000000400 */
[----:B0-----:R-:W4:Y:S04]  /*4e0c0*/  LDL.LU R46, [R1+0x9a4] ;  /* 0x0009a400012e7983 */ /* 0x001f280000300800 */
[----:B-1----:R-:W4:Y:S04]  /*4e0d0*/  LDL.LU R105, [R1+0x9a0] ;  /* 0x0009a00001697983 */ /* 0x002f280000300800 */
[----:B---3--:R-:W3:Y:S04]  /*4e0e0*/  LDL.LU R101, [R1+0x99c] ;  /* 0x00099c0001657983 */ /* 0x008ee80000300800 */
        /* <DEDUP_REMOVED lines=11> */
[----:B------:R0:W-:Y:S04]  /*4e1a0*/  STS.U16 [R10+0x33c00], R93 ;  /* 0x033c005d0a007388 */ /* 0x0001e80000000400 */
[----:B------:R-:W3:Y:S04]  /*4e1b0*/  LDL.LU R45, [R1+0x984] ;  /* 0x00098400012d7983 */ /* 0x000ee80000300800 */
        /* <DEDUP_REMOVED lines=15> */
[----:B0-----:R-:W3:Y:S04]  /*4e2b0*/  LDL.LU R95, [R1+0x968] ;  /* 0x00096800015f7983 */ /* 0x001ee80000300800 */
[----:B-1----:R-:W3:Y:S04]  /*4e2c0*/  LDL.LU R143, [R1+0x964] ;  /* 0x00096400018f7983 */ /* 0x002ee80000300800 */
[----:B------:R-:W3:Y:S04]  /*4e2d0*/  LDL.LU R97, [R1+0x960] ;  /* 0x0009600001617983 */ /* 0x000ee80000300800 */
[----:B------:R-:W3:Y:S04]  /*4e2e0*/  LDL.LU R140, [R1+0x95c] ;  /* 0x00095c00018c7983 */ /* 0x000ee80000300800 */
[----:B--2---:R0:W-:Y:S04]  /*4e2f0*/  STS.U16 [R10+0x23400], R16 ;  /* 0x023400100a007388 */ /* 0x0041e80000000400 */
[----:B0-----:R-:W2:Y:S04]  /*4e300*/  LDL.LU R16, [R1+0x958] ;  /* 0x0009580001107983 */ /* 0x001ea80000300800 */
[----:B------:R0:W-:Y:S04]  /*4e310*/  STS.U16 [R10+0x23800], R9 ;  /* 0x023800090a007388 */ /* 0x0001e80000000400 */
[----:B------:R1:W-:Y:S04]  /*4e320*/  STS.U16 [R10+0x24000], R99 ;  /* 0x024000630a007388 */ /* 0x0003e80000000400 */
[----:B0-----:R-:W2:Y:S04]  /*4e330*/  LDL.LU R9, [R1+0x3278] ;  /* 0x0032780001097983 */ /* 0x001ea80000300800 */
[----:B-1----:R-:W2:Y:S04]  /*4e340*/  LDL.LU R99, [R1+0x950] ;  /* 0x0009500001637983 */ /* 0x002ea80000300800 */
        /* <DEDUP_REMOVED lines=9> */
[----:B0-----:R-:W3:Y:S04]  /*4e3e0*/  LDL.LU R92, [R1+0x940] ;  /* 0x00094000015c7983 */ /* 0x001ee80000300800 */
[----:B-1----:R-:W3:Y:S04]  /*4e3f0*/  LDL.LU R122, [R1+0xc04] ;  /* 0x000c0400017a7983 */ /* 0x002ee80000300800 */
[----:B------:R-:W3:Y:S04]  /*4e400*/  LDL.LU R144, [R1+0xc08] ;  /* 0x000c080001907983 */ /* 0x000ee80000300800 */
[----:B------:R0:W-:Y:S04]  /*4e410*/  STS.U16 [R10+0x36c00], R97 ;  /* 0x036c00610a007388 */ /* 0x0001e80000000400 */
[----:B------:R1:W-:Y:S04]  /*4e420*/  STS.U16 [R10+0x27000], R140 ;  /* 0x0270008c0a007388 */ /* 0x0003e80000000400 */
[----:B0-----:R-:W3:Y:S04]  /*4e430*/  LDL.LU R97, [R1+0xc0c] ;  /* 0x000c0c0001617983 */ /* 0x001ee80000300800 */
[----:B-1----:R-:W3:Y:S04]  /*4e440*/  LDL.LU R140, [R1+0xc10] ;  /* 0x000c1000018c7983 */ /* 0x002ee80000300800 */
[----:B------:R-:W-:Y:S04]  /*4e450*/  STS.U16 [R10+0x23c00], R20 ;  /* 0x023c00140a007388 */ /* 0x000fe80000000400 */
[----:B------:R-:W-:Y:S04]  /*4e460*/  STS.U16 [R10+0x25800], R21 ;  /* 0x025800150a007388 */ /* 0x000fe80000000400 */
[----:B--2---:R-:W-:Y:S04]  /*4e470*/  STS.U16 [R10+0x37000], R16 ;  /* 0x037000100a007388 */ /* 0x004fe80000000400 */
[----:B------:R0:W-:Y:S04]  /*4e480*/  STS.U16 [R10+0x27400], R9 ;  /* 0x027400090a007388 */ /* 0x0001e80000000400 */
[----:B------:R1:W-:Y:S04]  /*4e490*/  STS.U16 [R10+0x37400], R99 ;  /* 0x037400630a007388 */ /* 0x0003e80000000400 */
[----:B0-----:R-:W2:Y:S04]  /*4e4a0*/  LDL.LU R9, [R1+0x3274] ;  /* 0x0032740001097983 */ /* 0x001ea80000300800 */
[----:B------:R-:W2:Y:S04]  /*4e4b0*/  LDL.LU R16, [R1+0xc00] ;  /* 0x000c000001107983 */ /* 0x000ea80000300800 */
[----:B-1----:R-:W2:Y:S04]  /*4e4c0*/  LDL.LU R99, [R1+0xbfc] ;  /* 0x000bfc0001637983 */ /* 0x002ea80000300800 */
[----:B----4-:R0:W-:Y:S04]  /*4e4d0*/  STS.U16 [R10+0x27800], R46 ;  /* 0x0278002e0a007388 */ /* 0x0101e80000000400 */
[----:B------:R1:W-:Y:S04]  /*4e4e0*/  STS.U16 [R10+0x37800], R105 ;  /* 0x037800690a007388 */ /* 0x0003e80000000400 */
[----:B---3--:R3:W-:Y:S04]  /*4e4f0*/  STS.U16 [R10+0x27c00], R101 ;  /* 0x027c00650a007388 */ /* 0x0087e80000000400 */
[----:B0-----:R-:W4:Y:S04]  /*4e500*/  LDL.LU R46, [R1+0xbf8] ;  /* 0x000bf800012e7983 */ /* 0x001f280000300800 */
[----:B-1----:R-:W4:Y:S04]  /*4e510*/  LDL.LU R105, [R1+0xbf4] ;  /* 0x000bf40001697983 */ /* 0x002f280000300800 */
[----:B---3--:R-:W3:Y:S04]  /*4e520*/  LDL.LU R101, [R1+0xbf0] ;  /* 0x000bf00001657983 */ /* 0x008ee80000300800 */
        /* <DEDUP_REMOVED lines=24> */
[----:B--2---:R0:W-:Y:S04]  /*4e6b0*/  STS.U16 [R9+0x30080], R122 ;  /* 0x0300807a09007388 */ /* 0x0041e80000000400 */
[----:B------:R1:W-:Y:S04]  /*4e6c0*/  STS.U16 [R9+0x30480], R144 ;  /* 0x0304809009007388 */ /* 0x0003e80000000400 */
[----:B------:R2:W-:Y:S04]  /*4e6d0*/  STS.U16 [R9+0x30880], R97 ;  /* 0x0308806109007388 */ /* 0x0005e80000000400 */
[----:B------:R2:W-:Y:S04]  /*4e6e0*/  STS.U16 [R9+0x30c80], R140 ;  /* 0x030c808c09007388 */ /* 0x0005e80000000400 */
[----:B------:R2:W-:Y:S04]  /*4e6f0*/  STS.U16 [R9+0x31080], R16 ;  /* 0x0310801009007388 */ /* 0x0005e80000000400 */
[----:B0-----:R-:W3:Y:S04]  /*4e700*/  LDL.LU R122, [R1+0x900] ;  /* 0x00090000017a7983 */ /* 0x001ee80000300800 */
[----:B-1----:R-:W3:Y:S04]  /*4e710*/  LDL.LU R144, [R1+0x8fc] ;  /* 0x0008fc0001907983 */ /* 0x002ee80000300800 */
[----:B--2---:R-:W2:Y:S04]  /*4e720*/  LDL.LU R97, [R1+0xb00] ;  /* 0x000b000001617983 */ /* 0x004ea80000300800 */
[----:B------:R-:W2:Y:S04]  /*4e730*/  LDL.LU R140, [R1+0xb1c] ;  /* 0x000b1c00018c7983 */ /* 0x000ea80000300800 */
[----:B------:R-:W2:Y:S04]  /*4e740*/  LDL.LU R16, [R1+0xb38] ;  /* 0x000b380001107983 */ /* 0x000ea80000300800 */
[----:B------:R0:W-:Y:S04]  /*4e750*/  STS.U16 [R9+0x31480], R99 ;  /* 0x0314806309007388 */ /* 0x0001e80000000400 */
[----:B0-----:R-:W2:Y:S04]  /*4e760*/  LDL.LU R99, [R1+0xb54] ;  /* 0x000b540001637983 */ /* 0x001ea80000300800 */
        /* <DEDUP_REMOVED lines=32> */
[----:B------:R-:W-:Y:S04]  /*4e970*/  STS.U16 [R9+0x23080], R49 ;  /* 0x0230803109007388 */ /* 0x000fe80000000400 */
[----:B------:R0:W-:Y:S04]  /*4e980*/  STS.U16 [R9+0x22880], R122 ;  /* 0x0228807a09007388 */ /* 0x0001e80000000400 */
[----:B------:R1:W-:Y:S04]  /*4e990*/  STS.U16 [R9+0x22c80], R144 ;  /* 0x022c809009007388 */ /* 0x0003e80000000400 */
[----:B--2---:R2:W-:Y:S04]  /*4e9a0*/  STS.U16 [R9+0x33080], R97 ;  /* 0x0330806109007388 */ /* 0x0045e80000000400 */
[----:B------:R2:W-:Y:S04]  /*4e9b0*/  STS.U16 [R9+0x23480], R145 ;  /* 0x0234809109007388 */ /* 0x0005e80000000400 */
[----:B------:R2:W-:Y:S04]  /*4e9c0*/  STS.U16 [R9+0x33480], R140 ;  /* 0x0334808c09007388 */ /* 0x0005e80000000400 */
[----:B------:R2:W-:Y:S04]  /*4e9d0*/  STS.U16 [R9+0x23880], R138 ;  /* 0x0238808a09007388 */ /* 0x0005e80000000400 */
[----:B0-----:R-:W3:Y:S04]  /*4e9e0*/  LDL.LU R122, [R1+0x3244] ;  /* 0x00324400017a7983 */ /* 0x001ee80000300800 */
[----:B-1----:R-:W3:Y:S04]  /*4e9f0*/  LDL.LU R144, [R1+0x3240] ;  /* 0x0032400001907983 */ /* 0x002ee80000300800 */
[----:B------:R-:W3:Y:S04]  /*4ea00*/  LDL.LU R49, [R1+0x323c] ;  /* 0x00323c0001317983 */ /* 0x000ee80000300800 */
[----:B--2---:R-:W2:Y:S04]  /*4ea10*/  LDL.LU R97, [R1+0x3238] ;  /* 0x0032380001617983 */ /* 0x004ea80000300800 */
[----:B------:R-:W2:Y:S04]  /*4ea20*/  LDL.LU R145, [R1+0x3234] ;  /* 0x0032340001917983 */ /* 0x000ea80000300800 */
[----:B------:R-:W2:Y:S04]  /*4ea30*/  LDL.LU R140, [R1+0x3230] ;  /* 0x00323000018c7983 */ /* 0x000ea80000300800 */
[----:B------:R-:W2:Y:S04]  /*4ea40*/  LDL.LU R138, [R1+0x322c] ;  /* 0x00322c00018a7983 */ /* 0x000ea80000300800 */
[----:B------:R0:W-:Y:S04]  /*4ea50*/  STS.U16 [R9+0x33880], R16 ;  /* 0x0338801009007388 */ /* 0x0001e80000000400 */
[----:B------:R1:W-:Y:S04]  /*4ea60*/  STS.U16 [R9+0x23c80], R51 ;  /* 0x023c803309007388 */ /* 0x0003e80000000400 */
[----:B------:R4:W-:Y:S04]  /*4ea70*/  STS.U16 [R9+0x33c80], R99 ;  /* 0x033c806309007388 */ /* 0x0009e80000000400 */
[----:B------:R4:W-:Y:S04]  /*4ea80*/  STS.U16 [R9+0x24080], R147 ;  /* 0x0240809309007388 */ /* 0x0009e80000000400 */
[----:B------:R-:W-:Y:S04]  /*4ea90*/  STS.U16 [R9+0x24480], R64 ;  /* 0x0244804009007388 */ /* 0x000fe80000000400 */
[----:B0-----:R-:W2:Y:S04]  /*4eaa0*/  LDL.LU R16, [R1+0x3228] ;  /* 0x0032280001107983 */ /* 0x001ea80000300800 */
[----:B-1----:R-:W2:Y:S04]  /*4eab0*/  LDL.LU R51, [R1+0x3224] ;  /* 0x0032240001337983 */ /* 0x002ea80000300800 */
[----:B----4-:R-:W4:Y:S04]  /*4eac0*/  LDL.LU R99, [R1+0x3220] ;  /* 0x0032200001637983 */ /* 0x010f280000300800 */
        /* <DEDUP_REMOVED lines=14> */
[----:B------:R0:W-:Y:S04]  /*4ebb0*/  STS.U16 [R9+0x34080], R46 ;  /* 0x0340802e09007388 */ /* 0x0001e80000000400 */
[----:B------:R1:W-:Y:S04]  /*4ebc0*/  STS.U16 [R9+0x34480], R105 ;  /* 0x0344806909007388 */ /* 0x0003e80000000400 */
[----:B---3--:R3:W-:Y:S04]  /*4ebd0*/  STS.U16 [R9+0x34880], R101 ;  /* 0x0348806509007388 */ /* 0x0087e80000000400 */
[----:B0-----:R-:W4:Y:S04]  /*4ebe0*/  LDL.LU R46, [R1+0x3218] ;  /* 0x00321800012e7983 */ /* 0x001f280000300800 */
[----:B------:R-:W4:Y:S04]  /*4ebf0*/  LDL.LU R64, [R1+0x3214] ;  /* 0x0032140001407983 */ /* 0x000f280000300800 */
[----:B-1----:R-:W2:Y:S04]  /*4ec00*/  LDL.LU R105, [R1+0x3210] ;  /* 0x0032100001697983 */ /* 0x002ea80000300800 */
[----:B------:R-:W4:Y:S04]  /*4ec10*/  LDL.LU R53, [R1+0x320c] ;  /* 0x00320c0001357983 */ /* 0x000f280000300800 */
[----:B---3--:R-:W3:Y:S04]  /*4ec20*/  LDL.LU R101, [R1+0x3208] ;  /* 0x0032080001657983 */ /* 0x008ee80000300800 */
[----:B------:R-:W3:Y:S04]  /*4ec30*/  LDL.LU R149, [R1+0x3204] ;  /* 0x0032040001957983 */ /* 0x000ee80000300800 */
[----:B------:R-:W3:Y:S04]  /*4ec40*/  LDL.LU R142, [R1+0x3200] ;  /* 0x00320000018e7983 */ /* 0x000ee80000300800 */
[----:B------:R-:W4:Y:S04]  /*4ec50*/  LDL.LU R13, [R1+0x31fc] ;  /* 0x0031fc00010d7983 */ /* 0x000f280000300800 */
[----:B------:R-:W2:Y:S04]  /*4ec60*/  LDL.LU R57, [R1+0x31f8] ;  /* 0x0031f80001397983 */ /* 0x000ea80000300800 */
[----:B------:R-:W3:Y:S04]  /*4ec70*/  LDL.LU R55, [R1+0x31f4] ;  /* 0x0031f40001377983 */ /* 0x000ee80000300800 */
[----:B------:R-:W3:Y:S04]  /*4ec80*/  LDL.LU R103, [R1+0x31f0] ;  /* 0x0031f00001677983 */ /* 0x000ee80000300800 */
[----:B------:R-:W3:Y:S04]  /*4ec90*/  LDL.LU R151, [R1+0x31ec] ;  /* 0x0031ec0001977983 */ /* 0x000ee80000300800 */
[----:B------:R-:W3:Y:S04]  /*4eca0*/  LDL.LU R48, [R1+0x31e8] ;  /* 0x0031e80001307983 */ /* 0x000ee80000300800 */
[----:B------:R0:W-:Y:S04]  /*4ecb0*/  STS.U16 [R9+0x34c80], R20 ;  /* 0x034c801409007388 */ /* 0x0001e80000000400 */
[----:B------:R-:W4:Y:S04]  /*4ecc0*/  LDL.LU R8, [R1+0x31e4] ;  /* 0x0031e40001087983 */ /* 0x000f280000300800 */
[----:B------:R1:W-:Y:S04]  /*4ecd0*/  STS.U16 [R9+0x35080], R21 ;  /* 0x0350801509007388 */ /* 0x0003e80000000400 */
[----:B------:R1:W-:Y:S04]  /*4ece0*/  STS.U16 [R9+0x26880], R232 ;  /* 0x026880e809007388 */ /* 0x0003e80000000400 */
[----:B------:R1:W-:Y:S04]  /*4ecf0*/  STS.U16 [R9+0x36880], R231 ;  /* 0x036880e709007388 */ /* 0x0003e80000000400 */
[----:B0-----:R-:W2:Y:S04]  /*4ed00*/  LDL.LU R20, [R1+0xa28] ;  /* 0x000a280001147983 */ /* 0x001ea80000300800 */
[----:B-1----:R-:W3:Y:S04]  /*4ed10*/  LDL.LU R21, [R1+0x898] ;  /* 0x0008980001157983 */ /* 0x002ee80000300800 */
[----:B------:R-:W3:Y:S04]  /*4ed20*/  LDL.LU R12, [R1+0xa40] ;  /* 0x000a4000010c7983 */ /* 0x000ee80000300800 */
[----:B------:R-:W2:Y:S04]  /*4ed30*/  LDL.LU R246, [R1+0x8b0] ;  /* 0x0008b00001f67983 */ /* 0x000ea80000300800 */
[----:B------:R-:W3:Y:S04]  /*4ed40*/  LDL.LU R245, [R1+0xa10] ;  /* 0x000a100001f57983 */ /* 0x000ee80000300800 */
[----:B------:R-:W4:Y:S04]  /*4ed50*/  LDL.LU R232, [R1+0x8c8] ;  /* 0x0008c80001e87983 */ /* 0x000f280000300800 */
[----:B------:R-:W2:Y:S04]  /*4ed60*/  LDL.LU R231, [R1+0x9f8] ;  /* 0x0009f80001e77983 */ /* 0x000ea80000300800 */
        /* <DEDUP_REMOVED lines=19> */
[----:B0-----:R-:W3:Y:S04]  /*4eea0*/  LDL.LU R161, [R1+0x880] ;  /* 0x0008800001a17983 */ /* 0x001ee80000300800 */
[----:B----4-:R-:W-:Y:S04]  /*4eeb0*/  STS.U16 [R8+0x20900], R232 ;  /* 0x020900e808007388 */ /* 0x010fe80000000400 */
[----:B--2---:R-:W-:Y:S04]  /*4eec0*/  STS.U16 [R8+0x30500], R231 ;  /* 0x030500e708007388 */ /* 0x004fe80000000400 */
[----:B---3--:R-:W-:Y:S04]  /*4eed0*/  STS.U16 [R8+0x30900], R245 ;  /* 0x030900f508007388 */ /* 0x008fe80000000400 */
[----:B------:R-:W-:Y:S04]  /*4eee0*/  STS.U16 [R8+0x20d00], R246 ;  /* 0x020d00f608007388 */ /* 0x000fe80000000400 */
[----:B------:R-:W-:Y:S04]  /*4eef0*/  STS.U16 [R8+0x20500], R218 ;  /* 0x020500da08007388 */ /* 0x000fe80000000400 */
[----:B------:R0:W-:Y:S04]  /*4ef00*/  STS.U16 [R8+0x20100], R204 ;  /* 0x020100cc08007388 */ /* 0x0001e80000000400 */
[----:B------:R1:W-:Y:S04]  /*4ef10*/  STS.U16 [R8+0x30100], R217 ;  /* 0x030100d908007388 */ /* 0x0003e80000000400 */
[----:B0-----:R-:W2:Y:S04]  /*4ef20*/  LDL.LU R204, [R1+0xae8] ;  /* 0x000ae80001cc7983 */ /* 0x001ea80000300800 */
[----:B-1----:R-:W3:Y:S04]  /*4ef30*/  LDL.LU R217, [R1+0xb04] ;  /* 0x000b040001d97983 */ /* 0x002ee80000300800 */
[----:B------:R-:W4:Y:S04]  /*4ef40*/  LDL.LU R218, [R1+0xb20] ;  /* 0x000b200001da7983 */ /* 0x000f280000300800 */
[----:B------:R-:W4:Y:S04]  /*4ef50*/  LDL.LU R231, [R1+0xb3c] ;  /* 0x000b3c0001e77983 */ /* 0x000f280000300800 */
[----:B------:R-:W2:Y:S04]  /*4ef60*/  LDL.LU R232, [R1+0xb58] ;  /* 0x000b580001e87983 */ /* 0x000ea80000300800 */
[----:B------:R-:W3:Y:S04]  /*4ef70*/  LDL.LU R245, [R1+0xb74] ;  /* 0x000b740001f57983 */ /* 0x000ee80000300800 */
[----:B------:R-:W4:Y:S04]  /*4ef80*/  LDL.LU R246, [R1+0xb90] ;  /* 0x000b900001f67983 */ /* 0x000f280000300800 */
[----:B------:R0:W-:Y:S04]  /*4ef90*/  STS.U16 [R8+0x30d00], R20 ;  /* 0x030d001408007388 */ /* 0x0001e80000000400 */
[----:B------:R1:W-:Y:S04]  /*4efa0*/  STS.U16 [R8+0x21100], R21 ;  /* 0x0211001508007388 */ /* 0x0003e80000000400 */
[----:B0-----:R-:W4:Y:S04]  /*4efb0*/  LDL.LU R20, [R1+0xbac] ;  /* 0x000bac0001147983 */ /* 0x001f280000300800 */
[----:B-1----:R-:W4:Y:S04]  /*4efc0*/  LDL.LU R21, [R1+0xbc8] ;  /* 0x000bc80001157983 */ /* 0x002f280000300800 */
        /* <DEDUP_REMOVED lines=38> */
[----:B------:R-:W-:Y:S04]  /*4f230*/  STS.U16 [R8+0x35900], R148 ;  /* 0x0359009408007388 */ /* 0x000fe80000000400 */
[----:B------:R-:W-:Y:S04]  /*4f240*/  STS.U16 [R8+0x25d00], R65 ;  /* 0x025d004108007388 */ /* 0x000fe80000000400 */
[----:B------:R-:W-:Y:S04]  /*4f250*/  STS.U16 [R8+0x35d00], R113 ;  /* 0x035d007108007388 */ /* 0x000fe80000000400 */
[----:B0-----:R-:W4:Y:S04]  /*4f260*/  LDL.LU R28, [R1+0x3198] ;  /* 0x00319800011c7983 */ /* 0x001f280000300800 */
[----:B-1----:R-:W4:Y:S04]  /*4f270*/  LDL.LU R52, [R1+0x3194] ;  /* 0x0031940001347983 */ /* 0x002f280000300800 */
[----:B------:R-:W-:Y:S04]  /*4f280*/  STS.U16 [R8+0x26100], R124 ;  /* 0x0261007c08007388 */ /* 0x000fe80000000400 */
[----:B------:R-:W-:Y:S04]  /*4f290*/  STS.U16 [R8+0x36100], R7 ;  /* 0x0361000708007388 */ /* 0x000fe80000000400 */
[----:B--2---:R0:W-:Y:S04]  /*4f2a0*/  STS.U16 [R8+0x33d00], R232 ;  /* 0x033d00e808007388 */ /* 0x0041e80000000400 */
[----:B---3--:R1:W-:Y:S04]  /*4f2b0*/  STS.U16 [R8+0x34100], R245 ;  /* 0x034100f508007388 */ /* 0x0083e80000000400 */
[----:B----4-:R2:W-:Y:S04]  /*4f2c0*/  STS.U16 [R8+0x34500], R246 ;  /* 0x034500f608007388 */ /* 0x0105e80000000400 */
[----:B0-----:R-:W3:Y:S04]  /*4f2d0*/  LDL.LU R232, [R1+0x8f4] ;  /* 0x0008f40001e87983 */ /* 0x001ee80000300800 */
[----:B------:R-:W4:Y:S04]  /*4f2e0*/  LDL.LU R148, [R1+0x3190] ;  /* 0x0031900001947983 */ /* 0x000f280000300800 */
[----:B-1----:R-:W3:Y:S04]  /*4f2f0*/  LDL.LU R245, [R1+0x930] ;  /* 0x0009300001f57983 */ /* 0x002ee80000300800 */
[----:B------:R-:W3:Y:S04]  /*4f300*/  LDL.LU R65, [R1+0x318c] ;  /* 0x00318c0001417983 */ /* 0x000ee80000300800 */
[----:B------:R-:W3:Y:S04]  /*4f310*/  LDL.LU R113, [R1+0x3188] ;  /* 0x0031880001717983 */ /* 0x000ee80000300800 */
[----:B------:R-:W3:Y:S04]  /*4f320*/  LDL.LU R124, [R1+0x3184] ;  /* 0x00318400017c7983 */ /* 0x000ee80000300800 */
[----:B--2---:R-:W2:Y:S04]  /*4f330*/  LDL.LU R246, [R1+0x9fc] ;  /* 0x0009fc0001f67983 */ /* 0x004ea80000300800 */
[----:B------:R-:W4:Y:S04]  /*4f340*/  LDL.LU R7, [R1+0x3180] ;  /* 0x0031800001077983 */ /* 0x000f280000300800 */
[----:B------:R0:W-:Y:S04]  /*4f350*/  STS.U16 [R8+0x34900], R20 ;  /* 0x0349001408007388 */ /* 0x0001e80000000400 */
[----:B------:R1:W-:Y:S04]  /*4f360*/  STS.U16 [R8+0x34d00], R21 ;  /* 0x034d001508007388 */ /* 0x0003e80000000400 */
[----:B0-----:R-:W2:Y:S04]  /*4f370*/  LDL.LU R20, [R1+0xa14] ;  /* 0x000a140001147983 */ /* 0x001ea80000300800 */
[----:B-1----:R-:W2:Y:S04]  /*4f380*/  LDL.LU R21, [R1+0xa2c] ;  /* 0x000a2c0001157983 */ /* 0x002ea80000300800 */
[----:B------:R0:W-:Y:S04]  /*4f390*/  STS.U16 [R8+0x21500], R161 ;  /* 0x021500a108007388 */ /* 0x0001e80000000400 */
[----:B------:R1:W-:Y:S04]  /*4f3a0*/  STS.U16 [R8+0x31500], R162 ;  /* 0x031500a208007388 */ /* 0x0003e80000000400 */
[----:B------:R1:W-:Y:S04]  /*4f3b0*/  STS.U16 [R8+0x31900], R175 ;  /* 0x031900af08007388 */ /* 0x0003e80000000400 */
[----:B------:R1:W-:Y:S04]  /*4f3c0*/  STS.U16 [R8+0x31d00], R176 ;  /* 0x031d00b008007388 */ /* 0x0003e80000000400 */
[----:B------:R1:W-:Y:S04]  /*4f3d0*/  STS.U16 [R8+0x32100], R189 ;  /* 0x032100bd08007388 */ /* 0x0003e80000000400 */
[----:B------:R1:W-:Y:S04]  /*4f3e0*/  STS.U16 [R8+0x32500], R190 ;  /* 0x032500be08007388 */ /* 0x0003e80000000400 */
[----:B0-----:R-:W2:Y:S04]  /*4f3f0*/  LDL.LU R161, [R1+0xa44] ;  /* 0x000a440001a17983 */ /* 0x001ea80000300800 */
[----:B-1----:R-:W2:Y:S04]  /*4f400*/  LDL.LU R162, [R1+0xa5c] ;  /* 0x000a5c0001a27983 */ /* 0x002ea80000300800 */
[----:B------:R-:W2:Y:S04]  /*4f410*/  LDL.LU R175, [R1+0xa74] ;  /* 0x000a740001af7983 */ /* 0x000ea80000300800 */
[----:B------:R-:W2:Y:S04]  /*4f420*/  LDL.LU R176, [R1+0xa8c] ;  /* 0x000a8c0001b07983 */ /* 0x000ea80000300800 */
[----:B------:R-:W2:Y:S04]  /*4f430*/  LDL.LU R189, [R1+0xaa4] ;  /* 0x000aa40001bd7983 */ /* 0x000ea80000300800 */
[----:B------:R0:W-:Y:S04]  /*4f440*/  STS.U16 [R8+0x32900], R203 ;  /* 0x032900cb08007388 */ /* 0x0001e80000000400 */
[----:B------:R-:W2:Y:S04]  /*4f450*/  LDL.LU R190, [R1+0xabc] ;  /* 0x000abc0001be7983 */ /* 0x000ea80000300800 */
[----:B------:R1:W-:Y:S04]  /*4f460*/  STS.U16 [R8+0x32d00], R204 ;  /* 0x032d00cc08007388 */ /* 0x0003e80000000400 */
[----:B------:R1:W-:Y:S04]  /*4f470*/  STS.U16 [R8+0x33100], R217 ;  /* 0x033100d908007388 */ /* 0x0003e80000000400 */
        /* <DEDUP_REMOVED lines=18> */
[----:B------:R-:W2:Y:S04]  /*4f5a0*/  LDL.LU R217, [R1+0xb08] ;  /* 0x000b080001d97983 */ /* 0x000ea80000300800 */
[----:B----4-:R0:W-:Y:S04]  /*4f5b0*/  STS.U16 [R7+0x20580], R148 ;  /* 0x0205809407007388 */ /* 0x0101e80000000400 */
[----:B------:R1:W-:Y:S04]  /*4f5c0*/  STS.U16 [R7+0x20980], R100 ;  /* 0x0209806407007388 */ /* 0x0003e80000000400 */
[----:B---3--:R3:W-:Y:S04]  /*4f5d0*/  STS.U16 [R7+0x20180], R232 ;  /* 0x020180e807007388 */ /* 0x0087e80000000400 */
[----:B------:R4:W-:Y:S04]  /*4f5e0*/  STS.U16 [R7+0x30180], R245 ;  /* 0x030180f507007388 */ /* 0x0009e80000000400 */
[----:B------:R2:W-:Y:S04]  /*4f5f0*/  STS.U16 [R7+0x20d80], R76 ;  /* 0x020d804c07007388 */ /* 0x0005e80000000400 */
[----:B0-----:R-:W2:Y:S04]  /*4f600*/  LDL.LU R148, [R1+0x317c] ;  /* 0x00317c0001947983 */ /* 0x001ea80000300800 */
[----:B------:R-:W2:Y:S04]  /*4f610*/  LDL.LU R218, [R1+0xb24] ;  /* 0x000b240001da7983 */ /* 0x000ea80000300800 */
[----:B------:R-:W2:Y:S04]  /*4f620*/  LDL.LU R231, [R1+0xb40] ;  /* 0x000b400001e77983 */ /* 0x000ea80000300800 */
[----:B-1----:R-:W2:Y:S04]  /*4f630*/  LDL.LU R100, [R1+0x3178] ;  /* 0x0031780001647983 */ /* 0x002ea80000300800 */
[----:B---3--:R-:W3:Y:S04]  /*4f640*/  LDL.LU R232, [R1+0xb5c] ;  /* 0x000b5c0001e87983 */ /* 0x008ee80000300800 */
[----:B----4-:R-:W4:Y:S04]  /*4f650*/  LDL.LU R245, [R1+0xb78] ;  /* 0x000b780001f57983 */ /* 0x010f280000300800 */
[----:B--2---:R0:W-:Y:S04]  /*4f660*/  STS.U16 [R7+0x30580], R246 ;  /* 0x030580f607007388 */ /* 0x0041e80000000400 */
[----:B------:R-:W2:Y:S04]  /*4f670*/  LDL.LU R76, [R1+0x3174] ;  /* 0x00317400014c7983 */ /* 0x000ea80000300800 */
        /* <DEDUP_REMOVED lines=10> */
[----:B------:R-:W2:Y:S04]  /*4f720*/  LDL.LU R13, [R1+0x3168] ;  /* 0x00316800010d7983 */ /* 0x000ea80000300800 */
        /* <DEDUP_REMOVED lines=72> */
[----:B----4-:R-:W-:Y:S04]  /*4fbb0*/  STS.U16 [R7+0x34180], R245 ;  /* 0x034180f507007388 */ /* 0x010fe80000000400 */
[----:B--2---:R-:W-:Y:S04]  /*4fbc0*/  STS.U16 [R7+0x34580], R246 ;  /* 0x034580f607007388 */ /* 0x004fe80000000400 */
[----:B------:R-:W-:Y:S04]  /*4fbd0*/  STS.U16 [R7+0x34980], R20 ;  /* 0x0349801407007388 */ /* 0x000fe80000000400 */
[----:B------:R-:W-:Y:S04]  /*4fbe0*/  STS.U16 [R7+0x34d80], R21 ;  /* 0x034d801507007388 */ /* 0x000fe80000000400 */
[----:B------:R0:W-:Y:S04]  /*4fbf0*/  STS.U16 [R6+0x20200], R148 ;  /* 0x0202009406007388 */ /* 0x0001e80000000400 */
[----:B------:R1:W-:Y:S04]  /*4fc00*/  STS.U16 [R6+0x30200], R100 ;  /* 0x0302006406007388 */ /* 0x0003e80000000400 */
[----:B------:R2:W-:Y:S04]  /*4fc10*/  STS.U16 [R6+0x20600], R52 ;  /* 0x0206003406007388 */ /* 0x0005e80000000400 */
[----:B------:R3:W-:Y:S04]  /*4fc20*/  STS.U16 [R6+0x30600], R138 ;  /* 0x0306008a06007388 */ /* 0x0007e80000000400 */
[----:B------:R4:W-:Y:S04]  /*4fc30*/  STS.U16 [R6+0x20a00], R146 ;  /* 0x020a009206007388 */ /* 0x0009e80000000400 */
[----:B0-----:R-:W4:Y:S04]  /*4fc40*/  LDL.LU R148, [R1+0x3108] ;  /* 0x0031080001947983 */ /* 0x001f280000300800 */
[----:B-1----:R-:W4:Y:S04]  /*4fc50*/  LDL.LU R100, [R1+0x3104] ;  /* 0x0031040001647983 */ /* 0x002f280000300800 */
[----:B--2---:R-:W2:Y:S04]  /*4fc60*/  LDL.LU R52, [R1+0x3100] ;  /* 0x0031000001347983 */ /* 0x004ea80000300800 */
[----:B------:R-:W2:Y:S04]  /*4fc70*/  LDL.LU R218, [R1+0xb28] ;  /* 0x000b280001da7983 */ /* 0x000ea80000300800 */
[----:B---3--:R-:W3:Y:S04]  /*4fc80*/  LDL.LU R138, [R1+0x30fc] ;  /* 0x0030fc00018a7983 */ /* 0x008ee80000300800 */
[----:B------:R-:W2:Y:S04]  /*4fc90*/  LDL.LU R231, [R1+0xb44] ;  /* 0x000b440001e77983 */ /* 0x000ea80000300800 */
[----:B----4-:R-:W4:Y:S04]  /*4fca0*/  LDL.LU R146, [R1+0x30f8] ;  /* 0x0030f80001927983 */ /* 0x010f280000300800 */
[----:B------:R-:W4:Y:S04]  /*4fcb0*/  LDL.LU R232, [R1+0xb60] ;  /* 0x000b600001e87983 */ /* 0x000f280000300800 */
[----:B------:R0:W-:Y:S04]  /*4fcc0*/  STS.U16 [R6+0x30a00], R98 ;  /* 0x030a006206007388 */ /* 0x0001e80000000400 */
[----:B------:R1:W-:Y:S04]  /*4fcd0*/  STS.U16 [R6+0x20e00], R50 ;  /* 0x020e003206007388 */ /* 0x0003e80000000400 */
[----:B------:R1:W-:Y:S04]  /*4fce0*/  STS.U16 [R6+0x30e00], R42 ;  /* 0x030e002a06007388 */ /* 0x0003e80000000400 */
[----:B------:R1:W-:Y:S04]  /*4fcf0*/  STS.U16 [R6+0x21200], R144 ;  /* 0x0212009006007388 */ /* 0x0003e80000000400 */
[----:B0-----:R-:W4:Y:S04]  /*4fd00*/  LDL.LU R98, [R1+0x30f4] ;  /* 0x0030f40001627983 */ /* 0x001f280000300800 */
[----:B------:R-:W4:Y:S04]  /*4fd10*/  LDL.LU R245, [R1+0xb7c] ;  /* 0x000b7c0001f57983 */ /* 0x000f280000300800 */
[----:B-1----:R-:W4:Y:S04]  /*4fd20*/  LDL.LU R50, [R1+0x30f0] ;  /* 0x0030f00001327983 */ /* 0x002f280000300800 */
[----:B------:R-:W4:Y:S04]  /*4fd30*/  LDL.LU R246, [R1+0xb98] ;  /* 0x000b980001f67983 */ /* 0x000f280000300800 */
[----:B------:R-:W2:Y:S04]  /*4fd40*/  LDL.LU R42, [R1+0x30ec] ;  /* 0x0030ec00012a7983 */ /* 0x000ea80000300800 */
[----:B------:R-:W4:Y:S04]  /*4fd50*/  LDL.LU R20, [R1+0xbb4] ;  /* 0x000bb40001147983 */ /* 0x000f280000300800 */
[----:B------:R-:W4:Y:S04]  /*4fd60*/  LDL.LU R144, [R1+0x30e8] ;  /* 0x0030e80001907983 */ /* 0x000f280000300800 */
[----:B------:R-:W4:Y:S04]  /*4fd70*/  LDL.LU R21, [R1+0xbd0] ;  /* 0x000bd00001157983 */ /* 0x000f280000300800 */
[----:B------:R0:W-:Y:S04]  /*4fd80*/  STS.U16 [R6+0x31200], R96 ;  /* 0x0312006006007388 */ /* 0x0001e80000000400 */
[----:B------:R1:W-:Y:S04]  /*4fd90*/  STS.U16 [R6+0x21600], R48 ;  /* 0x0216003006007388 */ /* 0x0003e80000000400 */
[----:B------:R1:W-:Y:S04]  /*4fda0*/  STS.U16 [R6+0x31600], R88 ;  /* 0x0316005806007388 */ /* 0x0003e80000000400 */
[----:B0-----:R-:W4:Y:S04]  /*4fdb0*/  LDL.LU R96, [R1+0x30e4] ;  /* 0x0030e40001607983 */ /* 0x001f280000300800 */
[----:B-1----:R-:W4:Y:S04]  /*4fdc0*/  LDL.LU R48, [R1+0x30e0] ;  /* 0x0030e00001307983 */ /* 0x002f280000300800 */
[----:B------:R-:W4:Y:S04]  /*4fdd0*/  LDL.LU R88, [R1+0x30dc] ;  /* 0x0030dc0001587983 */ /* 0x000f280000300800 */
[----:B------:R0:W-:Y:S04]  /*4fde0*/  STS.U16 [R6+0x21a00], R142 ;  /* 0x021a008e06007388 */ /* 0x0001e80000000400 */
[----:B------:R1:W-:Y:S04]  /*4fdf0*/  STS.U16 [R6+0x31a00], R94 ;  /* 0x031a005e06007388 */ /* 0x0003e80000000400 */
[----:B------:R1:W-:Y:S04]  /*4fe00*/  STS.U16 [R6+0x21e00], R46 ;  /* 0x021e002e06007388 */ /* 0x0003e80000000400 */
[----:B------:R-:W-:Y:S04]  /*4fe10*/  STS.U16 [R6+0x22200], R140 ;  /* 0x0222008c06007388 */ /* 0x000fe80000000400 */
[----:B------:R-:W-:Y:S04]  /*4fe20*/  STS.U16 [R6+0x22600], R92 ;  /* 0x0226005c06007388 */ /* 0x000fe80000000400 */
[----:B0-----:R-:W4:Y:S04]  /*4fe30*/  LDL.LU R142, [R1+0x30d8] ;  /* 0x0030d800018e7983 */ /* 0x001f280000300800 */
[----:B-1----:R-:W4:Y:S04]  /*4fe40*/  LDL.LU R94, [R1+0x30d4] ;  /* 0x0030d400015e7983 */ /* 0x002f280000300800 */
[----:B------:R-:W4:Y:S04]  /*4fe50*/  LDL.LU R46, [R1+0x30d0] ;  /* 0x0030d000012e7983 */ /* 0x000f280000300800 */
[----:B---3--:R0:W-:Y:S04]  /*4fe60*/  STS.U16 [R6+0x31e00], R138 ;  /* 0x031e008a06007388 */ /* 0x0081e80000000400 */
[----:B0-----:R-:W3:Y:S04]  /*4fe70*/  LDL.LU R138, [R1+0x30cc] ;  /* 0x0030cc00018a7983 */ /* 0x001ee80000300800 */
[----:B------:R-:W3:Y:S04]  /*4fe80*/  LDL.LU R140, [R1+0x30c8] ;  /* 0x0030c800018c7983 */ /* 0x000ee80000300800 */
[----:B--2---:R0:W-:Y:S04]  /*4fe90*/  STS.U16 [R6+0x32200], R42 ;  /* 0x0322002a06007388 */ /* 0x0041e80000000400 */
[----:B0-----:R-:W2:Y:S04]  /*4fea0*/  LDL.LU R42, [R1+0x30c4] ;  /* 0x0030c400012a7983 */ /* 0x001ea80000300800 */
[----:B------:R-:W2:Y:S04]  /*4feb0*/  LDL.LU R92, [R1+0x30c0] ;  /* 0x0030c000015c7983 */ /* 0x000ea80000300800 */
[----:B----4-:R0:W-:Y:S04]  /*4fec0*/  STS.U16 [R6+0x32600], R88 ;  /* 0x0326005806007388 */ /* 0x0101e80000000400 */
[----:B0-----:R-:W4:Y:S04]  /*4fed0*/  LDL.LU R88, [R1+0x30bc] ;  /* 0x0030bc0001587983 */ /* 0x001f280000300800 */
[----:B------:R0:W-:Y:S04]  /*4fee0*/  STS.U16 [R6+0x22a00], R44 ;  /* 0x022a002c06007388 */ /* 0x0001e80000000400 */
[----:B------:R-:W-:Y:S04]  /*4fef0*/  STS.U16 [R6+0x22e00], R90 ;  /* 0x022e005a06007388 */ /* 0x000fe80000000400 */
        /* <DEDUP_REMOVED lines=10> */
[----:B---3--:R0:W-:Y:S04]  /*4ffa0*/  STS.U16 [R6+0x32a00], R138 ;  /* 0x032a008a06007388 */ /* 0x0081e80000000400 */
[----:B0-----:R-:W3:Y:S04]  /*4ffb0*/  LDL.LU R138, [R1+0x30b4] ;  /* 0x0030b400018a7983 */ /* 0x001ee80000300800 */
[----:B------:R-:W3:Y:S04]  /*4ffc0*/  LDL.LU R90, [R1+0x30b0] ;  /* 0x0030b000015a7983 */ /* 0x000ee80000300800 */
[----:B--2---:R0:W-:Y:S04]  /*4ffd0*/  STS.U16 [R6+0x32e00], R42 ;  /* 0x032e002a06007388 */ /* 0x0041e80000000400 */
[----:B0-----:R-:W2:Y:S04]  /*4ffe0*/  LDL.LU R42, [R1+0x30ac] ;  /* 0x0030ac00012a7983 */ /* 0x001ea80000300800 */
[----:B------:R-:W2:Y:S04]  /*4fff0*/  LDL.LU R136, [R1+0x30a8] ;  /* 0x0030a80001887983 */ /* 0x000ea80000300800 */
[----:B----4-:R0:W-:Y:S04]  /*50000*/  STS.U16 [R6+0x33200], R88 ;  /* 0x0332005806007388 */ /* 0x0101e80000000400 */
[----:B------:R1:W-:Y:S04]  /*50010*/  STS.U16 [R6+0x24600], R132 ;  /* 0x0246008406007388 */ /* 0x0003e80000000400 */
[----:B------:R4:W-:Y:S04]  /*50020*/  STS.U16 [R6+0x24a00], R84 ;  /* 0x024a005406007388 */ /* 0x0009e80000000400 */
[----:B------:R4:W-:Y:S04]  /*50030*/  STS.U16 [R6+0x24e00], R36 ;  /* 0x024e002406007388 */ /* 0x0009e80000000400 */
[----:B0-----:R-:W2:Y:S04]  /*50040*/  LDL.LU R88, [R1+0x30a4] ;  /* 0x0030a40001587983 */ /* 0x001ea80000300800 */
[----:B------:R-:W2:Y:S04]  /*50050*/  LDL.LU R40, [R1+0x30a0] ;  /* 0x0030a00001287983 */ /* 0x000ea80000300800 */
[----:B------:R-:W2:Y:S04]  /*50060*/  LDL.LU R134, [R1+0x309c] ;  /* 0x00309c0001867983 */ /* 0x000ea80000300800 */
[----:B------:R-:W2:Y:S04]  /*50070*/  LDL.LU R86, [R1+0x3098] ;  /* 0x0030980001567983 */ /* 0x000ea80000300800 */
[----:B------:R-:W2:Y:S04]  /*50080*/  LDL.LU R38, [R1+0x3094] ;  /* 0x0030940001267983 */ /* 0x000ea80000300800 */
[----:B-1----:R-:W2:Y:S04]  /*50090*/  LDL.LU R132, [R1+0x3090] ;  /* 0x0030900001847983 */ /* 0x002ea80000300800 */
[----:B----4-:R-:W4:Y:S04]  /*500a0*/  LDL.LU R84, [R1+0x308c] ;  /* 0x00308c0001547983 */ /* 0x010f280000300800 */
        /* <DEDUP_REMOVED lines=38> */
[----:B---3--:R0:W-:Y:S04]  /*50310*/  STS.U16 [R5+0x20280], R124 ;  /* 0x0202807c05007388 */ /* 0x0081e80000000400 */
[----:B------:R1:W-:Y:S04]  /*50320*/  STS.U16 [R5+0x30280], R76 ;  /* 0x0302804c05007388 */ /* 0x0003e80000000400 */
[----:B------:R3:W-:Y:S04]  /*50330*/  STS.U16 [R5+0x20680], R28 ;  /* 0x0206801c05007388 */ /* 0x0007e80000000400 */
[----:B------:R2:W-:Y:S04]  /*50340*/  STS.U16 [R5+0x30680], R122 ;  /* 0x0306807a05007388 */ /* 0x0005e80000000400 */
[----:B0-----:R-:W4:Y:S04]  /*50350*/  LDL.LU R124, [R1+0x305c] ;  /* 0x00305c00017c7983 */ /* 0x001f280000300800 */
[----:B-1----:R-:W4:Y:S04]  /*50360*/  LDL.LU R76, [R1+0x3058] ;  /* 0x00305800014c7983 */ /* 0x002f280000300800 */
[----:B---3--:R-:W3:Y:S04]  /*50370*/  LDL.LU R28, [R1+0x3054] ;  /* 0x00305400011c7983 */ /* 0x008ee80000300800 */
[----:B--2---:R-:W2:Y:S04]  /*50380*/  LDL.LU R122, [R1+0x3050] ;  /* 0x00305000017a7983 */ /* 0x004ea80000300800 */
[----:B------:R0:W-:Y:S04]  /*50390*/  STS.U16 [R5+0x20a80], R74 ;  /* 0x020a804a05007388 */ /* 0x0001e80000000400 */
[----:B0-----:R-:W3:Y:S04]  /*503a0*/  LDL.LU R74, [R1+0x304c] ;  /* 0x00304c00014a7983 */ /* 0x001ee80000300800 */
[----:B------:R0:W-:Y:S04]  /*503b0*/  STS.U16 [R5+0x30a80], R26 ;  /* 0x030a801a05007388 */ /* 0x0001e80000000400 */
[----:B0-----:R-:W3:Y:S04]  /*503c0*/  LDL.LU R26, [R1+0x3048] ;  /* 0x00304800011a7983 */ /* 0x001ee80000300800 */
        /* <DEDUP_REMOVED lines=49> */
[----:B----4-:R1:W-:Y:S04]  /*506e0*/  STS.U16 [R5+0x33e80], R130 ;  /* 0x033e808205007388 */ /* 0x0103e80000000400 */
[----:B------:R4:W-:Y:S04]  /*506f0*/  STS.U16 [R5+0x24280], R129 ;  /* 0x0242808105007388 */ /* 0x0009e80000000400 */
[----:B------:R4:W-:Y:S04]  /*50700*/  STS.U16 [R5+0x34280], R128 ;  /* 0x0342808005007388 */ /* 0x0009e80000000400 */
[----:B------:R4:W-:Y:S04]  /*50710*/  STS.U16 [R5+0x24680], R127 ;  /* 0x0246807f05007388 */ /* 0x0009e80000000400 */
[----:B------:R4:W-:Y:S04]  /*50720*/  STS.U16 [R5+0x34680], R126 ;  /* 0x0346807e05007388 */ /* 0x0009e80000000400 */
[----:B0-----:R-:W3:Y:S04]  /*50730*/  LDL.LU R131, [R1+0x2fe4] ;  /* 0x002fe40001837983 */ /* 0x001ee80000300800 */
[----:B-1----:R-:W3:Y:S04]  /*50740*/  LDL.LU R130, [R1+0x2fe0] ;  /* 0x002fe00001827983 */ /* 0x002ee80000300800 */
[----:B----4-:R-:W4:Y:S04]  /*50750*/  LDL.LU R129, [R1+0x2fdc] ;  /* 0x002fdc0001817983 */ /* 0x010f280000300800 */
[----:B------:R-:W4:Y:S04]  /*50760*/  LDL.LU R128, [R1+0x2fd8] ;  /* 0x002fd80001807983 */ /* 0x000f280000300800 */
[----:B------:R-:W4:Y:S04]  /*50770*/  LDL.LU R127, [R1+0x2fd4] ;  /* 0x002fd400017f7983 */ /* 0x000f280000300800 */
[----:B------:R-:W4:Y:S04]  /*50780*/  LDL.LU R126, [R1+0x2fd0] ;  /* 0x002fd000017e7983 */ /* 0x000f280000300800 */
        /* <DEDUP_REMOVED lines=28> */
[----:B--2---:R1:W-:Y:S04]  /*50950*/  STS.U16 [R5+0x34e80], R122 ;  /* 0x034e807a05007388 */ /* 0x0043e80000000400 */
[----:B0-----:R-:W2:Y:S04]  /*50960*/  LDL.LU R124, [R1+0x2fc8] ;  /* 0x002fc800017c7983 */ /* 0x001ea80000300800 */
[----:B------:R-:W2:Y:S04]  /*50970*/  LDL.LU R123, [R1+0x2fc4] ;  /* 0x002fc400017b7983 */ /* 0x000ea80000300800 */
[----:B-1----:R-:W2:Y:S04]  /*50980*/  LDL.LU R122, [R1+0x2fc0] ;  /* 0x002fc000017a7983 */ /* 0x002ea80000300800 */
        /* <DEDUP_REMOVED lines=98> */
[----:B------:R-:W-:Y:S04]  /*50fb0*/  STS.U16 [R4+0x26300], R250 ;  /* 0x026300fa04007388 */ /* 0x000fe80000000400 */
[----:B0-----:R-:W4:Y:S04]  /*50fc0*/  LDL.LU R71, [R1+0x2ef4] ;  /* 0x002ef40001477983 */ /* 0x001f280000300800 */
[----:B-1----:R-:W4:Y:S04]  /*50fd0*/  LDL.LU R70, [R1+0x2ef0] ;  /* 0x002ef00001467983 */ /* 0x002f280000300800 */
[----:B------:R-:W4:Y:S04]  /*50fe0*/  LDL.LU R69, [R1+0x2eec] ;  /* 0x002eec0001457983 */ /* 0x000f280000300800 */
[----:B------:R-:W4:Y:S04]  /*50ff0*/  LDL.LU R68, [R1+0x2ee8] ;  /* 0x002ee80001447983 */ /* 0x000f280000300800 */
        /* <DEDUP_REMOVED lines=16> */
[----:B--2---:R-:W2:Y:S04]  /*51100*/  LDL.LU R66, [R1+0x2ee0] ;  /* 0x002ee00001427983 */ /* 0x004ea80000300800 */
        /* <DEDUP_REMOVED lines=59> */
[----:B----4-:R-:W4:Y:S04]  /*514c0*/  LDL.LU R36, [R1+0x2e68] ;  /* 0x002e680001247983 */ /* 0x010f280000300800 */
        /* <DEDUP_REMOVED lines=23> */
[----:B--2---:R-:W2:Y:S04]  /*51640*/  LDL.LU R24, [R1+0x2e38] ;  /* 0x002e380001187983 */ /* 0x004ea80000300800 */
        /* <DEDUP_REMOVED lines=11> */
[----:B------:R1:W-:Y:S04]  /*51700*/  STS.U16 [R3+0x27f80], R13 ;  /* 0x027f800d03007388 */ /* 0x0003e80000000400 */
[----:B------:R1:W-:Y:S01]  /*51710*/  STS.U16 [R3+0x37f80], R12 ;  /* 0x037f800c03007388 */ /* 0x0003e20000000400 */
[----:B0-----:R-:W0:Y:S01]  /*51720*/  S2R R22, SR_TID.X ;  /* 0x0000000000167919 */ /* 0x001e220000002100 */
[----:B-1----:R-:W1:Y:S08]  /*51730*/  LDC R13, c[0x0][0x23c] ;  /* 0x00008f00ff0d7b82 */ /* 0x002e700000000800 */
[----:B------:R-:W0:Y:S01]  /*51740*/  LDC R12, c[0x0][0x238] ;  /* 0x00008e00ff0c7b82 */ /* 0x000e220000000800 */
        /* <DEDUP_REMOVED lines=13> */
[----:B------:R-:W-:Y:S01]  /*51820*/  STS.U16 [R3+0x37b80], R163 ;  /* 0x037b80a303007388 */ /* 0x000fe20000000400 */
[----:B-1----:R-:W-:-:S02]  /*51830*/  IMAD.SHL.U32 R13, R13, 0x100, RZ ;  /* 0x000001000d0d7824 */ /* 0x002fc400078e00ff */
[----:B0-----:R-:W-:Y:S01]  /*51840*/  IMAD.SHL.U32 R12, R12, 0x100, RZ ;  /* 0x000001000c0c7824 */ /* 0x001fe200078e00ff */
[----:B------:R-:W-:Y:S01]  /*51850*/  LOP3.LUT R22, R22, 0x7f, RZ, 0xc0, !PT ;  /* 0x0000007f16167812 */ /* 0x000fe200078ec0ff */
[----:B------:R-:W-:Y:S02]  /*51860*/  IMAD.SHL.U32 R13, R13, 0x2, RZ ;  /* 0x000000020d0d7824 */ /* 0x000fe400078e00ff */
[----:B------:R-:W-:Y:S01]  /*51870*/  IMAD.SHL.U32 R12, R12, 0x2, RZ ;  /* 0x000000020c0c7824 */ /* 0x000fe200078e00ff */
[----:B------:R-:W-:Y:S01]  /*51880*/  LOP3.LUT R22, R22, 0x80, RZ, 0xfc, !PT ;  /* 0x0000008016167812 */ /* 0x000fe200078efcff */
        /* <DEDUP_REMOVED lines=16> */
[----:B------:R-:W-:Y:S04]  /*51990*/  STL.64 [R1+0x3058], R150 ;  /* 0x0030589601007387 */ /* 0x000fe80000100a00 */
        /* <DEDUP_REMOVED lines=43> */
[----:B---3--:R-:W-:Y:S04]  /*51c50*/  STL.64 [R1+0x2ef8], R62 ;  /* 0x002ef83e01007387 */ /* 0x008fe80000100a00 */
        /* <DEDUP_REMOVED lines=12> */
[----:B----4-:R-:W-:Y:S04]  /*51d20*/  STL.64 [R1+0x2e90], R36 ;  /* 0x002e902401007387 */ /* 0x010fe80000100a00 */
[----:B------:R-:W-:Y:S04]  /*51d30*/  STL.64 [R1+0x2e88], R34 ;  /* 0x002e882201007387 */ /* 0x000fe80000100a00 */
[----:B------:R-:W-:Y:S04]  /*51d40*/  STL.64 [R1+0x2e80], R32 ;  /* 0x002e802001007387 */ /* 0x000fe80000100a00 */
[----:B------:R-:W-:Y:S04]  /*51d50*/  STL.64 [R1+0x2e78], R30 ;  /* 0x002e781e01007387 */ /* 0x000fe80000100a00 */
[----:B------:R-:W-:Y:S04]  /*51d60*/  STL.64 [R1+0x2e70], R28 ;  /* 0x002e701c01007387 */ /* 0x000fe80000100a00 */
[----:B------:R-:W-:Y:S04]  /*51d70*/  STL.64 [R1+0x2e68], R26 ;  /* 0x002e681a01007387 */ /* 0x000fe80000100a00 */
[----:B--2---:R0:W-:Y:S01]  /*51d80*/  STL.64 [R1+0x2e60], R24 ;  /* 0x002e601801007387 */ /* 0x0041e20000100a00 */
[----:B------:R-:W1:Y:S01]  /*51d90*/  S2R R22, SR_CgaCtaId ;  /* 0x0000000000167919 */ /* 0x000e620000008800 */
[----:B------:R2:W-:Y:S06]  /*51da0*/  MEMBAR.ALL.CTA ;  /* 0x0000000000007992 */ /* 0x0005ec0000008000 */
[----:B--2---:R-:W2:Y:S04]  /*51db0*/  FENCE.VIEW.ASYNC.S ;  /* 0x00000000000073c6 */ /* 0x004ea80000000000 */
[----:B0-----:R-:W3:Y:S04]  /*51dc0*/  LDL.LU.64 R24, [R1+0x400] ;  /* 0x0004000001187983 */ /* 0x001ee80000300a00 */
[----:B------:R-:W3:Y:S04]  /*51dd0*/  LDL.LU.64 R26, [R1+0x408] ;  /* 0x00040800011a7983 */ /* 0x000ee80000300a00 */
        /* <DEDUP_REMOVED lines=61> */
[----:B------:R-:W3:Y:S01]  /*521b0*/  LDL.LU.64 R150, [R1+0x5f8] ;  /* 0x0005f80001967983 */ /* 0x000ee20000300a00 */
[----:B------:R-:W-:Y:S01]  /*521c0*/  MOV R13, 0x400 ;  /* 0x00000400000d7802 */ /* 0x000fe20000000f00 */
[----:B------:R-:W-:Y:S01]  /*521d0*/  UMOV UR57, 0x40000040 ;  /* 0x4000004000397882 */ /* 0x000fe20000000000 */
[----:B------:R-:W-:Y:S01]  /*521e0*/  MOV R156, UR51 ;  /* 0x00000033009c7c02 */ /* 0x000fe20008000f00 */
[----:B--2---:R-:W-:Y:S01]  /*521f0*/  BAR.SYNC.DEFER_BLOCKING 0x0 ;  /* 0x0000000000007b1d */ /* 0x004fe20000010000 */
[----:B-1----:R-:W-:Y:S01]  /*52200*/  LEA R13, R22, R13, 0x18 ;  /* 0x0000000d160d7211 */ /* 0x002fe200078ec0ff */
[----:B------:R-:W-:Y:S01]  /*52210*/  IMAD.MOV.U32 R242, RZ, RZ, R232 ;  /* 0x000000fffff27224 */ /* 0x000fe200078e00e8 */
[----:B------:R-:W-:Y:S01]  /*52220*/  MOV R155, UR50 ;  /* 0x00000032009b7c02 */ /* 0x000fe20008000f00 */
[----:B------:R-:W-:Y:S01]  /*52230*/  UIADD3.64 UR50, UR6, 0x2, URZ ;  /* 0x0000000206327897 */ /* 0x000fe2000fffe03f */
[----:B------:R-:W-:Y:S01]  /*52240*/  SHF.R.U32.HI R13, RZ, 0x4, R13 ;  /* 0x00000004ff0d7819 */ /* 0x000fe2000001160d */
[----:B------:R-:W-:Y:S01]  /*52250*/  IMAD.MOV.U32 R227, RZ, RZ, R246 ;  /* 0x000000ffffe37224 */ /* 0x000fe200078e00f6 */
[----:B------:R-:W-:Y:S01]  /*52260*/  MOV R154, UR49 ;  /* 0x00000031009a7c02 */ /* 0x000fe20008000f00 */
[----:B------:R-:W-:Y:S01]  /*52270*/  STL [R1+0x2e4c], R23 ;  /* 0x002e4c1701007387 */ /* 0x000fe20000100800 */
[----:B------:R-:W-:Y:S01]  /*52280*/  SGXT.U32 R13, R13, 0xe ;  /* 0x0000000e0d0d781a */ /* 0x000fe20000000000 */
[----:B------:R-:W-:Y:S01]  /*52290*/  IMAD.MOV.U32 R187, RZ, RZ, R204 ;  /* 0x000000ffffbb7224 */ /* 0x000fe200078e00cc */
[----:B------:R-:W-:Y:S01]  /*522a0*/  MOV R153, UR48 ;  /* 0x0000003000997c02 */ /* 0x000fe20008000f00 */
[----:B------:R-:W-:Y:S01]  /*522b0*/  UIADD3.64 UR48, UR4, 0x80, URZ ;  /* 0x0000008004307897 */ /* 0x000fe2000fffe03f */
[----:B------:R-:W-:Y:S01]  /*522c0*/  R2UR UR56, R13 ;  /* 0x000000000d3872ca */ /* 0x000fe200000e0000 */
[----:B------:R-:W-:Y:S01]  /*522d0*/  STL [R1+0x2e48], R19 ;  /* 0x002e481301007387 */ /* 0x000fe20000100800 */
[----:B------:R-:W-:Y:S01]  /*522e0*/  MOV R152, UR55 ;  /* 0x0000003700987c02 */ /* 0x000fe20008000f00 */
[----:B------:R-:W-:Y:S01]  /*522f0*/  IMAD.MOV.U32 R174, RZ, RZ, R217 ;  /* 0x000000ffffae7224 */ /* 0x000fe200078e00d9 */
[----:B------:R-:W-:Y:S01]  /*52300*/  MOV R21, UR54 ;  /* 0x0000003600157c02 */ /* 0x000fe20008000f00 */
[----:B------:R-:W-:Y:S01]  /*52310*/  UIADD3.64 UR54, UR6, 0x4, URZ ;  /* 0x0000000406367897 */ /* 0x000fe2000fffe03f */
[----:B------:R-:W-:Y:S01]  /*52320*/  MOV R20, UR53 ;  /* 0x0000003500147c02 */ /* 0x000fe20008000f00 */
[----:B------:R-:W-:Y:S01]  /*52330*/  STL [R1+0x2e44], R18 ;  /* 0x002e441201007387 */ /* 0x000fe20000100800 */
[----:B------:R-:W-:Y:S01]  /*52340*/  MOV R11, UR52 ;  /* 0x00000034000b7c02 */ /* 0x000fe20008000f00 */
[----:B------:R-:W-:Y:S01]  /*52350*/  UIADD3.64 UR52, UR4, 0x100, URZ ;  /* 0x0000010004347897 */ /* 0x000fe2000fffe03f */
[----:B------:R-:W-:Y:S01]  /*52360*/  IMAD.MOV.U32 R215, RZ, RZ, R176 ;  /* 0x000000ffffd77224 */ /* 0x000fe200078e00b0 */
[----:B------:R-:W-:Y:S01]  /*52370*/  STL [R1+0x2e40], R10 ;  /* 0x002e400a01007387 */ /* 0x000fe20000100800 */
[----:B------:R-:W-:Y:S01]  /*52380*/  IMAD.MOV.U32 R202, RZ, RZ, R189 ;  /* 0x000000ffffca7224 */ /* 0x000fe200078e00bd */
[----:B------:R-:W-:Y:S01]  /*52390*/  MOV R158, UR9 ;  /* 0x00000009009e7c02 */ /* 0x000fe20008000f00 */
[----:B------:R-:W-:Y:S01]  /*523a0*/  IMAD.MOV.U32 R230, RZ, RZ, R244 ;  /* 0x000000ffffe67224 */ /* 0x000fe200078e00f4 */
[----:B------:R-:W-:Y:S01]  /*523b0*/  STL [R1+0x2e3c], R9 ;  /* 0x002e3c0901007387 */ /* 0x000fe20000100800 */
[----:B------:R-:W-:-:S02]  /*523c0*/  MOV R157, UR8 ;  /* 0x00000008009d7c02 */ /* 0x000fc40008000f00 */
[----:B------:R-:W-:Y:S01]  /*523d0*/  MOV R160, UR11 ;  /* 0x0000000b00a07c02 */ /* 0x000fe20008000f00 */
[----:B------:R-:W-:Y:S01]  /*523e0*/  STL [R1+0x2e38], R8 ;  /* 0x002e380801007387 */ /* 0x000fe20000100800 */
[----:B------:R-:W-:-:S03]  /*523f0*/  MOV R159, UR10 ;  /* 0x0000000a009f7c02 */ /* 0x000fc60008000f00 */
[----:B------:R-:W-:Y:S04]  /*52400*/  STL [R1+0x2e34], R7 ;  /* 0x002e340701007387 */ /* 0x000fe80000100800 */
[----:B------:R-:W-:Y:S04]  /*52410*/  STL [R1+0x2e30], R6 ;  /* 0x002e300601007387 */ /* 0x000fe80000100800 */
[----:B------:R-:W-:Y:S04]  /*52420*/  STL [R1+0x2e2c], R5 ;  /* 0x002e2c0501007387 */ /* 0x000fe80000100800 */
[----:B------:R-:W-:Y:S04]  /*52430*/  STL [R1+0x2e28], R4 ;  /* 0x002e280401007387 */ /* 0x000fe80000100800 */
[----:B------:R-:W-:Y:S01]  /*52440*/  STL [R1+0x2e24], R3 ;  /* 0x002e240301007387 */ /* 0x000fe20000100800 */
[----:B---3--:R-:W-:-:S06]  /*52450*/  WARPGROUP.ARRIVE ;  /* 0x00000000000079c5 */ /* 0x008fcc0000000000 */
[----:B------:R-:W-:Y:S01]  /*52460*/  HGMMA.64x256x16.F32 R24, gdesc[UR56].tnspA, R24, gsb0 ;  /* 0x23e00000381879f0 */ /* 0x000fe20008000818 */
[----:B------:R-:W-:Y:S01]  /*52470*/  UMOV UR56, UR54 ;  /* 0x0000003600387c82 */ /* 0x000fe20008000000 */
[----:B------:R-:W-:Y:S01]  /*52480*/  UMOV UR57, UR55 ;  /* 0x0000003700397c82 */ /* 0x000fe20008000000 */
[----:B------:R-:W-:Y:S02]  /*52490*/  WARPGROUP.DEPBAR.LE gsb0, 0x0 ;  /* 0x00008000000079c5 */ /* 0x000fe40000010000 */
[----:B------:R-:W-:-:S15]  /*524a0*/  WARPGROUP.ARRIVE ;  /* 0x00000000000079c5 */ /* 0x000fde0000000000 */
[----:B------:R-:W-:-:S08]  /*524b0*/  NOP ;  /* 0x0000000000007918 */ /* 0x000fd00000000000 */
[----:B------:R-:W-:Y:S03]  /*524c0*/  HGMMA.64x256x16.F32 R24, gdesc[UR4].tnspA, R24, gsb0 ;  /* 0x23e00000041879f0 */ /* 0x000fe60008000818 */
[----:B------:R-:W-:Y:S02]  /*524d0*/  WARPGROUP.DEPBAR.LE gsb0, 0x0 ;  /* 0x00008000000079c5 */ /* 0x000fe40000010000 */
[----:B------:R-:W-:-:S15]  /*524e0*/  WARPGROUP.ARRIVE ;  /* 0x00000000000079c5 */ /* 0x000fde0000000000 */
[----:B------:R-:W-:-:S08]  /*524f0*/  NOP ;  /* 0x0000000000007918 */ /* 0x000fd00000000000 */
[----:B------:R-:W-:Y:S01]  /*52500*/  HGMMA.64x256x16.F32 R24, gdesc[UR48].tnspA, R24, gsb0 ;  /* 0x23e00000301879f0 */ /* 0x000fe20008000818 */
[----:B------:R-:W-:Y:S02]  /*52510*/  R2UR UR51, R156 ;  /* 0x000000009c3372ca */ /* 0x000fe400000e0000 */
[----:B------:R-:W-:Y:S02]  /*52520*/  R2UR UR50, R155 ;  /* 0x000000009b3272ca */ /* 0x000fe400000e0000 */
[----:B------:R-:W-:Y:S02]  /*52530*/  R2UR UR49, R154 ;  /* 0x000000009a3172ca */ /* 0x000fe400000e0000 */
[----:B------:R-:W-:Y:S02]  /*52540*/  R2UR UR48, R153 ;  /* 0x00000000993072ca */ /* 0x000fe400000e0000 */
[----:B------:R-:W-:Y:S02]  /*52550*/  MOV R154, UR33 ;  /* 0x00000021009a7c02 */ /* 0x000fe40008000f00 */
[----:B------:R-:W-:-:S02]  /*52560*/  MOV R153, UR32 ;  /* 0x0000002000997c02 */ /* 0x000fc40008000f00 */
[----:B------:R-:W-:Y:S02]  /*52570*/  MOV R156, UR35 ;  /* 0x00000023009c7c02 */ /* 0x000fe40008000f00 */
[----:B------:R-:W-:Y:S01]  /*52580*/  MOV R155, UR34 ;  /* 0x00000022009b7c02 */ /* 0x000fe20008000f00 */
[----:B------:R-:W-:Y:S02]  /*52590*/  WARPGROUP.DEPBAR.LE gsb0, 0x0 ;  /* 0x00008000000079c5 */ /* 0x000fe40000010000 */
[----:B------:R-:W-:-:S10]  /*525a0*/  WARPGROUP.ARRIVE ;  /* 0x00000000000079c5 */ /* 0x000fd40000000000 */
        /* <DEDUP_REMOVED lines=12> */
[----:B------:R-:W-:Y:S02]  /*52670*/  UIADD3.64 UR8, UR4, 0x780, URZ ;  /* 0x0000078004087897 */ /* 0x000fe4000fffe03f */
[----:B------:R-:W-:Y:S02]  /*52680*/  WARPGROUP.DEPBAR.LE gsb0, 0x0 ;  /* 0x00008000000079c5 */ /* 0x000fe40000010000 */
[----:B------:R-:W-:-:S15]  /*52690*/  WARPGROUP.ARRIVE ;  /* 0x00000000000079c5 */ /* 0x000fde0000000000 */
[----:B------:R-:W-:-:S08]  /*526a0*/  NOP ;  /* 0x0000000000007918 */ /* 0x000fd00000000000 */
[----:B------:R-:W-:Y:S03]  /*526b0*/  HGMMA.64x256x16.F32 R24, gdesc[UR12].tnspA, R24, gsb0 ;  /* 0x23e000000c1879f0 */ /* 0x000fe60008000818 */
        /* <DEDUP_REMOVED lines=41> */
[----:B------:R-:W-:Y:S01]  /*52950*/  STL.64 [R1+0x400], R24 ;  /* 0x0004001801007387 */ /* 0x000fe20000100a00 */
[----:B------:R-:W-:Y:S02]  /*52960*/  IMAD.MOV.U32 R250, RZ, RZ, R25 ;  /* 0x000000fffffa7224 */ /* 0x000fe400078e0019 */
[----:B------:R-:W-:Y:S01]  /*52970*/  IMAD.MOV.U32 R244, RZ, RZ, R24 ;  /* 0x000000fffff47224 */ /* 0x000fe200078e0018 */
[----:B------:R-:W-:Y:S01]  /*52980*/  STL.64 [R1+0x408], R26 ;  /* 0x0004081a01007387 */ /* 0x000fe20000100a00 */
[----:B------:R-:W-:-:S02]  /*52990*/  IMAD.MOV.U32 R252, RZ, RZ, R27 ;  /* 0x000000fffffc7224 */ /* 0x000fc400078e001b */
[----:B------:R-:W-:Y:S01]  /*529a0*/  IMAD.MOV.U32 R246, RZ, RZ, R26 ;  /* 0x000000fffff67224 */ /* 0x000fe200078e001a */
[----:B------:R-:W-:Y:S01]  /*529b0*/  STL.64 [R1+0x410], R28 ;  /* 0x0004101c01007387 */ /* 0x000fe20000100a00 */
[----:B------:R-:W-:Y:S02]  /*529c0*/  IMAD.MOV.U32 R168, RZ, RZ, R101 ;  /* 0x000000ffffa87224 */ /* 0x000fe400078e0065 */
[----:B------:R-:W-:Y:S01]  /*529d0*/  IMAD.MOV.U32 R164, RZ, RZ, R100 ;  /* 0x000000ffffa47224 */ /* 0x000fe200078e0064 */
        /* <DEDUP_REMOVED lines=94> */
[----:B------:R0:W-:Y:S04]  /*52fc0*/  STL.64 [R1+0x5d8], R142 ;  /* 0x0005d88e01007387 */ /* 0x0001e80000100a00 */
[----:B------:R1:W-:Y:S04]  /*52fd0*/  STL.64 [R1+0x5e0], R144 ;  /* 0x0005e09001007387 */ /* 0x0003e80000100a00 */
[----:B------:R2:W-:Y:S04]  /*52fe0*/  STL.64 [R1+0x5e8], R146 ;  /* 0x0005e89201007387 */ /* 0x0005e80000100a00 */
[----:B------:R3:W-:Y:S01]  /*52ff0*/  STL.64 [R1+0x5f0], R148 ;  /* 0x0005f09401007387 */ /* 0x0007e20000100a00 */
[----:B0-----:R-:W-:-:S03]  /*53000*/  IMAD.MOV.U32 R143, RZ, RZ, R161 ;  /* 0x000000ffff8f7224 */ /* 0x001fc600078e00a1 */
[----:B------:R0:W-:Y:S01]  /*53010*/  STL.64 [R1+0x5f8], R150 ;  /* 0x0005f89601007387 */ /* 0x0001e20000100a00 */
[----:B-1----:R-:W-:Y:S02]  /*53020*/  IMAD.MOV.U32 R145, RZ, RZ, R230 ;  /* 0x000000ffff917224 */ /* 0x002fe400078e00e6 */
[----:B------:R-:W-:Y:S02]  /*53030*/  IMAD.MOV.U32 R144, RZ, RZ, R243 ;  /* 0x000000ffff907224 */ /* 0x000fe400078e00f3 */
[----:B--2---:R-:W-:Y:S02]  /*53040*/  IMAD.MOV.U32 R147, RZ, RZ, R202 ;  /* 0x000000ffff937224 */ /* 0x004fe400078e00ca */
[----:B------:R-:W-:Y:S02]  /*53050*/  IMAD.MOV.U32 R146, RZ, RZ, R215 ;  /* 0x000000ffff927224 */ /* 0x000fe400078e00d7 */
[----:B---3--:R-:W-:Y:S02]  /*53060*/  IMAD.MOV.U32 R149, RZ, RZ, R174 ;  /* 0x000000ffff957224 */ /* 0x008fe400078e00ae */
[----:B------:R-:W-:-:S02]  /*53070*/  IMAD.MOV.U32 R148, RZ, RZ, R187 ;  /* 0x000000ffff947224 */ /* 0x000fc400078e00bb */
[----:B0-----:R-:W-:Y:S02]  /*53080*/  IMAD.MOV.U32 R151, RZ, RZ, R227 ;  /* 0x000000ffff977224 */ /* 0x001fe400078e00e3 */
[----:B------:R-:W-:-:S05]  /*53090*/  IMAD.MOV.U32 R150, RZ, RZ, R242 ;  /* 0x000000ffff967224 */ /* 0x000fca00078e00f2 */
[----:B------:R-:W-:Y:S04]  /*530a0*/  STL.64 [R1+0x3080], R150 ;  /* 0x0030809601007387 */ /* 0x000fe80000100a00 */
[----:B------:R-:W-:Y:S04]  /*530b0*/  STL.64 [R1+0x3078], R148 ;  /* 0x0030789401007387 */ /* 0x000fe80000100a00 */
[----:B------:R-:W-:Y:S04]  /*530c0*/  STL.64 [R1+0x3070], R146 ;  /* 0x0030709201007387 */ /* 0x000fe80000100a00 */
[----:B------:R-:W-:Y:S04]  /*530d0*/  STL.64 [R1+0x3068], R144 ;  /* 0x0030689001007387 */ /* 0x000fe80000100a00 */
[----:B------:R0:W-:Y:S04]  /*530e0*/  STL [R1+0x3060], R143 ;  /* 0x0030608f01007387 */ /* 0x0001e80000100800 */
[----:B------:R-:W2:Y:S04]  /*530f0*/  LDL.LU.64 R24, [R1+0x200] ;  /* 0x0002000001187983 */ /* 0x000ea80000300a00 */
        /* <DEDUP_REMOVED lines=58> */
[----:B0-----:R-:W2:Y:S04]  /*534a0*/  LDL.LU.64 R142, [R1+0x3d8] ;  /* 0x0003d800018e7983 */ /* 0x001ea80000300a00 */
[----:B------:R-:W2:Y:S04]  /*534b0*/  LDL.LU.64 R144, [R1+0x3e0] ;  /* 0x0003e00001907983 */ /* 0x000ea80000300a00 */
[----:B------:R-:W2:Y:S04]  /*534c0*/  LDL.LU.64 R146, [R1+0x3e8] ;  /* 0x0003e80001927983 */ /* 0x000ea80000300a00 */
[----:B------:R-:W2:Y:S04]  /*534d0*/  LDL.LU.64 R148, [R1+0x3f0] ;  /* 0x0003f00001947983 */ /* 0x000ea80000300a00 */
[----:B------:R-:W2:Y:S01]  /*534e0*/  LDL.LU.64 R150, [R1+0x3f8] ;  /* 0x0003f80001967983 */ /* 0x000ea20000300a00 */
[----:B------:R-:W-:Y:S01]  /*534f0*/  UMOV UR10, UR58 ;  /* 0x0000003a000a7c82 */ /* 0x000fe20008000000 */
[----:B------:R-:W-:Y:S01]  /*53500*/  UMOV UR11, UR59 ;  /* 0x0000003b000b7c82 */ /* 0x000fe20008000000 */
[----:B------:R-:W-:Y:S01]  /*53510*/  UIADD3.64 UR32, UR4, 0x800, URZ ;  /* 0x0000080004207897 */ /* 0x000fe2000fffe03f */
[----:B------:R-:W-:Y:S01]  /*53520*/  STL [R1+0x2e58], R237 ;  /* 0x002e58ed01007387 */ /* 0x000fe20000100800 */
[----:B------:R-:W-:Y:S01]  /*53530*/  UMOV UR34, UR6 ;  /* 0x0000000600227c82 */ /* 0x000fe20008000000 */
[----:B------:R-:W-:Y:S01]  /*53540*/  UMOV UR35, UR7 ;  /* 0x0000000700237c82 */ /* 0x000fe20008000000 */
[----:B------:R-:W-:Y:S01]  /*53550*/  UIADD3.64 UR36, UR4, 0x980, URZ ;  /* 0x0000098004247897 */ /* 0x000fe2000fffe03f */
[----:B------:R-:W-:Y:S01]  /*53560*/  STL [R1+0x2e54], R240 ;  /* 0x002e54f001007387 */ /* 0x000fe20000100800 */
[----:B------:R-:W-:-:S02]  /*53570*/  IMAD.MOV.U32 R13, RZ, RZ, R175 ;  /* 0x000000ffff0d7224 */ /* 0x000fc400078e00af */
[----:B------:R-:W-:Y:S01]  /*53580*/  IMAD.MOV.U32 R247, RZ, RZ, R190 ;  /* 0x000000fffff77224 */ /* 0x000fe200078e00be */
[----:B------:R-:W-:Y:S01]  /*53590*/  STL [R1+0x2e50], R241 ;  /* 0x002e50f101007387 */ /* 0x000fe20000100800 */
[----:B------:R-:W-:Y:S02]  /*535a0*/  IMAD.MOV.U32 R251, RZ, RZ, R203 ;  /* 0x000000fffffb7224 */ /* 0x000fe400078e00cb */
[----:B------:R-:W-:Y:S02]  /*535b0*/  IMAD.MOV.U32 R161, RZ, RZ, R218 ;  /* 0x000000ffffa17224 */ /* 0x000fe400078e00da */
[----:B------:R-:W-:Y:S02]  /*535c0*/  IMAD.MOV.U32 R22, RZ, RZ, R162 ;  /* 0x000000ffff167224 */ /* 0x000fe400078e00a2 */
[----:B------:R-:W-:Y:S01]  /*535d0*/  IMAD.MOV.U32 R162, RZ, RZ, R231 ;  /* 0x000000ffffa27224 */ /* 0x000fe200078e00e7 */
[----:B--2---:R-:W-:-:S06]  /*535e0*/  WARPGROUP.ARRIVE ;  /* 0x00000000000079c5 */ /* 0x004fcc0000000000 */
[----:B------:R-:W-:Y:S01]  /*535f0*/  HGMMA.64x256x16.F32 R24, gdesc[UR8].tnspA, R24, gsb0 ;  /* 0x23e00000081879f0 */ /* 0x000fe20008000818 */
[----:B------:R-:W-:Y:S02]  /*53600*/  UIADD3.64 UR8, UR4, 0x880, URZ ;  /* 0x0000088004087897 */ /* 0x000fe4000fffe03f */
[----:B------:R-:W-:Y:S01]  /*53610*/  UIADD3.64 UR10, UR6, 0x2, URZ ;  /* 0x00000002060a7897 */ /* 0x000fe2000fffe03f */
[----:B------:R-:W-:Y:S02]  /*53620*/  WARPGROUP.DEPBAR.LE gsb0, 0x0 ;  /* 0x00008000000079c5 */ /* 0x000fe40000010000 */
[----:B------:R-:W-:-:S15]  /*53630*/  WARPGROUP.ARRIVE ;  /* 0x00000000000079c5 */ /* 0x000fde0000000000 */
[----:B------:R-:W-:-:S07]  /*53640*/  NOP ;  /* 0x0000000000007918 */ /* 0x000fce0000000000 */
[----:B------:R-:W-:Y:S01]  /*53650*/  HGMMA.64x256x16.F32 R24, gdesc[UR32].tnspA, R24, gsb0 ;  /* 0x23e00000201879f0 */ /* 0x000fe20008000818 */
[----:B------:R-:W-:Y:S01]  /*53660*/  UIADD3.64 UR32, UR4, 0x900, URZ ;  /* 0x0000090004207897 */ /* 0x000fe2000fffe03f */
[----:B------:R-:W-:Y:S01]  /*53670*/  UMOV UR34, UR56 ;  /* 0x0000003800227c82 */ /* 0x000fe20008000000 */
[----:B------:R-:W-:Y:S01]  /*53680*/  UMOV UR35, UR57 ;  /* 0x0000003900237c82 */ /* 0x000fe20008000000 */
[----:B------:R-:W-:Y:S02]  /*53690*/  WARPGROUP.DEPBAR.LE gsb0, 0x0 ;  /* 0x00008000000079c5 */ /* 0x000fe40000010000 */
[----:B------:R-:W-:-:S15]  /*536a0*/  WARPGROUP.ARRIVE ;  /* 0x00000000000079c5 */ /* 0x000fde0000000000 */
[----:B------:R-:W-:-:S07]  /*536b0*/  NOP ;  /* 0x0000000000007918 */ /* 0x000fce0000000000 */
[----:B------:R-:W-:Y:S01]  /*536c0*/  HGMMA.64x256x16.F32 R24, gdesc[UR8].tnspA, R24, gsb0 ;  /* 0x23e00000081879f0 */ /* 0x000fe20008000818 */
[----:B------:R-:W-:Y:S02]  /*536d0*/  R2UR UR11, R160 ;  /* 0x00000000a00b72ca */ /* 0x000fe400000e0000 */
[----:B------:R-:W-:Y:S02]  /*536e0*/  R2UR UR10, R159 ;  /* 0x000000009f0a72ca */ /* 0x000fe400000e0000 */
[----:B------:R-:W-:Y:S02]  /*536f0*/  R2UR UR9, R158 ;  /* 0x000000009e0972ca */ /* 0x000fe400000e0000 */
[----:B------:R-:W-:-:S07]  /*53700*/  R2UR UR8, R157 ;  /* 0x000000009d0872ca */ /* 0x000fce00000e0000 */
[----:B------:R-:W-:Y:S01]  /*53710*/  UMOV UR39, UR11 ;  /* 0x0000000b00277c82 */ /* 0x000fe20008000000 */
[----:B------:R-:W-:Y:S01]  /*53720*/  MOV R160, UR11 ;  /* 0x0000000b00a07c02 */ /* 0x000fe20008000f00 */
[----:B------:R-:W-:Y:S01]  /*53730*/  UMOV UR38, UR10 ;  /* 0x0000000a00267c82 */ /* 0x000fe20008000000 */
[----:B------:R-:W-:Y:S02]  /*53740*/  MOV R159, UR10 ;  /* 0x0000000a009f7c02 */ /* 0x000fe40008000f00 */
[----:B------:R-:W-:Y:S02]  /*53750*/  MOV R158, UR9 ;  /* 0x00000009009e7c02 */ /* 0x000fe40008000f00 */
[----:B------:R-:W-:Y:S01]  /*53760*/  MOV R157, UR8 ;  /* 0x00000008009d7c02 */ /* 0x000fe20008000f00 */
[----:B------:R-:W-:Y:S01]  /*53770*/  UIADD3.64 UR8, UR4, 0xd00, URZ ;  /* 0x00000d0004087897 */ /* 0x000fe2000fffe03f */
[----:B------:R-:W-:Y:S02]  /*53780*/  WARPGROUP.DEPBAR.LE gsb0, 0x0 ;  /* 0x00008000000079c5 */ /* 0x000fe40000010000 */
[----:B------:R-:W-:-:S06]  /*53790*/  WARPGROUP.ARRIVE ;  /* 0x00000000000079c5 */ /* 0x000fcc0000000000 */
        /* <DEDUP_REMOVED lines=36> */
[----:B------:R-:W-:Y:S02]  /*539e0*/  UIADD3.64 UR36, UR4, 0xc80, URZ ;  /* 0x00000c8004247897 */ /* 0x000fe4000fffe03f */
        /* <DEDUP_REMOVED lines=9> */
[----:B------:R-:W-:Y:S01]  /*53a80*/  MOV R153, UR40 ;  /* 0x0000002800997c02 */ /* 0x000fe20008000f00 */
[----:B------:R-:W-:Y:S01]  /*53a90*/  UIADD3.64 UR40, UR4, 0xd80, URZ ;  /* 0x00000d8004287897 */ /* 0x000fe2000fffe03f */
[----:B------:R-:W-:Y:S01]  /*53aa0*/  MOV R156, UR43 ;  /* 0x0000002b009c7c02 */ /* 0x000fe20008000f00 */
[----:B------:R-:W-:Y:S01]  /*53ab0*/  UMOV UR39, UR35 ;  /* 0x0000002300277c82 */ /* 0x000fe20008000000 */
[----:B------:R-:W-:Y:S01]  /*53ac0*/  MOV R155, UR42 ;  /* 0x0000002a009b7c02 */ /* 0x000fe20008000f00 */
[----:B------:R-:W-:Y:S01]  /*53ad0*/  UMOV UR38, UR34 ;  /* 0x0000002200267c82 */ /* 0x000fe20008000000 */
[----:B------:R-:W-:-:S02]  /*53ae0*/  WARPGROUP.DEPBAR.LE gsb0, 0x0 ;  /* 0x00008000000079c5 */ /* 0x000fc40000010000 */
[----:B------:R-:W-:-:S09]  /*53af0*/  WARPGROUP.ARRIVE ;  /* 0x00000000000079c5 */ /* 0x000fd20000000000 */
        /* <DEDUP_REMOVED lines=15> */
[----:B------:R-:W-:Y:S01]  /*53bf0*/  UMOV UR10, UR42 ;  /* 0x0000002a000a7c82 */ /* 0x000fe20008000000 */
[----:B------:R-:W-:Y:S01]  /*53c00*/  UMOV UR11, UR43 ;  /* 0x0000002b000b7c82 */ /* 0x000fe20008000000 */
[----:B------:R-:W-:Y:S01]  /*53c10*/  UMOV UR42, UR10 ;  /* 0x0000000a002a7c82 */ /* 0x000fe20008000000 */
[----:B------:R-:W-:Y:S01]  /*53c20*/  UMOV UR43, UR11 ;  /* 0x0000000b002b7c82 */ /* 0x000fe20008000000 */
[----:B------:R-:W-:Y:S01]  /*53c30*/  UIADD3.64 UR8, UR4, 0xe00, URZ ;  /* 0x00000e0004087897 */ /* 0x000fe2000fffe03f */
[----:B------:R-:W-:Y:S01]  /*53c40*/  UMOV UR10, UR46 ;  /* 0x0000002e000a7c82 */ /* 0x000fe20008000000 */
[----:B------:R-:W-:Y:S01]  /*53c50*/  UMOV UR11, UR47 ;  /* 0x0000002f000b7c82 */ /* 0x000fe20008000000 */
[----:B------:R-:W-:Y:S01]  /*53c60*/  UMOV UR46, UR50 ;  /* 0x00000032002e7c82 */ /* 0x000fe20008000000 */
[----:B------:R-:W-:Y:S01]  /*53c70*/  UMOV UR47, UR51 ;  /* 0x00000033002f7c82 */ /* 0x000fe20008000000 */
[----:B------:R-:W-:-:S02]  /*53c80*/  WARPGROUP.DEPBAR.LE gsb0, 0x0 ;  /* 0x00008000000079c5 */ /* 0x000fc40000010000 */
[----:B------:R-:W-:-:S15]  /*53c90*/  WARPGROUP.ARRIVE ;  /* 0x00000000000079c5 */ /* 0x000fde0000000000 */
[----:B------:R-:W-:-:S01]  /*53ca0*/  NOP ;  /* 0x0000000000007918 */ /* 0x000fc20000000000 */
        /* <DEDUP_REMOVED lines=82> */
[----:B------:R-:W-:-:S03]  /*541d0*/  IMAD.MOV.U32 R239, RZ, RZ, R138 ;  /* 0x000000ffffef7224 */ /* 0x000fc600078e008a */
        /* <DEDUP_REMOVED lines=42> */
[----:B0-----:R-:W2:Y:S04]  /*54480*/  LDL.LU.64 R150, [R1+0x3080] ;  /* 0x0030800001967983 */ /* 0x001ea80000300a00 */
[----:B------:R-:W3:Y:S04]  /*54490*/  LDL.LU.64 R148, [R1+0x3078] ;  /* 0x0030780001947983 */ /* 0x000ee80000300a00 */
[----:B------:R-:W4:Y:S04]  /*544a0*/  LDL.LU.64 R146, [R1+0x3070] ;  /* 0x0030700001927983 */ /* 0x000f280000300a00 */
[----:B------:R-:W4:Y:S04]  /*544b0*/  LDL.LU.64 R144, [R1+0x3068] ;  /* 0x0030680001907983 */ /* 0x000f280000300a00 */
[----:B------:R-:W4:Y:S04]  /*544c0*/  LDL.LU R143, [R1+0x3060] ;  /* 0x00306000018f7983 */ /* 0x000f280000300800 */
[----:B------:R-:W4:Y:S04]  /*544d0*/  LDL.LU.64 R24, [R1] ;  /* 0x0000000001187983 */ /* 0x000f280000300a00 */
[----:B------:R-:W4:Y:S04]  /*544e0*/  LDL.LU.64 R26, [R1+0x8] ;  /* 0x00000800011a7983 */ /* 0x000f280000300a00 */
        /* <DEDUP_REMOVED lines=56> */
[----:B------:R-:W4:Y:S01]  /*54870*/  LDL.LU.64 R140, [R1+0x1d0] ;  /* 0x0001d000018c7983 */ /* 0x000f220000300a00 */
[----:B--2---:R-:W-:-:S02]  /*54880*/  IMAD.MOV.U32 R10, RZ, RZ, R150 ;  /* 0x000000ffff0a7224 */ /* 0x004fc400078e0096 */
[----:B------:R-:W-:Y:S02]  /*54890*/  IMAD.MOV.U32 R9, RZ, RZ, R151 ;  /* 0x000000ffff097224 */ /* 0x000fe400078e0097 */
[----:B---3--:R-:W-:Y:S02]  /*548a0*/  IMAD.MOV.U32 R23, RZ, RZ, R148 ;  /* 0x000000ffff177224 */ /* 0x008fe400078e0094 */
[----:B------:R-:W-:Y:S02]  /*548b0*/  IMAD.MOV.U32 R8, RZ, RZ, R149 ;  /* 0x000000ffff087224 */ /* 0x000fe400078e0095 */
[----:B----4-:R-:W-:Y:S02]  /*548c0*/  IMAD.MOV.U32 R19, RZ, RZ, R146 ;  /* 0x000000ffff137224 */ /* 0x010fe400078e0092 */
[----:B------:R-:W-:Y:S02]  /*548d0*/  IMAD.MOV.U32 R7, RZ, RZ, R147 ;  /* 0x000000ffff077224 */ /* 0x000fe400078e0093 */
[----:B------:R-:W-:-:S02]  /*548e0*/  IMAD.MOV.U32 R6, RZ, RZ, R144 ;  /* 0x000000ffff067224 */ /* 0x000fc400078e0090 */
[----:B------:R-:W-:Y:S02]  /*548f0*/  IMAD.MOV.U32 R5, RZ, RZ, R145 ;  /* 0x000000ffff057224 */ /* 0x000fe400078e0091 */
[----:B------:R-:W-:Y:S02]  /*54900*/  IMAD.MOV.U32 R18, RZ, RZ, R143 ;  /* 0x000000ffff127224 */ /* 0x000fe400078e008f */
[----:B------:R-:W2:Y:S04]  /*54910*/  LDL.LU.64 R142, [R1+0x1d8] ;  /* 0x0001d800018e7983 */ /* 0x000ea80000300a00 */
[----:B------:R-:W2:Y:S04]  /*54920*/  LDL.LU.64 R144, [R1+0x1e0] ;  /* 0x0001e00001907983 */ /* 0x000ea80000300a00 */
[----:B------:R-:W2:Y:S04]  /*54930*/  LDL.LU.64 R146, [R1+0x1e8] ;  /* 0x0001e80001927983 */ /* 0x000ea80000300a00 */
[----:B------:R-:W2:Y:S04]  /*54940*/  LDL.LU.64 R148, [R1+0x1f0] ;  /* 0x0001f00001947983 */ /* 0x000ea80000300a00 */
[----:B------:R-:W2:Y:S01]  /*54950*/  LDL.LU.64 R150, [R1+0x1f8] ;  /* 0x0001f80001967983 */ /* 0x000ea20000300a00 */
[----:B------:R-:W-:Y:S01]  /*54960*/  UMOV UR10, UR58 ;  /* 0x0000003a000a7c82 */ /* 0x000fe20008000000 */
[----:B------:R-:W-:Y:S01]  /*54970*/  UMOV UR11, UR59 ;  /* 0x0000003b000b7c82 */ /* 0x000fe20008000000 */
[----:B------:R-:W-:Y:S01]  /*54980*/  UIADD3.64 UR40, UR4, 0x1000, URZ ;  /* 0x0000100004287897 */ /* 0x000fe2000fffe03f */
[----:B------:R-:W-:Y:S01]  /*54990*/  UMOV UR42, UR6 ;  /* 0x00000006002a7c82 */ /* 0x000fe20008000000 */
[----:B------:R-:W-:Y:S01]  /*549a0*/  UMOV UR43, UR7 ;  /* 0x00000007002b7c82 */ /* 0x000fe20008000000 */
        /* <DEDUP_REMOVED lines=16> */
[----:B------:R-:W-:Y:S01]  /*54ab0*/  R2UR UR10, R159 ;  /* 0x000000009f0a72ca */ /* 0x000fe200000e0000 */
[----:B------:R-:W-:-:S10]  /*54ac0*/  UIADD3.64 UR44, UR4, 0x1180, URZ ;  /* 0x00001180042c7897 */ /* 0x000fd4000fffe03f */
[----:B------:R-:W-:Y:S02]  /*54ad0*/  UMOV UR47, UR11 ;  /* 0x0000000b002f7c82 */ /* 0x000fe40008000000 */
[----:B------:R-:W-:Y:S01]  /*54ae0*/  UMOV UR46, UR10 ;  /* 0x0000000a002e7c82 */ /* 0x000fe20008000000 */
[----:B------:R-:W-:Y:S02]  /*54af0*/  WARPGROUP.DEPBAR.LE gsb0, 0x0 ;  /* 0x00008000000079c5 */ /* 0x000fe40000010000 */
[----:B------:R-:W-:-:S09]  /*54b00*/  WARPGROUP.ARRIVE ;  /* 0x00000000000079c5 */ /* 0x000fd20000000000 */
        /* <DEDUP_REMOVED lines=56> */
[----:B------:R-:W-:-:S11]  /*54e90*/  R2UR UR42, R155 ;  /* 0x000000009b2a72ca */ /* 0x000fd600000e0000 */
[----:B------:R-:W-:Y:S02]  /*54ea0*/  UMOV UR47, UR43 ;  /* 0x0000002b002f7c82 */ /* 0x000fe40008000000 */
[----:B------:R-:W-:Y:S01]  /*54eb0*/  UMOV UR46, UR42 ;  /* 0x0000002a002e7c82 */ /* 0x000fe20008000000 */
[----:B------:R-:W-:Y:S02]  /*54ec0*/  R2UR UR9, R158 ;  /* 0x000000009e0972ca */ /* 0x000fe400000e0000 */
[----:B------:R-:W-:Y:S01]  /*54ed0*/  R2UR UR8, R157 ;  /* 0x000000009d0872ca */ /* 0x000fe200000e0000 */
[----:B------:R-:W-:Y:S02]  /*54ee0*/  IMAD.MOV.U32 R240, RZ, RZ, R5 ;  /* 0x000000fffff07224 */ /* 0x000fe400078e0005 */
[----:B------:R-:W-:Y:S02]  /*54ef0*/  IMAD.MOV.U32 R5, RZ, RZ, R18 ;  /* 0x000000ffff057224 */ /* 0x000fe400078e0012 */
[----:B------:R-:W-:-:S06]  /*54f00*/  IMAD.MOV.U32 R18, RZ, RZ, R22 ;  /* 0x000000ffff127224 */ /* 0x000fcc00078e0016 */
[----:B------:R-:W-:Y:S02]  /*54f10*/  MOV R160, UR9 ;  /* 0x0000000900a07c02 */ /* 0x000fe40008000f00 */
[----:B------:R-:W-:Y:S01]  /*54f20*/  MOV R159, UR8 ;  /* 0x00000008009f7c02 */ /* 0x000fe20008000f00 */
[----:B------:R-:W-:Y:S01]  /*54f30*/  UIADD3.64 UR8, UR4, 0x1600, URZ ;  /* 0x0000160004087897 */ /* 0x000fe2000fffe03f */
[----:B------:R-:W-:Y:S01]  /*54f40*/  IMAD.MOV.U32 R22, RZ, RZ, R161 ;  /* 0x000000ffff167224 */ /* 0x000fe200078e00a1 */
[----:B------:R-:W-:Y:S01]  /*54f50*/  MOV R161, UR10 ;  /* 0x0000000a00a17c02 */ /* 0x000fe20008000f00 */
[----:B------:R-:W-:Y:S01]  /*54f60*/  IMAD.MOV.U32 R237, RZ, RZ, R162 ;  /* 0x000000ffffed7224 */ /* 0x000fe200078e00a2 */
[----:B------:R-:W-:Y:S01]  /*54f70*/  MOV R162, UR11 ;  /* 0x0000000b00a27c02 */ /* 0x000fe20008000f00 */
[----:B------:R-:W-:Y:S02]  /*54f80*/  WARPGROUP.DEPBAR.LE gsb0, 0x0 ;  /* 0x00008000000079c5 */ /* 0x000fe40000010000 */
[----:B------:R-:W-:-:S06]  /*54f90*/  WARPGROUP.ARRIVE ;  /* 0x00000000000079c5 */ /* 0x000fcc0000000000 */
[----:B------:R-:W-:Y:S01]  /*54fa0*/  HGMMA.64x256x16.F32 R24, gdesc[UR44].tnspA, R24, gsb0 ;  /* 0x23e000002c1879f0 */ /* 0x000fe20008000818 */
[----:B------:R-:W-:Y:S02]  /*54fb0*/  R2UR UR47, R152 ;  /* 0x00000000982f72ca */ /* 0x000fe400000e0000 */
[----:B------:R-:W-:-:S11]  /*54fc0*/  R2UR UR46, R21 ;  /* 0x00000000152e72ca */ /* 0x000fd600000e0000 */
[----:B------:R-:W-:Y:S02]  /*54fd0*/  UMOV UR11, UR47 ;  /* 0x0000002f000b7c82 */ /* 0x000fe40008000000 */
[----:B------:R-:W-:Y:S01]  /*54fe0*/  UMOV UR10, UR46 ;  /* 0x0000002e000a7c82 */ /* 0x000fe20008000000 */
[----:B------:R-:W-:Y:S02]  /*54ff0*/  MOV R156, UR49 ;  /* 0x00000031009c7c02 */ /* 0x000fe40008000f00 */
[----:B------:R-:W-:Y:S01]  /*55000*/  MOV R155, UR48 ;  /* 0x00000030009b7c02 */ /* 0x000fe20008000f00 */
[----:B------:R-:W-:Y:S01]  /*55010*/  UIADD3.64 UR48, UR4, 0x1680, URZ ;  /* 0x0000168004307897 */ /* 0x000fe2000fffe03f */
[----:B------:R-:W-:Y:S02]  /*55020*/  MOV R158, UR51 ;  /* 0x00000033009e7c02 */ /* 0x000fe40008000f00 */
[----:B------:R-:W-:Y:S01]  /*55030*/  MOV R157, UR50 ;  /* 0x00000032009d7c02 */ /* 0x000fe20008000f00 */
[----:B------:R-:W-:-:S02]  /*55040*/  WARPGROUP.DEPBAR.LE gsb0, 0x0 ;  /* 0x00008000000079c5 */ /* 0x000fc40000010000 */
[----:B------:R-:W-:-:S06]  /*55050*/  WARPGROUP.ARRIVE ;  /* 0x00000000000079c5 */ /* 0x000fcc0000000000 */
        /* <DEDUP_REMOVED lines=8> */
[----:B------:R-:W-:Y:S02]  /*550e0*/  WARPGROUP.DEPBAR.LE gsb0, 0x0 ;  /* 0x00008000000079c5 */ /* 0x000fe40000010000 */
[----:B------:R-:W-:-:S15]  /*550f0*/  WARPGROUP.ARRIVE ;  /* 0x00000000000079c5 */ /* 0x000fde0000000000 */
[----:B------:R-:W-:-:S03]  /*55100*/  NOP ;  /* 0x0000000000007918 */ /* 0x000fc60000000000 */
[----:B------:R-:W-:Y:S03]  /*55110*/  HGMMA.64x256x16.F32 R24, gdesc[UR48].tnspA, R24, gsb0 ;  /* 0x23e00000301879f0 */ /* 0x000fe60008000818 */
[----:B------:R-:W-:Y:S02]  /*55120*/  WARPGROUP.DEPBAR.LE gsb0, 0x0 ;  /* 0x00008000000079c5 */ /* 0x000fe40000010000 */
[----:B------:R-:W-:-:S15]  /*55130*/  WARPGROUP.ARRIVE ;  /* 0x00000000000079c5 */ /* 0x000fde0000000000 */
[----:B------:R-:W-:-:S08]  /*55140*/  NOP ;  /* 0x0000000000007918 */ /* 0x000fd00000000000 */
[----:B------:R-:W-:Y:S01]  /*55150*/  HGMMA.64x256x16.F32 R24, gdesc[UR8].tnspA, R24, gsb0 ;  /* 0x23e00000081879f0 */ /* 0x000fe20008000818 */
[----:B------:R-:W-:Y:S02]  /*55160*/  IMAD.MOV.U32 R4, RZ, RZ, R6 ;  /* 0x000000ffff047224 */ /* 0x000fe400078e0006 */
[----:B------:R-:W-:Y:S02]  /*55170*/  IMAD.MOV.U32 R241, RZ, RZ, R13 ;  /* 0x000000fffff17224 */ /* 0x000fe400078e000d */
[----:B------:R-:W-:Y:S02]  /*55180*/  IMAD.MOV.U32 R3, RZ, RZ, R247 ;  /* 0x000000ffff037224 */ /* 0x000fe400078e00f7 */
[----:B------:R-:W-:Y:S02]  /*55190*/  IMAD.MOV.U32 R6, RZ, RZ, R251 ;  /* 0x000000ffff067224 */ /* 0x000fe400078e00fb */
[----:B------:R-:W-:Y:S01]  /*551a0*/  IMAD.MOV.U32 R13, RZ, RZ, R245 ;  /* 0x000000ffff0d7224 */ /* 0x000fe200078e00f5 */
[----:B------:R-:W-:-:S02]  /*551b0*/  WARPGROUP.DEPBAR.LE gsb0, 0x0 ;  /* 0x00008000000079c5 */ /* 0x000fc40000010000 */
[----:B------:R-:W-:Y:S04]  /*551c0*/  STL.64 [R1], R24 ;  /* 0x0000001801007387 */ /* 0x000fe80000100a00 */
        /* <DEDUP_REMOVED lines=120> */
[----:B------:R-:W2:Y:S01]  /*55950*/  LDL.LU.64 R36, [R1+0x2e90] ;  /* 0x002e900001247983 */ /* 0x000ea20000300a00 */
[----:B------:R-:W-:-:S03]  /*55960*/  IMAD.MOV.U32 R247, RZ, RZ, R26 ;  /* 0x000000fffff77224 */ /* 0x000fc600078e001a */
[----:B------:R-:W2:Y:S01]  /*55970*/  LDL.LU.64 R34, [R1+0x2e88] ;  /* 0x002e880001227983 */ /* 0x000ea20000300a00 */
[----:B------:R-:W-:-:S03]  /*55980*/  IMAD.MOV.U32 R251, RZ, RZ, R25 ;  /* 0x000000fffffb7224 */ /* 0x000fc600078e0019 */
[----:B------:R-:W2:Y:S01]  /*55990*/  LDL.LU.64 R32, [R1+0x2e80] ;  /* 0x002e800001207983 */ /* 0x000ea20000300a00 */
[----:B------:R-:W-:-:S03]  /*559a0*/  IMAD.MOV.U32 R245, RZ, RZ, R24 ;  /* 0x000000fffff57224 */ /* 0x000fc600078e0018 */
[----:B------:R-:W2:Y:S04]  /*559b0*/  LDL.LU.64 R30, [R1+0x2e78] ;  /* 0x002e7800011e7983 */ /* 0x000ea80000300a00 */
[----:B------:R-:W2:Y:S04]  /*559c0*/  LDL.LU.64 R28, [R1+0x2e70] ;  /* 0x002e7000011c7983 */ /* 0x000ea80000300a00 */
[----:B------:R-:W2:Y:S04]  /*559d0*/  LDL.LU.64 R26, [R1+0x2e68] ;  /* 0x002e6800011a7983 */ /* 0x000ea80000300a00 */
[----:B------:R-:W2:Y:S01]  /*559e0*/  LDL.LU.64 R24, [R1+0x2e60] ;  /* 0x002e600001187983 */ /* 0x000ea20000300a00 */
[----:B------:R-:W-:Y:S01]  /*559f0*/  UIADD3.64 UR48, UR4, 0x1780, URZ ;  /* 0x0000178004307897 */ /* 0x000fe2000fffe03f */
[----:B------:R-:W-:Y:S01]  /*55a00*/  UMOV UR50, UR58 ;  /* 0x0000003a00327c82 */ /* 0x000fe20008000000 */
[----:B------:R-:W-:Y:S01]  /*55a10*/  UMOV UR51, UR59 ;  /* 0x0000003b00337c82 */ /* 0x000fe20008000000 */
[----:B------:R-:W-:Y:S01]  /*55a20*/  UIADD3.64 UR8, UR4, 0x1800, URZ ;  /* 0x0000180004087897 */ /* 0x000fe2000fffe03f */
[----:B------:R-:W-:Y:S01]  /*55a30*/  UMOV UR10, UR6 ;  /* 0x00000006000a7c82 */ /* 0x000fe20008000000 */
[----:B------:R-:W-:Y:S01]  /*55a40*/  UMOV UR11, UR7 ;  /* 0x00000007000b7c82 */ /* 0x000fe20008000000 */
[----:B--2---:R-:W-:-:S06]  /*55a50*/  WARPGROUP.ARRIVE ;  /* 0x00000000000079c5 */ /* 0x004fcc0000000000 */
[----:B------:R-:W-:Y:S01]  /*55a60*/  HGMMA.64x256x16.F32 R24, gdesc[UR48].tnspA, R24, gsb0 ;  /* 0x23e00000301879f0 */ /* 0x000fe20008000818 */
[----:B------:R-:W-:Y:S01]  /*55a70*/  MOV R152, UR53 ;  /* 0x0000003500987c02 */ /* 0x000fe20008000f00 */
[----:B------:R-:W-:Y:S01]  /*55a80*/  UIADD3.64 UR50, UR6, 0x2, URZ ;  /* 0x0000000206327897 */ /* 0x000fe2000fffe03f */
[----:B------:R-:W-:Y:S01]  /*55a90*/  MOV R21, UR52 ;  /* 0x0000003400157c02 */ /* 0x000fe20008000f00 */
[----:B------:R-:W-:Y:S01]  /*55aa0*/  UIADD3.64 UR52, UR4, 0x1880, URZ ;  /* 0x0000188004347897 */ /* 0x000fe2000fffe03f */
[----:B------:R-:W-:Y:S02]  /*55ab0*/  R2UR UR41, R154 ;  /* 0x000000009a2972ca */ /* 0x000fe400000e0000 */
[----:B------:R-:W-:Y:S02]  /*55ac0*/  R2UR UR40, R153 ;  /* 0x00000000992872ca */ /* 0x000fe400000e0000 */
[----:B------:R-:W-:Y:S01]  /*55ad0*/  MOV R154, UR55 ;  /* 0x00000037009a7c02 */ /* 0x000fe20008000f00 */
[----:B------:R-:W-:Y:S01]  /*55ae0*/  UMOV UR55, UR51 ;  /* 0x0000003300377c82 */ /* 0x000fe20008000000 */
[----:B------:R-:W-:Y:S01]  /*55af0*/  MOV R153, UR54 ;  /* 0x0000003600997c02 */ /* 0x000fe20008000f00 */
[----:B------:R-:W-:Y:S01]  /*55b00*/  UMOV UR54, UR50 ;  /* 0x0000003200367c82 */ /* 0x000fe20008000000 */
[----:B------:R-:W-:-:S02]  /*55b10*/  WARPGROUP.DEPBAR.LE gsb0, 0x0 ;  /* 0x00008000000079c5 */ /* 0x000fc40000010000 */
[----:B------:R-:W-:-:S13]  /*55b20*/  WARPGROUP.ARRIVE ;  /* 0x00000000000079c5 */ /* 0x000fda0000000000 */
        /* <DEDUP_REMOVED lines=10> */
[----:B------:R-:W-:Y:S01]  /*55bd0*/  UIADD3.64 UR52, UR4, 0x1980, URZ ;  /* 0x0000198004347897 */ /* 0x000fe2000fffe03f */
[----:B------:R-:W2:Y:S01]  /*55be0*/  LDL.LU R162, [R1+0xf38] ;  /* 0x000f380001a27983 */ /* 0x000ea20000300800 */
[----:B------:R-:W-:-:S03]  /*55bf0*/  R2UR UR9, R160 ;  /* 0x00000000a00972ca */ /* 0x000fc600000e0000 */
[----:B------:R-:W3:Y:S04]  /*55c00*/  LDL.LU R161, [R1+0x2cfc] ;  /* 0x002cfc0001a17983 */ /* 0x000ee80000300800 */
[----:B------:R-:W4:Y:S01]  /*55c10*/  LDL.LU R160, [R1+0xcd8] ;  /* 0x000cd80001a07983 */ /* 0x000f220000300800 */
        /* <DEDUP_REMOVED lines=74> */
[----:B------:R-:W-:Y:S01]  /*560c0*/  R2UR UR50, R157 ;  /* 0x000000009d3272ca */ /* 0x000fe200000e0000 */
[----:B------:R-:W0:Y:S10]  /*560d0*/  LDC R158, c[0x0][0x230] ;  /* 0x00008c00ff9e7b82 */ /* 0x000e340000000800 */
[----:B------:R-:W-:-:S02]  /*560e0*/  UMOV UR55, UR51 ;  /* 0x0000003300377c82 */ /* 0x000fc40008000000 */
[----:B------:R-:W-:Y:S01]  /*560f0*/  UMOV UR54, UR50 ;  /* 0x0000003200367c82 */ /* 0x000fe20008000000 */
[----:B------:R-:W-:Y:S01]  /*56100*/  UIADD3.64 UR56, UR4, 0x1f00, URZ ;  /* 0x00001f0004387897 */ /* 0x000fe2000fffe03f */
[----:B------:R-:W-:Y:S02]  /*56110*/  R2UR UR8, R159 ;  /* 0x000000009f0872ca */ /* 0x000fe400000e0000 */
[----:B------:R-:W-:Y:S02]  /*56120*/  R2UR UR45, R20 ;  /* 0x00000000142d72ca */ /* 0x000fe400000e0000 */
[----:B------:R-:W-:Y:S01]  /*56130*/  R2UR UR44, R11 ;  /* 0x000000000b2c72ca */ /* 0x000fe200000e0000 */
[----:B0-----:R-:W-:Y:S01]  /*56140*/  VIADD R158, R158, 0xff ;  /* 0x000000ff9e9e7836 */ /* 0x001fe20000000000 */
[----:B------:R-:W-:Y:S02]  /*56150*/  MOV R20, UR59 ;  /* 0x0000003b00147c02 */ /* 0x000fe40008000f00 */
[----:B------:R-:W-:-:S02]  /*56160*/  MOV R11, UR58 ;  /* 0x0000003a000b7c02 */ /* 0x000fc40008000f00 */
[----:B------:R-:W-:Y:S01]  /*56170*/  SHF.R.S32.HI R159, RZ, 0x1f, R158 ;  /* 0x0000001fff9f7819 */ /* 0x000fe2000001149e */
[----:B----4-:R-:W-:-:S03]  /*56180*/  VIADD R160, R160, 0x1 ;  /* 0x00000001a0a07836 */ /* 0x010fc60000000000 */
[----:B------:R-:W-:-:S04]  /*56190*/  LEA.HI R159, R159, R158, RZ, 0x8 ;  /* 0x0000009e9f9f7211 */ /* 0x000fc800078f40ff */
[----:B------:R-:W-:Y:S01]  /*561a0*/  SHF.R.S32.HI R159, RZ, 0x8, R159 ;  /* 0x00000008ff9f7819 */ /* 0x000fe2000001149f */
[----:B------:R0:W-:Y:S01]  /*561b0*/  STL [R1+0xcd8], R160 ;  /* 0x000cd8a001007387 */ /* 0x0001e20000100800 */
[----:B------:R-:W-:Y:S02]  /*561c0*/  WARPGROUP.DEPBAR.LE gsb0, 0x0 ;  /* 0x00008000000079c5 */ /* 0x000fe40000010000 */
[----:B------:R-:W-:-:S06]  /*561d0*/  WARPGROUP.ARRIVE ;  /* 0x00000000000079c5 */ /* 0x000fcc0000000000 */
[----:B------:R-:W-:Y:S01]  /*561e0*/  HGMMA.64x256x16.F32 R24, gdesc[UR52].tnspA, R24, gsb0 ;  /* 0x23e00000341879f0 */ /* 0x000fe20008000818 */
[----:B------:R-:W-:Y:S02]  /*561f0*/  R2UR UR55, R154 ;  /* 0x000000009a3772ca */ /* 0x000fe400000e0000 */
[----:B------:R-:W-:-:S11]  /*56200*/  R2UR UR54, R153 ;  /* 0x00000000993672ca */ /* 0x000fd600000e0000 */
[----:B------:R-:W-:Y:S02]  /*56210*/  UMOV UR59, UR55 ;  /* 0x00000037003b7c82 */ /* 0x000fe40008000000 */
[----:B------:R-:W-:Y:S01]  /*56220*/  UMOV UR58, UR54 ;  /* 0x00000036003a7c82 */ /* 0x000fe20008000000 */
[----:B---3--:R-:W-:Y:S02]  /*56230*/  IADD3 R161, P3, R161, R12, RZ ;  /* 0x0000000ca1a17210 */ /* 0x008fe40007f7e0ff */
[----:B------:R-:W-:Y:S02]  /*56240*/  R2UR UR52, R21 ;  /* 0x00000000153472ca */ /* 0x000fe400000e0000 */
[----:B------:R-:W-:Y:S02]  /*56250*/  R2UR UR53, R152 ;  /* 0x00000000983572ca */ /* 0x000fe400000e0000 */
[----:B------:R-:W-:Y:S02]  /*56260*/  R2UR UR48, R155 ;  /* 0x000000009b3072ca */ /* 0x000fe400000e0000 */
[----:B------:R-:W-:Y:S01]  /*56270*/  R2UR UR49, R156 ;  /* 0x000000009c3172ca */ /* 0x000fe200000e0000 */
[----:B------:R-:W-:-:S02]  /*56280*/  WARPGROUP.DEPBAR.LE gsb0, 0x0 ;  /* 0x00008000000079c5 */ /* 0x000fc40000010000 */
[----:B------:R-:W-:-:S06]  /*56290*/  WARPGROUP.ARRIVE ;  /* 0x00000000000079c5 */ /* 0x000fcc0000000000 */
[----:B------:R-:W-:Y:S01]  /*562a0*/  HGMMA.64x256x16.F32 R24, gdesc[UR56].tnspA, R24, gsb0 ;  /* 0x23e00000381879f0 */ /* 0x000fe20008000818 */
[----:B------:R-:W-:Y:S02]  /*562b0*/  R2UR UR58, R11 ;  /* 0x000000000b3a72ca */ /* 0x000fe400000e0000 */
[----:B------:R-:W-:-:S05]  /*562c0*/  IADD3 R11, P0, R16, R12, RZ ;  /* 0x0000000c100b7210 */ /* 0x000fca0007f1e0ff */
[----:B------:R-:W-:Y:S01]  /*562d0*/  IMAD.X R16, R17, 0x1, R0, P0 ;  /* 0x0000000111107824 */ /* 0x000fe200000e0600 */
[----:B------:R-:W-:Y:S02]  /*562e0*/  ISETP.NE.U32.AND P0, PT, R160, R159, PT ;  /* 0x0000009fa000720c */ /* 0x000fe40003f05070 */
[----:B0-----:R-:W3:Y:S01]  /*562f0*/  LDL.LU R160, [R1+0x2cf4] ;  /* 0x002cf40001a07983 */ /* 0x001ee20000300800 */
[----:B------:R-:W-:Y:S02]  /*56300*/  R2UR UR59, R20 ;  /* 0x00000000143b72ca */ /* 0x000fe400000e0000 */
[----:B------:R-:W-:-:S05]  /*56310*/  IADD3 R20, P1, R14, R12, RZ ;  /* 0x0000000c0e147210 */ /* 0x000fca0007f3e0ff */
[----:B------:R-:W-:Y:S02]  /*56320*/  IMAD.X R14, R15, 0x1, R0, P1 ;  /* 0x000000010f0e7824 */ /* 0x000fe400008e0600 */
[----:B------:R-:W4:Y:S04]  /*56330*/  LDL.LU R15, [R1+0x2cec] ;  /* 0x002cec00010f7983 */ /* 0x000f280000300800 */
[----:B------:R0:W-:Y:S04]  /*56340*/  STL [R1+0x2cfc], R161 ;  /* 0x002cfca101007387 */ /* 0x0001e80000100800 */
        /* <DEDUP_REMOVED lines=10> */
[----:B0-----:R-:W2:Y:S01]  /*563f0*/  LDL.LU R161, [R1+0x2cb4] ;  /* 0x002cb40001a17983 */ /* 0x001ea20000300800 */
[----:B---3--:R-:W-:-:S05]  /*56400*/  IADD3 R160, P4, R160, R12, RZ ;  /* 0x0000000ca0a07210 */ /* 0x008fca0007f9e0ff */
[----:B------:R0:W-:Y:S04]  /*56410*/  STL [R1+0x2cf4], R160 ;  /* 0x002cf4a001007387 */ /* 0x0001e80000100800 */
[----:B0-----:R-:W3:Y:S01]  /*56420*/  LDL.LU R160, [R1+0x2cd8] ;  /* 0x002cd80001a07983 */ /* 0x001ee20000300800 */
[-C--:B----4-:R-:W-:Y:S02]  /*56430*/  IADD3 R15, P5, R15, R12.reuse, RZ ;  /* 0x0000000c0f0f7210 */ /* 0x090fe40007fbe0ff */
[-C--:B--2---:R-:W-:Y:S02]  /*56440*/  IADD3 R17, P6, R17, R12.reuse, RZ ;  /* 0x0000000c11117210 */ /* 0x084fe40007fde0ff */
[-C--:B------:R-:W-:Y:S01]  /*56450*/  IADD3 R21, P1, R21, R12.reuse, RZ ;  /* 0x0000000c15157210 */ /* 0x080fe20007f3e0ff */
[----:B------:R-:W-:Y:S01]  /*56460*/  STL [R1+0x2cec], R15 ;  /* 0x002cec0f01007387 */ /* 0x000fe20000100800 */
[----:B------:R-:W-:-:S03]  /*56470*/  IADD3 R152, P2, R152, R12, RZ ;  /* 0x0000000c98987210 */ /* 0x000fc60007f5e0ff */
[----:B------:R-:W-:Y:S01]  /*56480*/  STL [R1+0x2ce4], R17 ;  /* 0x002ce41101007387 */ /* 0x000fe20000100800 */
[----:B------:R-:W-:-:S03]  /*56490*/  IMAD.X R153, R153, 0x1, R0, P3 ;  /* 0x0000000199997824 */ /* 0x000fc600018e0600 */
        /* <DEDUP_REMOVED lines=14> */
[----:B------:R-:W-:Y:S04]  /*56580*/  STL [R1+0x2cbc], R158 ;  /* 0x002cbc9e01007387 */ /* 0x000fe80000100800 */
[----:B------:R-:W-:Y:S04]  /*56590*/  STL [R1+0x2ce0], R159 ;  /* 0x002ce09f01007387 */ /* 0x000fe80000100800 */
[----:B------:R0:W-:Y:S04]  /*565a0*/  STL [R1+0x2cb4], R161 ;  /* 0x002cb4a101007387 */ /* 0x0001e80000100800 */
[----:B0-----:R-:W2:Y:S04]  /*565b0*/  LDL.LU R161, [R1+0x2cac] ;  /* 0x002cac0001a17983 */ /* 0x001ea80000300800 */
[----:B------:R-:W4:Y:S01]  /*565c0*/  LDL.LU R15, [R1+0x2cd0] ;  /* 0x002cd000010f7983 */ /* 0x000f220000300800 */
[----:B---3--:R-:W-:-:S05]  /*565d0*/  IMAD.X R160, R160, 0x1, R0, P1 ;  /* 0x00000001a0a07824 */ /* 0x008fca00008e0600 */
[----:B------:R0:W-:Y:S04]  /*565e0*/  STL [R1+0x2cd8], R160 ;  /* 0x002cd8a001007387 */ /* 0x0001e80000100800 */
[----:B------:R-:W3:Y:S04]  /*565f0*/  LDL.LU R17, [R1+0x2ca4] ;  /* 0x002ca40001117983 */ /* 0x000ee80000300800 */
        /* <DEDUP_REMOVED lines=9> */
[----:B0-----:R-:W3:Y:S01]  /*56690*/  LDL.LU R160, [R1+0x2c7c] ;  /* 0x002c7c0001a07983 */ /* 0x001ee20000300800 */
[----:B--2---:R-:W-:-:S05]  /*566a0*/  IADD3 R161, P1, R161, R12, RZ ;  /* 0x0000000ca1a17210 */ /* 0x004fca0007f3e0ff */
[----:B------:R0:W-:Y:S04]  /*566b0*/  STL [R1+0x2cac], R161 ;  /* 0x002caca101007387 */ /* 0x0001e80000100800 */
[----:B0-----:R-:W2:Y:S01]  /*566c0*/  LDL.LU R161, [R1+0x2ca0] ;  /* 0x002ca00001a17983 */ /* 0x001ea20000300800 */
[----:B----4-:R-:W-:-:S05]  /*566d0*/  IMAD.X R15, R15, 0x1, R0, P2 ;  /* 0x000000010f0f7824 */ /* 0x010fca00010e0600 */
[----:B------:R-:W-:Y:S01]  /*566e0*/  STL [R1+0x2cd0], R15 ;  /* 0x002cd00f01007387 */ /* 0x000fe20000100800 */
[----:B---3--:R-:W-:Y:S01]  /*566f0*/  IADD3 R17, P2, R17, R12, RZ ;  /* 0x0000000c11117210 */ /* 0x008fe20007f5e0ff */
[----:B------:R-:W-:-:S04]  /*56700*/  IMAD.X R21, R21, 0x1, R0, P3 ;  /* 0x0000000115157824 */ /* 0x000fc800018e0600 */
        /* <DEDUP_REMOVED lines=19> */
[----:B------:R0:W-:Y:S04]  /*56840*/  STL [R1+0x2c7c], R160 ;  /* 0x002c7ca001007387 */ /* 0x0001e80000100800 */
[----:B0-----:R-:W3:Y:S04]  /*56850*/  LDL.LU R160, [R1+0x2c74] ;  /* 0x002c740001a07983 */ /* 0x001ee80000300800 */
[----:B------:R-:W4:Y:S01]  /*56860*/  LDL.LU R15, [R1+0x2c98] ;  /* 0x002c9800010f7983 */ /* 0x000f220000300800 */
[----:B--2---:R-:W-:-:S05]  /*56870*/  IMAD.X R161, R161, 0x1, R0, P2 ;  /* 0x00000001a1a17824 */ /* 0x004fca00010e0600 */
        /* <DEDUP_REMOVED lines=15> */
[----:B----4-:R-:W-:Y:S01]  /*56970*/  IMAD.X R15, R15, 0x1, R0, P3 ;  /* 0x000000010f0f7824 */ /* 0x010fe200018e0600 */
[----:B--2---:R-:W-:-:S04]  /*56980*/  IADD3 R17, P3, R17, R12, RZ ;  /* 0x0000000c11117210 */ /* 0x004fc80007f7e0ff */
        /* <DEDUP_REMOVED lines=2935> */
[----:B------:R-:W-:Y:S01]  /*62100*/  IMAD.X R13, R13, 0x1, R0, P1 ;  /* 0x000000010d0d7824 */ /* 0x000fe200008e0600 */
[----:B---3--:R-:W-:-:S05]  /*62110*/  IADD3 R160, P6, R160, R12, RZ ;  /* 0x0000000ca0a07210 */ /* 0x008fca0007fde0ff */
[----:B------:R0:W-:Y:S04]  /*62120*/  STL [R1+0x1d3c], R160 ;  /* 0x001d3ca001007387 */ /* 0x0001e80000100800 */
[----:B0-----:R-:W3:Y:S04]  /*62130*/  LDL.LU R160, [R1+0x1d04] ;  /* 0x001d040001a07983 */ /* 0x001ee80000300800 */
[----:B------:R0:W-:Y:S02]  /*62140*/  STL [R1+0x1d60], R13 ;  /* 0x001d600d01007387 */ /* 0x0001e40000100800 */
[----:B0-----:R-:W0:Y:S01]  /*62150*/  LDC R13, c[0x0][0x23c] ;  /* 0x00008f00ff0d7b82 */ /* 0x001e220000000800 */
[-C--:B----4-:R-:W-:Y:S01]  /*62160*/  IADD3 R15, P1, R15, R12.reuse, RZ ;  /* 0x0000000c0f0f7210 */ /* 0x090fe20007f3e0ff */
[--C-:B--2---:R-:W-:Y:S01]  /*62170*/  IMAD.X R17, R17, 0x1, R0.reuse, P2 ;  /* 0x0000000111117824 */ /* 0x104fe200010e0600 */
[----:B------:R-:W-:Y:S01]  /*62180*/  IADD3 R21, P2, R21, R12, RZ ;  /* 0x0000000c15157210 */ /* 0x000fe20007f5e0ff */
[----:B------:R-:W-:-:S02]  /*62190*/  IMAD.X R152, R152, 0x1, R0, P3 ;  /* 0x0000000198987824 */ /* 0x000fc400018e0600 */
[----:B------:R-:W-:Y:S01]  /*621a0*/  STL [R1+0x1d34], R15 ;  /* 0x001d340f01007387 */ /* 0x000fe20000100800 */
[----:B------:R-:W-:-:S03]  /*621b0*/  IMAD.X R154, R154, 0x1, R0, P4 ;  /* 0x000000019a9a7824 */ /* 0x000fc600020e0600 */
[----:B------:R-:W-:Y:S01]  /*621c0*/  STL [R1+0x1d58], R17 ;  /* 0x001d581101007387 */ /* 0x000fe20000100800 */
[----:B0-----:R-:W-:-:S04]  /*621d0*/  IMAD.SHL.U32 R13, R13, 0x100, RZ ;  /* 0x000001000d0d7824 */ /* 0x001fc800078e00ff */
[----:B------:R-:W-:Y:S01]  /*621e0*/  IMAD.SHL.U32 R13, R13, 0x2, RZ ;  /* 0x000000020d0d7824 */ /* 0x000fe200078e00ff */
[----:B------:R-:W-:Y:S01]  /*621f0*/  STL [R1+0x1d2c], R21 ;  /* 0x001d2c1501007387 */ /* 0x000fe20000100800 */
[----:B------:R-:W-:-:S03]  /*62200*/  IMAD.X R156, R156, 0x1, R0, P5 ;  /* 0x000000019c9c7824 */ /* 0x000fc600028e0600 */
[-C--:B------:R-:W-:Y:S02]  /*62210*/  IADD3 R153, P3, R153, R13.reuse, RZ ;  /* 0x0000000d99997210 */ /* 0x080fe40007f7e0ff */
[-C--:B------:R-:W-:Y:S01]  /*62220*/  IADD3 R155, P4, R155, R13.reuse, RZ ;  /* 0x0000000d9b9b7210 */ /* 0x080fe20007f9e0ff */
[----:B------:R-:W-:Y:S01]  /*62230*/  STL [R1+0x1d50], R152 ;  /* 0x001d509801007387 */ /* 0x000fe20000100800 */
[-C--:B------:R-:W-:Y:S01]  /*62240*/  IADD3 R157, P5, R157, R13.reuse, RZ ;  /* 0x0000000d9d9d7210 */ /* 0x080fe20007fbe0ff */
[--C-:B------:R-:W-:Y:S01]  /*62250*/  IMAD.X R158, R158, 0x1, R0.reuse, P6 ;  /* 0x000000019e9e7824 */ /* 0x100fe200030e0600 */
[----:B------:R-:W-:Y:S01]  /*62260*/  IADD3 R159, P6, R159, R13, RZ ;  /* 0x0000000d9f9f7210 */ /* 0x000fe20007fde0ff */
[----:B------:R-:W-:Y:S01]  /*62270*/  STL [R1+0x1d24], R153 ;  /* 0x001d249901007387 */ /* 0x000fe20000100800 */
[----:B------:R-:W-:-:S03]  /*62280*/  IMAD.X R161, R161, 0x1, R0, P1 ;  /* 0x00000001a1a17824 */ /* 0x000fc600008e0600 */
[----:B------:R-:W-:Y:S04]  /*62290*/  STL [R1+0x1d48], R154 ;  /* 0x001d489a01007387 */ /* 0x000fe80000100800 */
[----:B------:R-:W-:Y:S04]  /*622a0*/  STL [R1+0x1d1c], R155 ;  /* 0x001d1c9b01007387 */ /* 0x000fe80000100800 */
[----:B------:R-:W-:Y:S04]  /*622b0*/  STL [R1+0x1d40], R156 ;  /* 0x001d409c01007387 */ /* 0x000fe80000100800 */
[----:B------:R-:W-:Y:S04]  /*622c0*/  STL [R1+0x1d14], R157 ;  /* 0x001d149d01007387 */ /* 0x000fe80000100800 */
[----:B------:R-:W-:Y:S04]  /*622d0*/  STL [R1+0x1d38], R158 ;  /* 0x001d389e01007387 */ /* 0x000fe80000100800 */
[----:B------:R-:W-:Y:S04]  /*622e0*/  STL [R1+0x1d0c], R159 ;  /* 0x001d0c9f01007387 */ /* 0x000fe80000100800 */
[----:B------:R0:W-:Y:S04]  /*622f0*/  STL [R1+0x1d30], R161 ;  /* 0x001d30a101007387 */ /* 0x0001e80000100800 */
[----:B0-----:R-:W2:Y:S04]  /*62300*/  LDL.LU R161, [R1+0x1d28] ;  /* 0x001d280001a17983 */ /* 0x001ea80000300800 */
[----:B------:R-:W4:Y:S04]  /*62310*/  LDL.LU R12, [R1+0x1cfc] ;  /* 0x001cfc00010c7983 */ /* 0x000f280000300800 */
[----:B------:R-:W4:Y:S01]  /*62320*/  LDL.LU R15, [R1+0x1d20] ;  /* 0x001d2000010f7983 */ /* 0x000f220000300800 */
[----:B---3--:R-:W-:-:S05]  /*62330*/  IADD3 R160, P1, R160, R13, RZ ;  /* 0x0000000da0a07210 */ /* 0x008fca0007f3e0ff */
        /* <DEDUP_REMOVED lines=12> */
[----:B--2---:R-:W-:-:S05]  /*62400*/  IMAD.X R161, R161, 0x1, R0, P2 ;  /* 0x00000001a1a17824 */ /* 0x004fca00010e0600 */
[----:B------:R0:W-:Y:S04]  /*62410*/  STL [R1+0x1d28], R161 ;  /* 0x001d28a101007387 */ /* 0x0001e80000100800 */
[----:B0-----:R-:W2:Y:S01]  /*62420*/  LDL.LU R161, [R1+0x1cf0] ;  /* 0x001cf00001a17983 */ /* 0x001ea20000300800 */
[----:B----4-:R-:W-:Y:S01]  /*62430*/  IADD3 R12, P2, R12, R13, RZ ;  /* 0x0000000d0c0c7210 */ /* 0x010fe20007f5e0ff */
[----:B------:R-:W-:-:S04]  /*62440*/  IMAD.X R15, R15, 0x1, R2, P3 ;  /* 0x000000010f0f7824 */ /* 0x000fc800018e0602 */
[----:B------:R-:W-:Y:S04]  /*62450*/  STL [R1+0x1cfc], R12 ;  /* 0x001cfc0c01007387 */ /* 0x000fe80000100800 */
        /* <DEDUP_REMOVED lines=24> */
[----:B------:R-:W4:Y:S04]  /*625e0*/  LDL.LU R12, [R1+0x1ce8] ;  /* 0x001ce800010c7983 */ /* 0x000f280000300800 */
        /* <DEDUP_REMOVED lines=14> */
[----:B---3--:R-:W-:Y:S01]  /*626d0*/  IADD3 R160, P3, R160, R13, RZ ;  /* 0x0000000da0a07210 */ /* 0x008fe20007f7e0ff */
[----:B----4-:R-:W-:-:S04]  /*626e0*/  IMAD.X R12, R12, 0x1, R2, P4 ;  /* 0x000000010c0c7824 */ /* 0x010fc800020e0602 */
[----:B------:R0:W-:Y:S01]  /*626f0*/  STL [R1+0x1cc4], R160 ;  /* 0x001cc4a001007387 */ /* 0x0001e20000100800 */
[----:B------:R-:W-:-:S03]  /*62700*/  IADD3 R15, P4, R15, R13, RZ ;  /* 0x0000000d0f0f7210 */ /* 0x000fc60007f9e0ff */
[----:B0-----:R-:W3:Y:S04]  /*62710*/  LDL.LU R160, [R1+0x1c8c] ;  /* 0x001c8c0001a07983 */ /* 0x001ee80000300800 */
[----:B------:R-:W-:Y:S04]  /*62720*/  STL [R1+0x1ce8], R12 ;  /* 0x001ce80c01007387 */ /* 0x000fe80000100800 */
[----:B------:R-:W-:Y:S01]  /*62730*/  STL [R1+0x1cbc], R15 ;  /* 0x001cbc0f01007387 */ /* 0x000fe20000100800 */
[----:B--2---:R-:W-:Y:S01]  /*62740*/  IMAD.X R17, R17, 0x1, R2, P5 ;  /* 0x0000000111117824 */ /* 0x004fe200028e0602 */
[----:B------:R-:W-:-:S04]  /*62750*/  IADD3 R21, P5, R21, R13, RZ ;  /* 0x0000000d15157210 */ /* 0x000fc80007fbe0ff */
        /* <DEDUP_REMOVED lines=2109> */
[-C--:B------:R-:W-:Y:S01]  /*6ab30*/  IADD3 R237, P2, R237, R13.reuse, RZ ;  /* 0x0000000deded7210 */ /* 0x080fe20007f5e0ff */
[----:B----4-:R-:W-:Y:S01]  /*6ab40*/  IMAD.X R12, R12, 0x1, R2, P3 ;  /* 0x000000010c0c7824 */ /* 0x010fe200018e0602 */
[----:B------:R-:W-:-:S03]  /*6ab50*/  IADD3 R15, P3, R15, R13, RZ ;  /* 0x0000000d0f0f7210 */ /* 0x000fc60007f7e0ff */
[----:B------:R0:W-:Y:S04]  /*6ab60*/  STL [R1+0x11bc], R237 ;  /* 0x0011bced01007387 */ /* 0x0001e80000100800 */
[----:B0-----:R0:W5:Y:S04]  /*6ab70*/  LDL.LU R237, [R1+0x2e58] ;  /* 0x002e580001ed7983 */ /* 0x0011680000300800 */
[----:B------:R-:W-:Y:S04]  /*6ab80*/  STL [R1+0x11e0], R12 ;  /* 0x0011e00c01007387 */ /* 0x000fe80000100800 */
[----:B------:R-:W-:Y:S01]  /*6ab90*/  STL [R1+0x11b4], R15 ;  /* 0x0011b40f01007387 */ /* 0x000fe20000100800 */
[----:B---3--:R-:W-:Y:S01]  /*6aba0*/  IMAD.X R17, R17, 0x1, R2, P4 ;  /* 0x0000000111117824 */ /* 0x008fe200020e0602 */
        /* <DEDUP_REMOVED lines=21> */
[----:B-1----:R-:W3:Y:S01]  /*6ad00*/  LDL.LU R160, [R1+0x117c] ;  /* 0x00117c0001a07983 */ /* 0x002ee20000300800 */
[----:B--2---:R-:W-:-:S03]  /*6ad10*/  IADD3 R161, P3, R161, R13, RZ ;  /* 0x0000000da1a17210 */ /* 0x004fc60007f7e0ff */
[----:B------:R-:W2:Y:S04]  /*6ad20*/  LDL.LU R13, [R1+0x11a8] ;  /* 0x0011a800010d7983 */ /* 0x000ea80000300800 */
[----:B------:R-:W4:Y:S04]  /*6ad30*/  LDL.LU R12, [R1+0x11a0] ;  /* 0x0011a000010c7983 */ /* 0x000f280000300800 */
[----:B------:R-:W4:Y:S04]  /*6ad40*/  LDL.LU R15, [R1+0x1174] ;  /* 0x00117400010f7983 */ /* 0x000f280000300800 */
[----:B------:R1:W-:Y:S04]  /*6ad50*/  STL [R1+0x1184], R161 ;  /* 0x001184a101007387 */ /* 0x0003e80000100800 */
        /* <DEDUP_REMOVED lines=10> */
[----:B-1----:R-:W4:Y:S01]  /*6ae00*/  LDL.LU R161, [R1+0x1170] ;  /* 0x0011700001a17983 */ /* 0x002f220000300800 */
[----:B--2---:R-:W-:-:S05]  /*6ae10*/  IMAD.X R13, R13, 0x1, R2, P4 ;  /* 0x000000010d0d7824 */ /* 0x004fca00020e0602 */
[----:B------:R1:W-:Y:S02]  /*6ae20*/  STL [R1+0x11a8], R13 ;  /* 0x0011a80d01007387 */ /* 0x0003e40000100800 */
[----:B-1----:R-:W1:Y:S02]  /*6ae30*/  LDC R13, c[0x0][0x23c] ;  /* 0x00008f00ff0d7b82 */ /* 0x002e640000000800 */
[----:B-1----:R-:W-:-:S04]  /*6ae40*/  IMAD.SHL.U32 R13, R13, 0x100, RZ ;  /* 0x000001000d0d7824 */ /* 0x002fc800078e00ff */
[----:B------:R-:W-:-:S05]  /*6ae50*/  IMAD.SHL.U32 R13, R13, 0x2, RZ ;  /* 0x000000020d0d7824 */ /* 0x000fca00078e00ff */
[----:B---3--:R-:W-:-:S05]  /*6ae60*/  IADD3 R160, P4, R160, R13, RZ ;  /* 0x0000000da0a07210 */ /* 0x008fca0007f9e0ff */
[----:B------:R1:W-:Y:S04]  /*6ae70*/  STL [R1+0x117c], R160 ;  /* 0x00117ca001007387 */ /* 0x0003e80000100800 */
[----:B-1----:R-:W2:Y:S01]  /*6ae80*/  LDL.LU R160, [R1+0x1144] ;  /* 0x0011440001a07983 */ /* 0x002ea20000300800 */
[--C-:B----4-:R-:W-:Y:S01]  /*6ae90*/  IMAD.X R12, R12, 0x1, R2.reuse, P5 ;  /* 0x000000010c0c7824 */ /* 0x110fe200028e0602 */
[-C--:B------:R-:W-:Y:S01]  /*6aea0*/  IADD3 R15, P5, R15, R13.reuse, RZ ;  /* 0x0000000d0f0f7210 */ /* 0x080fe20007fbe0ff */
[--C-:B------:R-:W-:Y:S01]  /*6aeb0*/  IMAD.X R17, R17, 0x1, R2.reuse, P6 ;  /* 0x0000000111117824 */ /* 0x100fe200030e0602 */
[-C--:B------:R-:W-:Y:S01]  /*6aec0*/  IADD3 R21, P6, R21, R13.reuse, RZ ;  /* 0x0000000d15157210 */ /* 0x080fe20007fde0ff */
[--C-:B------:R-:W-:Y:S01]  /*6aed0*/  IMAD.X R152, R152, 0x1, R2.reuse, P1 ;  /* 0x0000000198987824 */ /* 0x100fe200008e0602 */
[----:B------:R1:W-:Y:S01]  /*6aee0*/  STL [R1+0x11a0], R12 ;  /* 0x0011a00c01007387 */ /* 0x0003e20000100800 */
[-C--:B------:R-:W-:Y:S01]  /*6aef0*/  IADD3 R153, P1, R153, R13.reuse, RZ ;  /* 0x0000000d99997210 */ /* 0x080fe20007f3e0ff */
[--C-:B------:R-:W-:Y:S01]  /*6af00*/  IMAD.X R154, R154, 0x1, R2.reuse, P2 ;  /* 0x000000019a9a7824 */ /* 0x100fe200010e0602 */
[-C--:B------:R-:W-:Y:S01]  /*6af10*/  IADD3 R155, P2, R155, R13.reuse, RZ ;  /* 0x0000000d9b9b7210 */ /* 0x080fe20007f5e0ff */
[----:B------:R-:W-:Y:S01]  /*6af20*/  STL [R1+0x1174], R15 ;  /* 0x0011740f01007387 */ /* 0x000fe20000100800 */
[----:B------:R-:W-:Y:S01]  /*6af30*/  IMAD.X R156, R156, 0x1, R2, P3 ;  /* 0x000000019c9c7824 */ /* 0x000fe200018e0602 */
[----:B------:R-:W-:-:S02]  /*6af40*/  IADD3 R157, P3, R157, R13, RZ ;  /* 0x0000000d9d9d7210 */ /* 0x000fc40007f7e0ff */
[----:B------:R-:W-:Y:S01]  /*6af50*/  STL [R1+0x1198], R17 ;  /* 0x0011981101007387 */ /* 0x000fe20000100800 */
[----:B------:R-:W-:-:S03]  /*6af60*/  IMAD.X R158, R158, 0x1, R2, P4 ;  /* 0x000000019e9e7824 */ /* 0x000fc600020e0602 */
[----:B------:R-:W-:Y:S01]  /*6af70*/  STL [R1+0x116c], R21 ;  /* 0x00116c1501007387 */ /* 0x000fe20000100800 */
[----:B------:R-:W-:-:S03]  /*6af80*/  IADD3 R159, P4, R159, R13, RZ ;  /* 0x0000000d9f9f7210 */ /* 0x000fc60007f9e0ff */
        /* <DEDUP_REMOVED lines=10> */
[----:B-1----:R-:W4:Y:S04]  /*6b030*/  LDL.LU R12, [R1+0x113c] ;  /* 0x00113c00010c7983 */ /* 0x002f280000300800 */
[----:B---3--:R-:W3:Y:S01]  /*6b040*/  LDL.LU R161, [R1+0x1160] ;  /* 0x0011600001a17983 */ /* 0x008ee20000300800 */
        /* <DEDUP_REMOVED lines=15> */
[----:B---3--:R-:W-:-:S02]  /*6b140*/  IMAD.X R161, R161, 0x1, R2, P1 ;  /* 0x00000001a1a17824 */ /* 0x008fc400008e0602 */
[----:B--2---:R-:W-:-:S05]  /*6b150*/  IMAD.X R13, R13, 0x1, R2, P6 ;  /* 0x000000010d0d7824 */ /* 0x004fca00030e0602 */
[----:B------:R1:W-:Y:S02]  /*6b160*/  STL [R1+0x1168], R13 ;  /* 0x0011680d01007387 */ /* 0x0003e40000100800 */
[----:B-1----:R-:W1:Y:S02]  /*6b170*/  LDC R13, c[0x0][0x23c] ;  /* 0x00008f00ff0d7b82 */ /* 0x002e640000000800 */
[----:B-1----:R-:W-:-:S04]  /*6b180*/  IMAD.SHL.U32 R13, R13, 0x100, RZ ;  /* 0x000001000d0d7824 */ /* 0x002fc800078e00ff */
[----:B------:R-:W-:-:S05]  /*6b190*/  IMAD.SHL.U32 R13, R13, 0x2, RZ ;  /* 0x000000020d0d7824 */ /* 0x000fca00078e00ff */
[----:B----4-:R-:W-:-:S05]  /*6b1a0*/  IADD3 R12, P6, R12, R13, RZ ;  /* 0x0000000d0c0c7210 */ /* 0x010fca0007fde0ff */
[----:B------:R-:W-:Y:S04]  /*6b1b0*/  STL [R1+0x113c], R12 ;  /* 0x00113c0c01007387 */ /* 0x000fe80000100800 */
[----:B------:R1:W-:Y:S04]  /*6b1c0*/  STL [R1+0x1160], R161 ;  /* 0x001160a101007387 */ /* 0x0003e80000100800 */
[----:B-1----:R-:W2:Y:S01]  /*6b1d0*/  LDL.LU R161, [R1+0x1104] ;  /* 0x0011040001a17983 */ /* 0x002ea20000300800 */
[-C--:B------:R-:W-:Y:S01]  /*6b1e0*/  IADD3 R15, P1, R15, R13.reuse, RZ ;  /* 0x0000000d0f0f7210 */ /* 0x080fe20007f3e0ff */
[--C-:B------:R-:W-:Y:S01]  /*6b1f0*/  IMAD.X R17, R17, 0x1, R2.reuse, P2 ;  /* 0x0000000111117824 */ /* 0x100fe200010e0602 */
[-C--:B------:R-:W-:Y:S01]  /*6b200*/  IADD3 R21, P2, R21, R13.reuse, RZ ;  /* 0x0000000d15157210 */ /* 0x080fe20007f5e0ff */
[--C-:B------:R-:W-:Y:S01]  /*6b210*/  IMAD.X R152, R152, 0x1, R2.reuse, P3 ;  /* 0x0000000198987824 */ /* 0x100fe200018e0602 */
[-C--:B------:R-:W-:Y:S01]  /*6b220*/  IADD3 R153, P3, R153, R13.reuse, RZ ;  /* 0x0000000d99997210 */ /* 0x080fe20007f7e0ff */
[----:B------:R1:W-:Y:S01]  /*6b230*/  STL [R1+0x1134], R15 ;  /* 0x0011340f01007387 */ /* 0x0003e20000100800 */
[--C-:B------:R-:W-:Y:S01]  /*6b240*/  IMAD.X R154, R154, 0x1, R2.reuse, P4 ;  /* 0x000000019a9a7824 */ /* 0x100fe200020e0602 */
[-C--:B------:R-:W-:Y:S01]  /*6b250*/  IADD3 R155, P4, R155, R13.reuse, RZ ;  /* 0x0000000d9b9b7210 */ /* 0x080fe20007f9e0ff */
[--C-:B------:R-:W-:Y:S01]  /*6b260*/  IMAD.X R156, R156, 0x1, R2.reuse, P5 ;  /* 0x000000019c9c7824 */ /* 0x100fe200028e0602 */
[----:B------:R-:W-:Y:S01]  /*6b270*/  STL [R1+0x1158], R17 ;  /* 0x0011581101007387 */ /* 0x000fe20000100800 */
[----:B------:R-:W-:Y:S01]  /*6b280*/  IADD3 R157, P5, R157, R13, RZ ;  /* 0x0000000d9d9d7210 */ /* 0x000fe20007fbe0ff */
[----:B------:R-:W-:-:S02]  /*6b290*/  IMAD.X R158, R158, 0x1, R2, P6 ;  /* 0x000000019e9e7824 */ /* 0x000fc400030e0602 */
        /* <DEDUP_REMOVED lines=11> */
[----:B------:R-:W3:Y:S04]  /*6b350*/  LDL.LU R12, [R1+0x10fc] ;  /* 0x0010fc00010c7983 */ /* 0x000ee80000300800 */
[----:B------:R4:W-:Y:S04]  /*6b360*/  STL [R1+0x1130], R160 ;  /* 0x001130a001007387 */ /* 0x0009e80000100800 */
[----:B-1----:R-:W3:Y:S04]  /*6b370*/  LDL.LU R15, [R1+0x1120] ;  /* 0x00112000010f7983 */ /* 0x002ee80000300800 */
[----:B----4-:R-:W4:Y:S01]  /*6b380*/  LDL.LU R160, [R1+0x10f4] ;  /* 0x0010f40001a07983 */ /* 0x010f220000300800 */
        /* <DEDUP_REMOVED lines=20> */
[-C--:B------:R-:W-:Y:S02]  /*6b4d0*/  IADD3 R12, P2, R12, R13.reuse, RZ ;  /* 0x0000000d0c0c7210 */ /* 0x080fe40007f5e0ff */
[----:B----4-:R-:W-:-:S03]  /*6b4e0*/  IADD3 R160, P3, R160, R13, RZ ;  /* 0x0000000da0a07210 */ /* 0x010fc60007f7e0ff */
[----:B------:R-:W-:Y:S04]  /*6b4f0*/  STL [R1+0x10fc], R12 ;  /* 0x0010fc0c01007387 */ /* 0x000fe80000100800 */
[----:B------:R-:W-:Y:S04]  /*6b500*/  STL [R1+0x1120], R15 ;  /* 0x0011200f01007387 */ /* 0x000fe80000100800 */
[----:B------:R1:W-:Y:S04]  /*6b510*/  STL [R1+0x10f4], R160 ;  /* 0x0010f4a001007387 */ /* 0x0003e80000100800 */
[----:B-1----:R-:W2:Y:S01]  /*6b520*/  LDL.LU R160, [R1+0x10c4] ;  /* 0x0010c40001a07983 */ /* 0x002ea20000300800 */
[--C-:B------:R-:W-:Y:S01]  /*6b530*/  IMAD.X R17, R17, 0x1, R2.reuse, P4 ;  /* 0x0000000111117824 */ /* 0x100fe200020e0602 */
[-C--:B------:R-:W-:Y:S01]  /*6b540*/  IADD3 R21, P4, R21, R13.reuse, RZ ;  /* 0x0000000d15157210 */ /* 0x080fe20007f9e0ff */
[--C-:B------:R-:W-:Y:S01]  /*6b550*/  IMAD.X R152, R152, 0x1, R2.reuse, P5 ;  /* 0x0000000198987824 */ /* 0x100fe200028e0602 */
[-C--:B------:R-:W-:Y:S01]  /*6b560*/  IADD3 R153, P5, R153, R13.reuse, RZ ;  /* 0x0000000d99997210 */ /* 0x080fe20007fbe0ff */
[--C-:B------:R-:W-:Y:S01]  /*6b570*/  IMAD.X R154, R154, 0x1, R2.reuse, P6 ;  /* 0x000000019a9a7824 */ /* 0x100fe200030e0602 */
[----:B------:R1:W-:Y:S01]  /*6b580*/  STL [R1+0x1118], R17 ;  /* 0x0011181101007387 */ /* 0x0003e20000100800 */
[-C--:B------:R-:W-:Y:S01]  /*6b590*/  IADD3 R155, P6, R155, R13.reuse, RZ ;  /* 0x0000000d9b9b7210 */ /* 0x080fe20007fde0ff */
[--C-:B------:R-:W-:Y:S01]  /*6b5a0*/  IMAD.X R156, R156, 0x1, R2.reuse, P1 ;  /* 0x000000019c9c7824 */ /* 0x100fe200008e0602 */
[----:B------:R-:W-:Y:S01]  /*6b5b0*/  IADD3 R157, P1, R157, R13, RZ ;  /* 0x0000000d9d9d7210 */ /* 0x000fe20007f3e0ff */
        /* <DEDUP_REMOVED lines=10> */
[----:B------:R-:W3:Y:S04]  /*6b660*/  LDL.LU R12, [R1+0x10bc] ;  /* 0x0010bc00010c7983 */ /* 0x000ee80000300800 */
[----:B------:R-:W-:Y:S04]  /*6b670*/  STL [R1+0x10f8], R158 ;  /* 0x0010f89e01007387 */ /* 0x000fe80000100800 */
[----:B------:R-:W-:Y:S04]  /*6b680*/  STL [R1+0x10cc], R159 ;  /* 0x0010cc9f01007387 */ /* 0x000fe80000100800 */
[----:B------:R4:W-:Y:S04]  /*6b690*/  STL [R1+0x10f0], R161 ;  /* 0x0010f0a101007387 */ /* 0x0009e80000100800 */
[----:B------:R-:W3:Y:S04]  /*6b6a0*/  LDL.LU R15, [R1+0x10e0] ;  /* 0x0010e000010f7983 */ /* 0x000ee80000300800 */
[----:B-1----:R-:W3:Y:S04]  /*6b6b0*/  LDL.LU R17, [R1+0x10b4] ;  /* 0x0010b40001117983 */ /* 0x002ee80000300800 */
[----:B----4-:R-:W4:Y:S01]  /*6b6c0*/  LDL.LU R161, [R1+0x10d8] ;  /* 0x0010d80001a17983 */ /* 0x010f220000300800 */
[----:B--2---:R-:W-:-:S03]  /*6b6d0*/  IADD3 R160, P3, R160, R13, RZ ;  /* 0x0000000da0a07210 */ /* 0x004fc60007f7e0ff */
[----:B------:R-:W2:Y:S04]  /*6b6e0*/  LDL.LU R13, [R1+0x10e8] ;  /* 0x0010e800010d7983 */ /* 0x000ea80000300800 */
[----:B------:R-:W2:Y:S04]  /*6b6f0*/  LDL.LU R21, [R1+0x10ac] ;  /* 0x0010ac0001157983 */ /* 0x000ea80000300800 */
[----:B------:R-:W2:Y:S04]  /*6b700*/  LDL.LU R152, [R1+0x10d0] ;  /* 0x0010d00001987983 */ /* 0x000ea80000300800 */
        /* <DEDUP_REMOVED lines=8> */
[----:B-1----:R-:W2:Y:S01]  /*6b790*/  LDL.LU R160, [R1+0x10b0] ;  /* 0x0010b00001a07983 */ /* 0x002ea20000300800 */
[----:B---3--:R-:W-:-:S02]  /*6b7a0*/  IMAD.X R15, R15, 0x1, R2, P5 ;  /* 0x000000010f0f7824 */ /* 0x008fc400028e0602 */
[--C-:B----4-:R-:W-:Y:S02]  /*6b7b0*/  IMAD.X R161, R161, 0x1, R2.reuse, P6 ;  /* 0x00000001a1a17824 */ /* 0x110fe400030e0602 */
[----:B--2---:R-:W-:-:S05]  /*6b7c0*/  IMAD.X R13, R13, 0x1, R2, P4 ;  /* 0x000000010d0d7824 */ /* 0x004fca00020e0602 */
[----:B------:R1:W-:Y:S02]  /*6b7d0*/  STL [R1+0x10e8], R13 ;  /* 0x0010e80d01007387 */ /* 0x0003e40000100800 */
[----:B-1----:R-:W1:Y:S02]  /*6b7e0*/  LDC R13, c[0x0][0x23c] ;  /* 0x00008f00ff0d7b82 */ /* 0x002e640000000800 */
[----:B-1----:R-:W-:-:S04]  /*6b7f0*/  IMAD.SHL.U32 R13, R13, 0x100, RZ ;  /* 0x000001000d0d7824 */ /* 0x002fc800078e00ff */
[----:B------:R-:W-:-:S05]  /*6b800*/  IMAD.SHL.U32 R13, R13, 0x2, RZ ;  /* 0x000000020d0d7824 */ /* 0x000fca00078e00ff */
[-C--:B------:R-:W-:Y:S02]  /*6b810*/  IADD3 R12, P4, R12, R13.reuse, RZ ;  /* 0x0000000d0c0c7210 */ /* 0x080fe40007f9e0ff */
[----:B------:R-:W-:-:S03]  /*6b820*/  IADD3 R17, P5, R17, R13, RZ ;  /* 0x0000000d11117210 */ /* 0x000fc60007fbe0ff */
[----:B------:R-:W-:Y:S04]  /*6b830*/  STL [R1+0x10bc], R12 ;  /* 0x0010bc0c01007387 */ /* 0x000fe80000100800 */
[----:B------:R-:W-:Y:S04]  /*6b840*/  STL [R1+0x10e0], R15 ;  /* 0x0010e00f01007387 */ /* 0x000fe80000100800 */
        /* <DEDUP_REMOVED lines=20> */
[----:B------:R-:W3:Y:S04]  /*6b990*/  LDL.LU R12, [R1+0x107c] ;  /* 0x00107c00010c7983 */ /* 0x000ee80000300800 */
[----:B------:R-:W-:Y:S04]  /*6b9a0*/  STL [R1+0x10b8], R158 ;  /* 0x0010b89e01007387 */ /* 0x000fe80000100800 */
[----:B------:R-:W4:Y:S04]  /*6b9b0*/  LDL.LU R15, [R1+0x10a0] ;  /* 0x0010a000010f7983 */ /* 0x000f280000300800 */
[----:B------:R-:W-:Y:S04]  /*6b9c0*/  STL [R1+0x108c], R159 ;  /* 0x00108c9f01007387 */ /* 0x000fe80000100800 */
[----:B------:R0:W-:Y:S04]  /*6b9d0*/  STL [R1+0x10b0], R160 ;  /* 0x0010b0a001007387 */ /* 0x0001e80000100800 */
[----:B------:R-:W3:Y:S04]  /*6b9e0*/  LDL.LU R17, [R1+0x1074] ;  /* 0x0010740001117983 */ /* 0x000ee80000300800 */
[----:B-1----:R-:W3:Y:S04]  /*6b9f0*/  LDL.LU R21, [R1+0x1098] ;  /* 0x0010980001157983 */ /* 0x002ee80000300800 */
[----:B0-----:R-:W3:Y:S01]  /*6ba00*/  LDL.LU R160, [R1+0x106c] ;  /* 0x00106c0001a07983 */ /* 0x001ee20000300800 */
        /* <DEDUP_REMOVED lines=11> */
[----:B0-----:R-:W2:Y:S01]  /*6bac0*/  LDL.LU R161, [R1+0x1070] ;  /* 0x0010700001a17983 */ /* 0x001ea20000300800 */
[----:B----4-:R-:W-:-:S02]  /*6bad0*/  IMAD.X R15, R15, 0x1, R2, P1 ;  /* 0x000000010f0f7824 */ /* 0x010fc400008e0602 */
[--C-:B---3--:R-:W-:Y:S02]  /*6bae0*/  IMAD.X R21, R21, 0x1, R2.reuse, P2 ;  /* 0x0000000115157824 */ /* 0x108fe400010e0602 */
[----:B--2---:R-:W-:-:S05]  /*6baf0*/  IMAD.X R13, R13, 0x1, R2, P6 ;  /* 0x000000010d0d7824 */ /* 0x004fca00030e0602 */
[----:B------:R0:W-:Y:S02]  /*6bb00*/  STL [R1+0x10a8], R13 ;  /* 0x0010a80d01007387 */ /* 0x0001e40000100800 */
[----:B0-----:R-:W0:Y:S02]  /*6bb10*/  LDC R13, c[0x0][0x23c] ;  /* 0x00008f00ff0d7b82 */ /* 0x001e240000000800 */
[----:B0-----:R-:W-:-:S04]  /*6bb20*/  IMAD.SHL.U32 R13, R13, 0x100, RZ ;  /* 0x000001000d0d7824 */ /* 0x001fc800078e00ff */
[----:B------:R-:W-:-:S05]  /*6bb30*/  IMAD.SHL.U32 R13, R13, 0x2, RZ ;  /* 0x000000020d0d7824 */ /* 0x000fca00078e00ff */
[-C--:B------:R-:W-:Y:S02]  /*6bb40*/  IADD3 R12, P6, R12, R13.reuse, RZ ;  /* 0x0000000d0c0c7210 */ /* 0x080fe40007fde0ff */
[-C--:B------:R-:W-:Y:S02]  /*6bb50*/  IADD3 R17, P1, R17, R13.reuse, RZ ;  /* 0x0000000d11117210 */ /* 0x080fe40007f3e0ff */
[-C--:B------:R-:W-:Y:S01]  /*6bb60*/  IADD3 R160, P2, R160, R13.reuse, RZ ;  /* 0x0000000da0a07210 */ /* 0x080fe20007f5e0ff */
[----:B------:R-:W-:Y:S04]  /*6bb70*/  STL [R1+0x107c], R12 ;  /* 0x00107c0c01007387 */ /* 0x000fe80000100800 */
[----:B------:R-:W-:Y:S04]  /*6bb80*/  STL [R1+0x10a0], R15 ;  /* 0x0010a00f01007387 */ /* 0x000fe80000100800 */
[----:B------:R-:W-:Y:S04]  /*6bb90*/  STL [R1+0x1074], R17 ;  /* 0x0010741101007387 */ /* 0x000fe80000100800 */
[----:B------:R-:W-:Y:S04]  /*6bba0*/  STL [R1+0x1098], R21 ;  /* 0x0010981501007387 */ /* 0x000fe80000100800 */
[----:B------:R0:W-:Y:S04]  /*6bbb0*/  STL [R1+0x106c], R160 ;  /* 0x00106ca001007387 */ /* 0x0001e80000100800 */
[----:B0-----:R-:W2:Y:S01]  /*6bbc0*/  LDL.LU R160, [R1+0x1044] ;  /* 0x0010440001a07983 */ /* 0x001ea20000300800 */
[--C-:B------:R-:W-:Y:S01]  /*6bbd0*/  IMAD.X R152, R152, 0x1, R2.reuse, P3 ;  /* 0x0000000198987824 */ /* 0x100fe200018e0602 */
[-C--:B------:R-:W-:Y:S01]  /*6bbe0*/  IADD3 R153, P3, R153, R13.reuse, RZ ;  /* 0x0000000d99997210 */ /* 0x080fe20007f7e0ff */
[--C-:B------:R-:W-:Y:S01]  /*6bbf0*/  IMAD.X R154, R154, 0x1, R2.reuse, P4 ;  /* 0x000000019a9a7824 */ /* 0x100fe200020e0602 */
[-C--:B------:R-:W-:Y:S01]  /*6bc00*/  IADD3 R155, P4, R155, R13.reuse, RZ ;  /* 0x0000000d9b9b7210 */ /* 0x080fe20007f9e0ff */
[--C-:B------:R-:W-:Y:S01]  /*6bc10*/  IMAD.X R156, R156, 0x1, R2.reuse, P5 ;  /* 0x000000019c9c7824 */ /* 0x100fe200028e0602 */
[----:B------:R0:W-:Y:S01]  /*6bc20*/  STL [R1+0x1090], R152 ;  /* 0x0010909801007387 */ /* 0x0001e20000100800 */
        /* <DEDUP_REMOVED lines=13> */
[----:B------:R-:W3:Y:S04]  /*6bd00*/  LDL.LU R17, [R1+0x1034] ;  /* 0x0010340001117983 */ /* 0x000ee80000300800 */
[----:B------:R1:W-:Y:S04]  /*6bd10*/  STL [R1+0x1070], R161 ;  /* 0x001070a101007387 */ /* 0x0003e80000100800 */
[----:B------:R-:W3:Y:S04]  /*6bd20*/  LDL.LU R21, [R1+0x1058] ;  /* 0x0010580001157983 */ /* 0x000ee80000300800 */
[----:B0-----:R-:W3:Y:S04]  /*6bd30*/  LDL.LU R152, [R1+0x102c] ;  /* 0x00102c0001987983 */ /* 0x001ee80000300800 */
[----:B-1----:R-:W3:Y:S01]  /*6bd40*/  LDL.LU R161, [R1+0x1050] ;  /* 0x0010500001a17983 */ /* 0x002ee20000300800 */
        /* <DEDUP_REMOVED lines=13> */
[--C-:B------:R-:W-:Y:S02]  /*6be20*/  IMAD.X R161, R161, 0x1, R2.reuse, P5 ;  /* 0x00000001a1a17824 */ /* 0x100fe400028e0602 */
        /* <DEDUP_REMOVED lines=12> */
[----:B------:R-:W-:Y:S04]  /*6bef0*/  STL [R1+0x102c], R152 ;  /* 0x00102c9801007387 */ /* 0x000fe80000100800 */
[----:B------:R0:W-:Y:S04]  /*6bf00*/  STL [R1+0x1050], R161 ;  /* 0x001050a101007387 */ /* 0x0001e80000100800 */
[----:B0-----:R-:W2:Y:S01]  /*6bf10*/  LDL.LU R161, [R1+0x2d18] ;  /* 0x002d180001a17983 */ /* 0x001ea20000300800 */
        /* <DEDUP_REMOVED lines=44> */
[----:B------:R-:W-:Y:S01]  /*6c1e0*/  STL [R1+0x2d1c], R12 ;  /* 0x002d1c0c01007387 */ /* 0x000fe20000100800 */
[----:B------:R-:W-:-:S03]  /*6c1f0*/  IADD3 R160, P1, R160, R13, RZ ;  /* 0x0000000da0a07210 */ /* 0x000fc60007f3e0ff */
[----:B------:R-:W-:Y:S04]  /*6c200*/  STL [R1+0x1020], R15 ;  /* 0x0010200f01007387 */ /* 0x000fe80000100800 */
        /* <DEDUP_REMOVED lines=10> */
[----:B------:R-:W-:Y:S01]  /*6c2b0*/  IMAD.X R158, R158, 0x1, R2, P4 ;  /* 0x000000019e9e7824 */ /* 0x000fe200020e0602 */
[----:B------:R0:W-:Y:S01]  /*6c2c0*/  STL [R1+0x1008], R154 ;  /* 0x0010089a01007387 */ /* 0x0001e20000100800 */
[----:B------:R-:W-:-:S03]  /*6c2d0*/  IADD3 R159, P4, R159, R13, RZ ;  /* 0x0000000d9f9f7210 */ /* 0x000fc60007f9e0ff */
[----:B------:R-:W-:Y:S01]  /*6c2e0*/  STL [R1+0x2d2c], R155 ;  /* 0x002d2c9b01007387 */ /* 0x000fe20000100800 */
[----:B------:R-:W-:-:S03]  /*6c2f0*/  IMAD.X R161, R161, 0x1, R2, P5 ;  /* 0x00000001a1a17824 */ /* 0x000fc600028e0602 */
        /* <DEDUP_REMOVED lines=21> */
[----:B0-----:R-:W2:Y:S01]  /*6c450*/  LDL.LU R160, [R1+0xfdc] ;  /* 0x000fdc0001a07983 */ /* 0x001ea20000300800 */
[----:B----4-:R-:W-:-:S02]  /*6c460*/  IMAD.X R15, R15, 0x1, R2, P1 ;  /* 0x000000010f0f7824 */ /* 0x010fc400008e0602 */
[--C-:B---3--:R-:W-:Y:S02]  /*6c470*/  IMAD.X R21, R21, 0x1, R2.reuse, P2 ;  /* 0x0000000115157824 */ /* 0x108fe400010e0602 */
[--C-:B------:R-:W-:Y:S02]  /*6c480*/  IMAD.X R153, R153, 0x1, R2.reuse, P3 ;  /* 0x0000000199997824 */ /* 0x100fe400018e0602 */
        /* <DEDUP_REMOVED lines=23> */
[----:B------:R-:W-:Y:S01]  /*6c600*/  IADD3 R159, P6, R159, R13, RZ ;  /* 0x0000000d9f9f7210 */ /* 0x000fe20007fde0ff */
[----:B------:R0:W-:Y:S01]  /*6c610*/  STL [R1+0x2d4c], R155 ;  /* 0x002d4c9b01007387 */ /* 0x0001e20000100800 */
        /* <DEDUP_REMOVED lines=49> */
[----:B------:R-:W-:Y:S01]  /*6c930*/  IMAD.X R158, R158, 0x1, R2, P2 ;  /* 0x000000019e9e7824 */ /* 0x000fe200010e0602 */
[----:B------:R-:W-:-:S02]  /*6c940*/  IADD3 R159, P2, R159, R13, RZ ;  /* 0x0000000d9f9f7210 */ /* 0x000fc40007f5e0ff */
[----:B------:R0:W-:Y:S01]  /*6c950*/  STL [R1+0xfc4], R156 ;  /* 0x000fc49c01007387 */ /* 0x0001e20000100800 */
[----:B------:R-:W-:-:S03]  /*6c960*/  IMAD.X R161, R161, 0x1, R2, P3 ;  /* 0x00000001a1a17824 */ /* 0x000fc600018e0602 */
        /* <DEDUP_REMOVED lines=20> */
[----:B0-----:R-:W2:Y:S01]  /*6cab0*/  LDL.LU R160, [R1+0xf9c] ;  /* 0x000f9c0001a07983 */ /* 0x001ea20000300800 */
[----:B----4-:R-:W-:-:S02]  /*6cac0*/  IMAD.X R15, R15, 0x1, R2, P5 ;  /* 0x000000010f0f7824 */ /* 0x010fc400028e0602 */
[--C-:B---3--:R-:W-:Y:S02]  /*6cad0*/  IMAD.X R21, R21, 0x1, R2.reuse, P6 ;  /* 0x0000000115157824 */ /* 0x108fe400030e0602 */
[--C-:B------:R-:W-:Y:S02]  /*6cae0*/  IMAD.X R153, R153, 0x1, R2.reuse, P1 ;  /* 0x0000000199997824 */ /* 0x100fe400008e0602 */
        /* <DEDUP_REMOVED lines=25> */
[----:B------:R-:W-:Y:S01]  /*6cc80*/  IADD3 R159, P4, R159, R13, RZ ;  /* 0x0000000d9f9f7210 */ /* 0x000fe20007f9e0ff */
[----:B------:R-:W-:-:S02]  /*6cc90*/  IMAD.X R160, R160, 0x1, R2, P5 ;  /* 0x00000001a0a07824 */ /* 0x000fc400028e0602 */
[----:B------:R0:W-:Y:S04]  /*6cca0*/  STL [R1+0x2d90], R157 ;  /* 0x002d909d01007387 */ /* 0x0001e80000100800 */
        /* <DEDUP_REMOVED lines=49> */
[----:B------:R-:W-:Y:S01]  /*6cfc0*/  IADD3 R159, P6, R159, R13, RZ ;  /* 0x0000000d9f9f7210 */ /* 0x000fe20007fde0ff */
[----:B------:R-:W-:Y:S01]  /*6cfd0*/  IMAD.X R161, R161, 0x1, R2, P1 ;  /* 0x00000001a1a17824 */ /* 0x000fe200008e0602 */
        /* <DEDUP_REMOVED lines=9> */
[----:B------:R-:W3:Y:S01]  /*6d070*/  LDL.LU R154, [R1+0x2dc8] ;  /* 0x002dc800019a7983 */ /* 0x000ee20000300800 */
[----:B0-----:R-:W-:-:S03]  /*6d080*/  IMAD.MOV.U32 R161, RZ, RZ, R162 ;  /* 0x000000ffffa17224 */ /* 0x001fc600078e00a2 */
[----:B------:R-:W3:Y:S04]  /*6d090*/  LDL.LU R155, [R1+0xf68] ;  /* 0x000f6800019b7983 */ /* 0x000ee80000300800 */
[----:B------:R-:W3:Y:S04]  /*6d0a0*/  LDL.LU R156, [R1+0x2dcc] ;  /* 0x002dcc00019c7983 */ /* 0x000ee80000300800 */
[----:B------:R-:W3:Y:S04]  /*6d0b0*/  LDL.LU R157, [R1+0xf64] ;  /* 0x000f6400019d7983 */ /* 0x000ee80000300800 */
[----:B------:R-:W3:Y:S04]  /*6d0c0*/  LDL.LU R158, [R1+0x2dd0] ;  /* 0x002dd000019e7983 */ /* 0x000ee80000300800 */
[----:B------:R-:W3:Y:S01]  /*6d0d0*/  LDL.LU R162, [R1+0xf60] ;  /* 0x000f600001a27983 */ /* 0x000ee20000300800 */
[----:B--2---:R-:W-:-:S03]  /*6d0e0*/  IADD3 R160, P1, R160, R13, RZ ;  /* 0x0000000da0a07210 */ /* 0x004fc60007f3e0ff */
        /* <DEDUP_REMOVED lines=32> */
[----:B------:R0:W-:Y:S02]  /*6d2f0*/  STL [R1+0xf60], R162 ;  /* 0x000f60a201007387 */ /* 0x0001e40000100800 */
[----:B0-----:R-:W-:-:S02]  /*6d300*/  IMAD.MOV.U32 R162, RZ, RZ, R241 ;  /* 0x000000ffffa27224 */ /* 0x001fc400078e00f1 */
[----:B------:R-:W-:Y:S02]  /*6d310*/  IMAD.MOV.U32 R241, RZ, RZ, R3 ;  /* 0x000000fffff17224 */ /* 0x000fe400078e0003 */
[----:B------:R-:W-:Y:S02]  /*6d320*/  IMAD.MOV.U32 R3, RZ, RZ, R6 ;  /* 0x000000ffff037224 */ /* 0x000fe400078e0006 */
[----:B------:R-:W2:Y:S01]  /*6d330*/  LDL.LU R6, [R1+0x2dd8] ;  /* 0x002dd80001067983 */ /* 0x000ea20000300800 */
[----:B------:R-:W-:Y:S01]  /*6d340*/  IADD3 R159, P2, R159, R13, RZ ;  /* 0x0000000d9f9f7210 */ /* 0x000fe20007f5e0ff */
[----:B------:R-:W-:Y:S02]  /*6d350*/  IMAD.X R160, R160, 0x1, R2, P3 ;  /* 0x00000001a0a07824 */ /* 0x000fe400018e0602 */
[----:B------:R-:W3:Y:S04]  /*6d360*/  LDL.LU R12, [R1+0x2ddc] ;  /* 0x002ddc00010c7983 */ /* 0x000ee80000300800 */
        /* <DEDUP_REMOVED lines=17> */
[----:B------:R0:W-:Y:S04]  /*6d480*/  STL [R1+0x2dd8], R6 ;  /* 0x002dd80601007387 */ /* 0x0001e80000100800 */
[----:B0-----:R-:W2:Y:S01]  /*6d490*/  LDL.LU R6, [R1+0xf3c] ;  /* 0x000f3c0001067983 */ /* 0x001ea20000300800 */
[--C-:B----4-:R-:W-:Y:S02]  /*6d4a0*/  IMAD.X R15, R15, 0x1, R2.reuse, P5 ;  /* 0x000000010f0f7824 */ /* 0x110fe400028e0602 */
[----:B---3--:R-:W-:-:S02]  /*6d4b0*/  IMAD.X R21, R21, 0x1, R2, P6 ;  /* 0x0000000115157824 */ /* 0x008fc400030e0602 */
        /* <DEDUP_REMOVED lines=31> */
[----:B------:R-:W2:Y:S01]  /*6d6b0*/  LDL.LU R241, [R1+0x2dfc] ;  /* 0x002dfc0001f17983 */ /* 0x000ea20000300800 */
[----:B------:R-:W-:-:S03]  /*6d6c0*/  IMAD.X R6, R6, 0x1, R2, P5 ;  /* 0x0000000106067824 */ /* 0x000fc600028e0602 */
[----:B------:R-:W3:Y:S04]  /*6d6d0*/  LDL.LU R12, [R1+0x2e00] ;  /* 0x002e0000010c7983 */ /* 0x000ee80000300800 */
[----:B------:R-:W4:Y:S04]  /*6d6e0*/  LDL.LU R15, [R1+0xf30] ;  /* 0x000f3000010f7983 */ /* 0x000f280000300800 */
[----:B------:R-:W3:Y:S04]  /*6d6f0*/  LDL.LU R17, [R1+0x2e04] ;  /* 0x002e040001117983 */ /* 0x000ee80000300800 */
[----:B------:R0:W-:Y:S04]  /*6d700*/  STL [R1+0xf3c], R6 ;  /* 0x000f3c0601007387 */ /* 0x0001e80000100800 */
[----:B------:R-:W3:Y:S04]  /*6d710*/  LDL.LU R21, [R1+0xf2c] ;  /* 0x000f2c0001157983 */ /* 0x000ee80000300800 */
[----:B------:R-:W3:Y:S01]  /*6d720*/  LDL.LU R152, [R1+0x2e08] ;  /* 0x002e080001987983 */ /* 0x000ee20000300800 */
[----:B------:R-:W-:-:S03]  /*6d730*/  IADD3 R240, P5, R240, R13, RZ ;  /* 0x0000000df0f07210 */ /* 0x000fc60007fbe0ff */
[----:B------:R-:W3:Y:S04]  /*6d740*/  LDL.LU R153, [R1+0xf28] ;  /* 0x000f280001997983 */ /* 0x000ee80000300800 */
[----:B------:R-:W3:Y:S01]  /*6d750*/  LDL.LU R154, [R1+0x2e0c] ;  /* 0x002e0c00019a7983 */ /* 0x000ee20000300800 */
[----:B------:R-:W-:-:S03]  /*6d760*/  IMAD.X R160, R160, 0x1, R2, P6 ;  /* 0x00000001a0a07824 */ /* 0x000fc600030e0602 */
[----:B------:R-:W3:Y:S04]  /*6d770*/  LDL.LU R155, [R1+0xf24] ;  /* 0x000f2400019b7983 */ /* 0x000ee80000300800 */
[----:B------:R-:W3:Y:S04]  /*6d780*/  LDL.LU R156, [R1+0x2e10] ;  /* 0x002e1000019c7983 */ /* 0x000ee80000300800 */
[----:B------:R-:W3:Y:S04]  /*6d790*/  LDL.LU R157, [R1+0xf20] ;  /* 0x000f2000019d7983 */ /* 0x000ee80000300800 */
[----:B------:R-:W3:Y:S04]  /*6d7a0*/  LDL.LU R158, [R1+0x2e14] ;  /* 0x002e1400019e7983 */ /* 0x000ee80000300800 */
[----:B------:R-:W3:Y:S04]  /*6d7b0*/  LDL.LU R159, [R1+0xf1c] ;  /* 0x000f1c00019f7983 */ /* 0x000ee80000300800 */
[----:B0-----:R-:W3:Y:S04]  /*6d7c0*/  LDL.LU R6, [R1+0xf04] ;  /* 0x000f040001067983 */ /* 0x001ee80000300800 */
[----:B------:R0:W-:Y:S04]  /*6d7d0*/  STL [R1+0x2df8], R240 ;  /* 0x002df8f001007387 */ /* 0x0001e80000100800 */
[----:B0-----:R0:W5:Y:S04]  /*6d7e0*/  LDL.LU R240, [R1+0x2e54] ;  /* 0x002e540001f07983 */ /* 0x0011680000300800 */
[----:B------:R1:W-:Y:S04]  /*6d7f0*/  STL [R1+0xf38], R160 ;  /* 0x000f38a001007387 */ /* 0x0003e80000100800 */
[----:B-1----:R-:W3:Y:S01]  /*6d800*/  LDL.LU R160, [R1+0xefc] ;  /* 0x000efc0001a07983 */ /* 0x002ee20000300800 */
[----:B--2---:R-:W-:-:S05]  /*6d810*/  IADD3 R241, P6, R241, R13, RZ ;  /* 0x0000000df1f17210 */ /* 0x004fca0007fde0ff */
[----:B------:R1:W-:Y:S04]  /*6d820*/  STL [R1+0x2dfc], R241 ;  /* 0x002dfcf101007387 */ /* 0x0003e80000100800 */
[----:B-1----:R0:W5:Y:S04]  /*6d830*/  LDL.LU R241, [R1+0x2e50] ;  /* 0x002e500001f17983 */ /* 0x0021680000300800 */
[----:B------:R-:W2:Y:S01]  /*6d840*/  LDL.LU R13, [R1+0xf34] ;  /* 0x000f3400010d7983 */ /* 0x000ea20000300800 */
[--C-:B----4-:R-:W-:Y:S02]  /*6d850*/  IMAD.X R15, R15, 0x1, R2.reuse, P2 ;  /* 0x000000010f0f7824 */ /* 0x110fe400010e0602 */
[----:B---3--:R-:W-:-:S02]  /*6d860*/  IMAD.X R21, R21, 0x1, R2, P3 ;  /* 0x0000000115157824 */ /* 0x008fc400018e0602 */
[--C-:B------:R-:W-:Y:S02]  /*6d870*/  IMAD.X R153, R153, 0x1, R2.reuse, P4 ;  /* 0x0000000199997824 */ /* 0x100fe400020e0602 */
[--C-:B------:R-:W-:Y:S02]  /*6d880*/  IMAD.X R155, R155, 0x1, R2.reuse, P5 ;  /* 0x000000019b9b7824 */ /* 0x100fe400028e0602 */
[--C-:B------:R-:W-:Y:S02]  /*6d890*/  IMAD.X R157, R157, 0x1, R2.reuse, P6 ;  /* 0x000000019d9d7824 */ /* 0x100fe400030e0602 */
[----:B--2---:R-:W-:-:S05]  /*6d8a0*/  IMAD.X R13, R13, 0x1, R2, P1 ;  /* 0x000000010d0d7824 */ /* 0x004fca00008e0602 */
[----:B------:R1:W-:Y:S02]  /*6d8b0*/  STL [R1+0xf34], R13 ;  /* 0x000f340d01007387 */ /* 0x0003e40000100800 */
[----:B-1----:R-:W1:Y:S02]  /*6d8c0*/  LDC R13, c[0x0][0x23c] ;  /* 0x00008f00ff0d7b82 */ /* 0x002e640000000800 */
[----:B-1----:R-:W-:-:S04]  /*6d8d0*/  IMAD.SHL.U32 R13, R13, 0x100, RZ ;  /* 0x000001000d0d7824 */ /* 0x002fc800078e00ff */
        /* <DEDUP_REMOVED lines=15> */
[----:B------:R-:W-:Y:S01]  /*6d9d0*/  STL [R1+0x2e0c], R154 ;  /* 0x002e0c9a01007387 */ /* 0x000fe20000100800 */
[----:B------:R-:W-:-:S03]  /*6d9e0*/  IMAD.X R4, R4, 0x1, R2, P2 ;  /* 0x0000000104047824 */ /* 0x000fc600010e0602 */
[----:B------:R-:W-:Y:S04]  /*6d9f0*/  STL [R1+0xf24], R155 ;  /* 0x000f249b01007387 */ /* 0x000fe80000100800 */
[----:B------:R-:W-:Y:S04]  /*6da00*/  STL [R1+0x2e10], R156 ;  /* 0x002e109c01007387 */ /* 0x000fe80000100800 */
[----:B------:R-:W-:Y:S01]  /*6da10*/  STL [R1+0xf20], R157 ;  /* 0x000f209d01007387 */ /* 0x000fe20000100800 */
[----:B------:R-:W-:-:S03]  /*6da20*/  IADD3 R160, P2, R160, R13, RZ ;  /* 0x0000000da0a07210 */ /* 0x000fc60007f5e0ff */
[----:B------:R-:W-:Y:S04]  /*6da30*/  STL [R1+0x2e14], R158 ;  /* 0x002e149e01007387 */ /* 0x000fe80000100800 */
[----:B------:R-:W-:Y:S04]  /*6da40*/  STL [R1+0xf1c], R159 ;  /* 0x000f1c9f01007387 */ /* 0x000fe80000100800 */
[----:B------:R1:W-:Y:S02]  /*6da50*/  STL [R1+0xf04], R6 ;  /* 0x000f040601007387 */ /* 0x0003e40000100800 */
[----:B-1----:R-:W-:-:S02]  /*6da60*/  IMAD.MOV.U32 R6, RZ, RZ, R19 ;  /* 0x000000ffff067224 */ /* 0x002fc400078e0013 */
[----:B------:R-:W2:Y:S04]  /*6da70*/  LDL.LU R19, [R1+0xeec] ;  /* 0x000eec0001137983 */ /* 0x000ea80000300800 */
[----:B------:R1:W-:Y:S01]  /*6da80*/  STL [R1+0xf18], R4 ;  /* 0x000f180401007387 */ /* 0x0003e20000100800 */
[----:B------:R-:W-:Y:S02]  /*6da90*/  IMAD.MOV.U32 R13, RZ, RZ, R161 ;  /* 0x000000ffff0d7224 */ /* 0x000fe400078e00a1 */
[----:B-1----:R-:W-:Y:S02]  /*6daa0*/  IMAD.MOV.U32 R4, RZ, RZ, R18 ;  /* 0x000000ffff047224 */ /* 0x002fe400078e0012 */
[----:B------:R-:W3:Y:S04]  /*6dab0*/  LDL.LU R18, [R1+0xee4] ;  /* 0x000ee40001127983 */ /* 0x000ee80000300800 */
[----:B------:R1:W-:Y:S04]  /*6dac0*/  STL [R1+0xefc], R160 ;  /* 0x000efca001007387 */ /* 0x0003e80000100800 */
[----:B------:R-:W4:Y:S04]  /*6dad0*/  LDL.LU R12, [R1+0xedc] ;  /* 0x000edc00010c7983 */ /* 0x000f280000300800 */
[----:B------:R-:W4:Y:S04]  /*6dae0*/  LDL.LU R15, [R1+0xf00] ;  /* 0x000f0000010f7983 */ /* 0x000f280000300800 */
[----:B------:R-:W4:Y:S04]  /*6daf0*/  LDL.LU R17, [R1+0xed4] ;  /* 0x000ed40001117983 */ /* 0x000f280000300800 */
[----:B------:R-:W4:Y:S04]  /*6db00*/  LDL.LU R21, [R1+0xef8] ;  /* 0x000ef80001157983 */ /* 0x000f280000300800 */
[----:B------:R-:W4:Y:S04]  /*6db10*/  LDL.LU R152, [R1+0xecc] ;  /* 0x000ecc0001987983 */ /* 0x000f280000300800 */
[----:B------:R-:W4:Y:S01]  /*6db20*/  LDL.LU R153, [R1+0xef0] ;  /* 0x000ef00001997983 */ /* 0x000f220000300800 */
[----:B------:R-:W-:-:S03]  /*6db30*/  IMAD.X R13, R13, 0x1, R2, P3 ;  /* 0x000000010d0d7824 */ /* 0x000fc600018e0602 */
[----:B------:R-:W4:Y:S04]  /*6db40*/  LDL.LU R154, [R1+0xec4] ;  /* 0x000ec400019a7983 */ /* 0x000f280000300800 */
[----:B------:R-:W4:Y:S01]  /*6db50*/  LDL.LU R155, [R1+0xee8] ;  /* 0x000ee800019b7983 */ /* 0x000f220000300800 */
[----:B------:R-:W-:-:S03]  /*6db60*/  IMAD.MOV.U32 R161, RZ, RZ, R162 ;  /* 0x000000ffffa17224 */ /* 0x000fc600078e00a2 */
[----:B------:R-:W4:Y:S01]  /*6db70*/  LDL.LU R156, [R1+0xebc] ;  /* 0x000ebc00019c7983 */ /* 0x000f220000300800 */
[----:B------:R-:W-:-:S03]  /*6db80*/  IMAD.MOV.U32 R162, RZ, RZ, R9 ;  /* 0x000000ffffa27224 */ /* 0x000fc600078e0009 */
[----:B------:R-:W4:Y:S04]  /*6db90*/  LDL.LU R157, [R1+0xee0] ;  /* 0x000ee000019d7983 */ /* 0x000f280000300800 */
[----:B------:R-:W4:Y:S04]  /*6dba0*/  LDL.LU R158, [R1+0xeb4] ;  /* 0x000eb400019e7983 */ /* 0x000f280000300800 */
[----:B------:R-:W4:Y:S04]  /*6dbb0*/  LDL.LU R159, [R1+0xed8] ;  /* 0x000ed800019f7983 */ /* 0x000f280000300800 */
[----:B-1----:R-:W4:Y:S04]  /*6dbc0*/  LDL.LU R160, [R1+0xeac] ;  /* 0x000eac0001a07983 */ /* 0x002f280000300800 */
[----:B------:R-:W4:Y:S04]  /*6dbd0*/  LDL.LU R9, [R1+0xed0] ;  /* 0x000ed00001097983 */ /* 0x000f280000300800 */
[----:B------:R1:W-:Y:S02]  /*6dbe0*/  STL [R1+0xf14], R13 ;  /* 0x000f140d01007387 */ /* 0x0003e40000100800 */
[----:B-1----:R-:W1:Y:S02]  /*6dbf0*/  LDC R13, c[0x0][0x23c] ;  /* 0x00008f00ff0d7b82 */ /* 0x002e640000000800 */
[----:B-1----:R-:W-:-:S04]  /*6dc00*/  IMAD.SHL.U32 R13, R13, 0x100, RZ ;  /* 0x000001000d0d7824 */ /* 0x002fc800078e00ff */
[----:B------:R-:W-:-:S05]  /*6dc10*/  IMAD.SHL.U32 R13, R13, 0x2, RZ ;  /* 0x000000020d0d7824 */ /* 0x000fca00078e00ff */
[----:B------:R-:W-:-:S05]  /*6dc20*/  IADD3 R23, P3, R23, R13, RZ ;  /* 0x0000000d17177210 */ /* 0x000fca0007f7e0ff */
[----:B------:R1:W-:Y:S04]  /*6dc30*/  STL [R1+0xef4], R23 ;  /* 0x000ef41701007387 */ /* 0x0003e80000100800 */
[----:B-1----:R0:W5:Y:S04]  /*6dc40*/  LDL.LU R23, [R1+0x2e4c] ;  /* 0x002e4c0001177983 */ /* 0x0021680000300800 */
[----:B------:R-:W2:Y:S02]  /*6dc50*/  LDL.LU R13, [R1+0xf10] ;  /* 0x000f1000010d7983 */ /* 0x000ea40000300800 */
[----:B--2---:R-:W-:-:S05]  /*6dc60*/  IMAD.X R13, R13, 0x1, R2, P4 ;  /* 0x000000010d0d7824 */ /* 0x004fca00020e0602 */
        /* <DEDUP_REMOVED lines=13> */
[----:B---3--:R-:W-:-:S05]  /*6dd40*/  IADD3 R18, P5, R18, R13, RZ ;  /* 0x0000000d12127210 */ /* 0x008fca0007fbe0ff */
[----:B------:R1:W-:Y:S04]  /*6dd50*/  STL [R1+0xee4], R18 ;  /* 0x000ee41201007387 */ /* 0x0003e80000100800 */
[----:B-1----:R0:W5:Y:S04]  /*6dd60*/  LDL.LU R18, [R1+0x2e44] ;  /* 0x002e440001127983 */ /* 0x0021680000300800 */
[----:B------:R-:W2:Y:S01]  /*6dd70*/  LDL.LU R13, [R1+0xf08] ;  /* 0x000f0800010d7983 */ /* 0x000ea20000300800 */
[--C-:B----4-:R-:W-:Y:S02]  /*6dd80*/  IMAD.X R15, R15, 0x1, R2.reuse, P1 ;  /* 0x000000010f0f7824 */ /* 0x110fe400008e0602 */
[----:B------:R-:W-:-:S02]  /*6dd90*/  IMAD.X R21, R21, 0x1, R2, P2 ;  /* 0x0000000115157824 */ /* 0x000fc400010e0602 */
        /* <DEDUP_REMOVED lines=29> */
[----:B------:R-:W-:Y:S01]  /*6df70*/  STL [R1+0xeb4], R158 ;  /* 0x000eb49e01007387 */ /* 0x000fe20000100800 */
[----:B------:R-:W-:-:S03]  /*6df80*/  IADD3 R6, P2, R6, R13, RZ ;  /* 0x0000000d06067210 */ /* 0x000fc60007f5e0ff */
[----:B------:R-:W-:Y:S04]  /*6df90*/  STL [R1+0xed8], R159 ;  /* 0x000ed89f01007387 */ /* 0x000fe80000100800 */
[----:B------:R-:W-:Y:S01]  /*6dfa0*/  STL [R1+0xeac], R160 ;  /* 0x000eaca001007387 */ /* 0x000fe20000100800 */
[----:B------:R-:W-:-:S03]  /*6dfb0*/  IMAD.X R5, R5, 0x1, R2, P3 ;  /* 0x0000000105057824 */ /* 0x000fc600018e0602 */
[----:B------:R1:W-:Y:S01]  /*6dfc0*/  STL [R1+0xed0], R9 ;  /* 0x000ed00901007387 */ /* 0x0003e20000100800 */
[-C--:B------:R-:W-:Y:S01]  /*6dfd0*/  IADD3 R4, P3, R4, R13.reuse, RZ ;  /* 0x0000000d04047210 */ /* 0x080fe20007f7e0ff */
[----:B------:R-:W-:Y:S02]  /*6dfe0*/  IMAD.X R161, R161, 0x1, R2, P4 ;  /* 0x00000001a1a17824 */ /* 0x000fe400020e0602 */
[----:B-1----:R-:W2:Y:S04]  /*6dff0*/  LDL.LU R9, [R1+0xe84] ;  /* 0x000e840001097983 */ /* 0x002ea80000300800 */
[----:B------:R1:W-:Y:S04]  /*6e000*/  STL [R1+0xea4], R8 ;  /* 0x000ea40801007387 */ /* 0x0003e80000100800 */
[----:B-1----:R-:W3:Y:S04]  /*6e010*/  LDL.LU R8, [R1+0xe7c] ;  /* 0x000e7c0001087983 */ /* 0x002ee80000300800 */
[----:B------:R1:W-:Y:S04]  /*6e020*/  STL [R1+0xec8], R7 ;  /* 0x000ec80701007387 */ /* 0x0003e80000100800 */
[----:B-1----:R-:W4:Y:S04]  /*6e030*/  LDL.LU R7, [R1+0xe74] ;  /* 0x000e740001077983 */ /* 0x002f280000300800 */
[----:B------:R1:W-:Y:S04]  /*6e040*/  STL [R1+0xe9c], R6 ;  /* 0x000e9c0601007387 */ /* 0x0003e80000100800 */
[----:B-1----:R-:W4:Y:S04]  /*6e050*/  LDL.LU R6, [R1+0xe6c] ;  /* 0x000e6c0001067983 */ /* 0x002f280000300800 */
[----:B------:R1:W-:Y:S04]  /*6e060*/  STL [R1+0xec0], R5 ;  /* 0x000ec00501007387 */ /* 0x0003e80000100800 */
[----:B-1----:R-:W4:Y:S04]  /*6e070*/  LDL.LU R5, [R1+0xe64] ;  /* 0x000e640001057983 */ /* 0x002f280000300800 */
[----:B------:R1:W-:Y:S04]  /*6e080*/  STL [R1+0xe94], R4 ;  /* 0x000e940401007387 */ /* 0x0003e80000100800 */
[----:B-1----:R-:W4:Y:S04]  /*6e090*/  LDL.LU R4, [R1+0xe5c] ;  /* 0x000e5c0001047983 */ /* 0x002f280000300800 */
[----:B------:R-:W4:Y:S04]  /*6e0a0*/  LDL.LU R12, [R1+0xe78] ;  /* 0x000e7800010c7983 */ /* 0x000f280000300800 */
[----:B------:R1:W-:Y:S04]  /*6e0b0*/  STL [R1+0xeb8], R161 ;  /* 0x000eb8a101007387 */ /* 0x0003e80000100800 */
[----:B------:R-:W4:Y:S04]  /*6e0c0*/  LDL.LU R15, [R1+0xe70] ;  /* 0x000e7000010f7983 */ /* 0x000f280000300800 */
[----:B------:R-:W4:Y:S04]  /*6e0d0*/  LDL.LU R17, [R1+0xe44] ;  /* 0x000e440001117983 */ /* 0x000f280000300800 */
[----:B------:R-:W4:Y:S04]  /*6e0e0*/  LDL.LU R21, [R1+0xe68] ;  /* 0x000e680001157983 */ /* 0x000f280000300800 */
[----:B------:R-:W4:Y:S04]  /*6e0f0*/  LDL.LU R152, [R1+0xe3c] ;  /* 0x000e3c0001987983 */ /* 0x000f280000300800 */
[----:B------:R-:W4:Y:S01]  /*6e100*/  LDL.LU R153, [R1+0xe60] ;  /* 0x000e600001997983 */ /* 0x000f220000300800 */
[----:B------:R-:W-:-:S03]  /*6e110*/  IADD3 R10, P4, R10, R13, RZ ;  /* 0x0000000d0a0a7210 */ /* 0x000fc60007f9e0ff */
[----:B------:R-:W4:Y:S04]  /*6e120*/  LDL.LU R154, [R1+0xe34] ;  /* 0x000e3400019a7983 */ /* 0x000f280000300800 */
[----:B------:R-:W4:Y:S04]  /*6e130*/  LDL.LU R155, [R1+0xe58] ;  /* 0x000e5800019b7983 */ /* 0x000f280000300800 */
[----:B------:R-:W4:Y:S04]  /*6e140*/  LDL.LU R156, [R1+0xe2c] ;  /* 0x000e2c00019c7983 */ /* 0x000f280000300800 */
[----:B------:R-:W4:Y:S04]  /*6e150*/  LDL.LU R157, [R1+0xe50] ;  /* 0x000e5000019d7983 */ /* 0x000f280000300800 */
[----:B------:R-:W4:Y:S04]  /*6e160*/  LDL.LU R158, [R1+0xe48] ;  /* 0x000e4800019e7983 */ /* 0x000f280000300800 */
[----:B------:R-:W4:Y:S04]  /*6e170*/  LDL.LU R159, [R1+0xe40] ;  /* 0x000e4000019f7983 */ /* 0x000f280000300800 */
[----:B------:R-:W4:Y:S04]  /*6e180*/  LDL.LU R160, [R1+0xe38] ;  /* 0x000e380001a07983 */ /* 0x000f280000300800 */
[----:B-1----:R-:W4:Y:S04]  /*6e190*/  LDL.LU R161, [R1+0xe30] ;  /* 0x000e300001a17983 */ /* 0x002f280000300800 */
        /* <DEDUP_REMOVED lines=26> */
[----:B----4-:R-:W-:-:S05]  /*6e340*/  IADD3 R7, P1, R7, R13, RZ ;  /* 0x0000000d07077210 */ /* 0x010fca0007f3e0ff */
        /* <DEDUP_REMOVED lines=29> */
[----:B------:R-:W2:Y:S01]  /*6e520*/  LDL.LU R13, [R1+0xe80] ;  /* 0x000e8000010d7983 */ /* 0x000ea20000300800 */
[--C-:B------:R-:W-:Y:S02]  /*6e530*/  IMAD.X R12, R12, 0x1, R2.reuse, P6 ;  /* 0x000000010c0c7824 */ /* 0x100fe400030e0602 */
[----:B------:R-:W-:-:S02]  /*6e540*/  IMAD.X R15, R15, 0x1, R2, P1 ;  /* 0x000000010f0f7824 */ /* 0x000fc400008e0602 */
[--C-:B------:R-:W-:Y:S02]  /*6e550*/  IMAD.X R21, R21, 0x1, R2.reuse, P2 ;  /* 0x0000000115157824 */ /* 0x100fe400010e0602 */
[--C-:B------:R-:W-:Y:S02]  /*6e560*/  IMAD.X R153, R153, 0x1, R2.reuse, P3 ;  /* 0x0000000199997824 */ /* 0x100fe400018e0602 */
[--C-:B------:R-:W-:Y:S01]  /*6e570*/  IMAD.X R155, R155, 0x1, R2.reuse, P4 ;  /* 0x000000019b9b7824 */ /* 0x100fe200020e0602 */
[----:B------:R-:W-:Y:S02]  /*6e580*/  WARPGROUP.DEPBAR.LE gsb0, 0x0 ;  /* 0x00008000000079c5 */ /* 0x000fe40000010000 */
[----:B--2---:R-:W-:-:S05]  /*6e590*/  IMAD.X R13, R13, 0x1, R2, P5 ;  /* 0x000000010d0d7824 */ /* 0x004fca00028e0602 */
[----:B------:R1:W-:Y:S02]  /*6e5a0*/  STL [R1+0xe80], R13 ;  /* 0x000e800d01007387 */ /* 0x0003e40000100800 */
[----:B-1----:R-:W1:Y:S02]  /*6e5b0*/  LDC R13, c[0x0][0x23c] ;  /* 0x00008f00ff0d7b82 */ /* 0x002e640000000800 */
[----:B-1----:R-:W-:-:S04]  /*6e5c0*/  IMAD.SHL.U32 R13, R13, 0x100, RZ ;  /* 0x000001000d0d7824 */ /* 0x002fc800078e00ff */
[----:B------:R-:W-:-:S05]  /*6e5d0*/  IMAD.SHL.U32 R13, R13, 0x2, RZ ;  /* 0x000000020d0d7824 */ /* 0x000fca00078e00ff */
[-C--:B------:R-:W-:Y:S02]  /*6e5e0*/  IADD3 R3, P5, R3, R13.reuse, RZ ;  /* 0x0000000d03037210 */ /* 0x080fe40007fbe0ff */
[----:B------:R-:W-:-:S03]  /*6e5f0*/  IADD3 R22, P6, R22, R13, RZ ;  /* 0x0000000d16167210 */ /* 0x000fc60007fde0ff */
[----:B------:R1:W-:Y:S01]  /*6e600*/  STL [R1+0xe54], R3 ;  /* 0x000e540301007387 */ /* 0x0003e20000100800 */
[-C--:B------:R-:W-:Y:S02]  /*6e610*/  IADD3 R17, P1, R17, R13.reuse, RZ ;  /* 0x0000000d11117210 */ /* 0x080fe40007f3e0ff */
[-C--:B------:R-:W-:Y:S01]  /*6e620*/  IADD3 R152, P2, R152, R13.reuse, RZ ;  /* 0x0000000d98987210 */ /* 0x080fe20007f5e0ff */
[----:B-1----:R0:W5:Y:S04]  /*6e630*/  LDL.LU R3, [R1+0x2e24] ;  /* 0x002e240001037983 */ /* 0x0021680000300800 */
[----:B------:R1:W-:Y:S04]  /*6e640*/  STL [R1+0xe78], R12 ;  /* 0x000e780c01007387 */ /* 0x0003e80000100800 */
[----:B------:R2:W-:Y:S01]  /*6e650*/  STL [R1+0xe4c], R22 ;  /* 0x000e4c1601007387 */ /* 0x0005e20000100800 */
[----:B------:R-:W-:-:S03]  /*6e660*/  IADD3 R154, P3, R154, R13, RZ ;  /* 0x0000000d9a9a7210 */ /* 0x000fc60007f7e0ff */
[----:B------:R-:W-:Y:S01]  /*6e670*/  STL [R1+0xe70], R15 ;  /* 0x000e700f01007387 */ /* 0x000fe20000100800 */
[----:B------:R-:W-:Y:S01]  /*6e680*/  IADD3 R156, P4, R156, R13, RZ ;  /* 0x0000000d9c9c7210 */ /* 0x000fe20007f9e0ff */
[--C-:B------:R-:W-:Y:S01]  /*6e690*/  IMAD.X R157, R157, 0x1, R2.reuse, P5 ;  /* 0x000000019d9d7824 */ /* 0x100fe200028e0602 */
[----:B-1----:R-:W1:Y:S01]  /*6e6a0*/  LDC R12, c[0x0][0x238] ;  /* 0x00008e00ff0c7b82 */ /* 0x002e620000000800 */
[----:B--2---:R-:W2:Y:S01]  /*6e6b0*/  S2R R22, SR_TID.X ;  /* 0x0000000000167919 */ /* 0x004ea20000002100 */
[--C-:B------:R-:W-:Y:S01]  /*6e6c0*/  IMAD.X R158, R158, 0x1, R2.reuse, P6 ;  /* 0x000000019e9e7824 */ /* 0x100fe200030e0602 */
[----:B------:R3:W-:Y:S01]  /*6e6d0*/  STL [R1+0xe44], R17 ;  /* 0x000e441101007387 */ /* 0x0007e20000100800 */
[----:B------:R-:W-:-:S03]  /*6e6e0*/  IMAD.X R159, R159, 0x1, R2, P1 ;  /* 0x000000019f9f7824 */ /* 0x000fc600008e0602 */
[----:B------:R0:W-:Y:S01]  /*6e6f0*/  STL [R1+0xe68], R21 ;  /* 0x000e681501007387 */ /* 0x0001e20000100800 */
[----:B------:R-:W-:-:S03]  /*6e700*/  IMAD.X R160, R160, 0x1, R2, P2 ;  /* 0x00000001a0a07824 */ /* 0x000fc600010e0602 */
[----:B------:R0:W-:Y:S01]  /*6e710*/  STL [R1+0xe3c], R152 ;  /* 0x000e3c9801007387 */ /* 0x0001e20000100800 */
[----:B------:R-:W-:-:S03]  /*6e720*/  IMAD.X R161, R161, 0x1, R2, P3 ;  /* 0x00000001a1a17824 */ /* 0x000fc600018e0602 */
[----:B------:R0:W-:Y:S01]  /*6e730*/  STL [R1+0xe60], R153 ;  /* 0x000e609901007387 */ /* 0x0001e20000100800 */
[----:B------:R-:W-:-:S03]  /*6e740*/  IMAD.X R162, R162, 0x1, R2, P4 ;  /* 0x00000001a2a27824 */ /* 0x000fc600020e0602 */
[----:B------:R0:W-:Y:S04]  /*6e750*/  STL [R1+0xe34], R154 ;  /* 0x000e349a01007387 */ /* 0x0001e80000100800 */
[----:B------:R0:W-:Y:S04]  /*6e760*/  STL [R1+0xe58], R155 ;  /* 0x000e589b01007387 */ /* 0x0001e80000100800 */
[----:B------:R0:W-:Y:S04]  /*6e770*/  STL [R1+0xe2c], R156 ;  /* 0x000e2c9c01007387 */ /* 0x0001e80000100800 */
[----:B------:R0:W-:Y:S04]  /*6e780*/  STL [R1+0xe50], R157 ;  /* 0x000e509d01007387 */ /* 0x0001e80000100800 */
[----:B------:R0:W-:Y:S04]  /*6e790*/  STL [R1+0xe48], R158 ;  /* 0x000e489e01007387 */ /* 0x0001e80000100800 */
[----:B------:R0:W-:Y:S04]  /*6e7a0*/  STL [R1+0xe40], R159 ;  /* 0x000e409f01007387 */ /* 0x0001e80000100800 */
[----:B------:R0:W-:Y:S04]  /*6e7b0*/  STL [R1+0xe38], R160 ;  /* 0x000e38a001007387 */ /* 0x0001e80000100800 */
[----:B------:R0:W-:Y:S04]  /*6e7c0*/  STL [R1+0xe30], R161 ;  /* 0x000e30a101007387 */ /* 0x0001e80000100800 */
[----:B------:R0:W-:Y:S01]  /*6e7d0*/  STL [R1+0xe28], R162 ;  /* 0x000e28a201007387 */ /* 0x0001e20000100800 */
[----:B-1----:R-:W-:Y:S01]  /*6e7e0*/  IMAD.SHL.U32 R12, R12, 0x100, RZ ;  /* 0x000001000c0c7824 */ /* 0x002fe200078e00ff */
[----:B--2---:R-:W-:Y:S01]  /*6e7f0*/  LOP3.LUT R22, R22, 0x7f, RZ, 0xc0, !PT ;  /* 0x0000007f16167812 */ /* 0x004fe200078ec0ff */
[----:B---3--:R-:W-:-:S02]  /*6e800*/  IMAD.MOV.U32 R17, RZ, RZ, R16 ;  /* 0x000000ffff117224 */ /* 0x008fc400078e0010 */
[----:B------:R-:W-:Y:S01]  /*6e810*/  IMAD.MOV.U32 R15, RZ, RZ, R14 ;  /* 0x000000ffff0f7224 */ /* 0x000fe200078e000e */
[----:B------:R-:W-:Y:S01]  /*6e820*/  LOP3.LUT R22, R22, 0x80, RZ, 0xfc, !PT ;  /* 0x0000008016167812 */ /* 0x000fe200078efcff */
[----:B------:R-:W-:Y:S02]  /*6e830*/  IMAD.SHL.U32 R12, R12, 0x2, RZ ;  /* 0x000000020c0c7824 */ /* 0x000fe400078e00ff */
[----:B------:R-:W-:Y:S02]  /*6e840*/  IMAD.MOV.U32 R16, RZ, RZ, R11 ;  /* 0x000000ffff107224 */ /* 0x000fe400078e000b */
[----:B------:R-:W-:Y:S01]  /*6e850*/  IMAD.MOV.U32 R14, RZ, RZ, R20 ;  /* 0x000000ffff0e7224 */ /* 0x000fe200078e0014 */
[----:B0-----:R-:W-:Y:S06]  /*6e860*/  @P0 BRA `(.L_x_1) ;  /* 0xfffffb8800000947 */ /* 0x001fec000383ffff */
[----:B------:R-:W2:Y:S04]  /*6e870*/  LDL.LU R162, [R1+0x1cc] ;  /* 0x0001cc0001a27983 */ /* 0x000ea80000300800 */
[----:B------:R-:W3:Y:S04]  /*6e880*/  LDL.LU R16, [R1+0x3f8] ;  /* 0x0003f80001107983 */ /* 0x000ee80000300800 */
[----:B------:R-:W4:Y:S04]  /*6e890*/  LDL.LU R17, [R1+0x3f0] ;  /* 0x0003f00001117983 */ /* 0x000f280000300800 */
[----:B------:R-:W2:Y:S04]  /*6e8a0*/  LDL.LU R14, [R1+0x1f8] ;  /* 0x0001f800010e7983 */ /* 0x000ea80000300800 */
[----:B------:R-:W2:Y:S04]  /*6e8b0*/  LDL.LU R15, [R1+0x5f8] ;  /* 0x0005f800010f7983 */ /* 0x000ea80000300800 */
[----:B------:R-:W3:Y:S04]  /*6e8c0*/  LDL.LU R22, [R1+0x1f0] ;  /* 0x0001f00001167983 */ /* 0x000ee80000300800 */
[----:B------:R-:W3:Y:S04]  /*6e8d0*/  LDL.LU R2, [R1+0x5f0] ;  /* 0x0005f00001027983 */ /* 0x000ee80000300800 */
[----:B------:R-:W4:Y:S04]  /*6e8e0*/  LDL.LU R13, [R1+0x3ec] ;  /* 0x0003ec00010d7983 */ /* 0x000f280000300800 */
[----:B------:R-:W4:Y:S04]  /*6e8f0*/  LDL.LU R0, [R1+0x3e4] ;  /* 0x0003e40001007983 */ /* 0x000f280000300800 */
[----:B------:R-:W4:Y:S04]  /*6e900*/  LDL.LU R12, [R1+0x1ec] ;  /* 0x0001ec00010c7983 */ /* 0x000f280000300800 */
[----:B-----5:R-:W4:Y:S04]  /*6e910*/  LDL.LU R10, [R1+0x5ec] ;  /* 0x0005ec00010a7983 */ /* 0x020f280000300800 */
        /* <DEDUP_REMOVED lines=60> */
[----:B--2---:R-:W-:-:S03]  /*6ece0*/  F2FP.F16.F32.PACK_AB R15, R14, R15 ;  /* 0x0000000f0e0f723e */ /* 0x004fc600000000ff */
[----:B------:R-:W-:Y:S04]  /*6ecf0*/  STL [R1+0x2f44], R84 ;  /* 0x002f445401007387 */ /* 0x000fe80000100800 */
[----:B------:R-:W-:Y:S01]  /*6ed00*/  STL [R1+0x2f40], R83 ;  /* 0x002f405301007387 */ /* 0x000fe20000100800 */
[----:B---3--:R-:W-:-:S03]  /*6ed10*/  F2FP.F16.F32.PACK_AB R2, R22, R2 ;  /* 0x000000021602723e */ /* 0x008fc600000000ff */
[----:B------:R-:W-:Y:S01]  /*6ed20*/  STL [R1+0x2f3c], R81 ;  /* 0x002f3c5101007387 */ /* 0x000fe20000100800 */
[----:B----4-:R-:W-:-:S03]  /*6ed30*/  F2FP.F16.F32.PACK_AB R14, R147, R13 ;  /* 0x0000000d930e723e */ /* 0x010fc600000000ff */
[----:B------:R-:W-:Y:S01]  /*6ed40*/  STL [R1+0x2f38], R82 ;  /* 0x002f385201007387 */ /* 0x000fe20000100800 */
[----:B------:R-:W-:-:S03]  /*6ed50*/  F2FP.F16.F32.PACK_AB R13, R145, R0 ;  /* 0x00000000910d723e */ /* 0x000fc600000000ff */
[----:B------:R-:W-:Y:S04]  /*6ed60*/  STL [R1+0x2f34], R80 ;  /* 0x002f345001007387 */ /* 0x000fe80000100800 */
[----:B------:R-:W-:Y:S04]  /*6ed70*/  STL [R1+0x2f30], R79 ;  /* 0x002f304f01007387 */ /* 0x000fe80000100800 */
[----:B------:R-:W-:Y:S04]  /*6ed80*/  STL [R1+0x2f2c], R77 ;  /* 0x002f2c4d01007387 */ /* 0x000fe80000100800 */
[----:B------:R-:W-:Y:S01]  /*6ed90*/  STL [R1+0x2f28], R78 ;  /* 0x002f284e01007387 */ /* 0x000fe20000100800 */
[----:B------:R-:W-:-:S03]  /*6eda0*/  F2FP.F16.F32.PACK_AB R0, R9, R8 ;  /* 0x000000080900723e */ /* 0x000fc600000000ff */
[----:B------:R-:W-:Y:S01]  /*6edb0*/  STL [R1+0x2f24], R76 ;  /* 0x002f244c01007387 */ /* 0x000fe20000100800 */
[----:B------:R-:W-:-:S03]  /*6edc0*/  F2FP.F16.F32.PACK_AB R7, R146, R7 ;  /* 0x000000079207723e */ /* 0x000fc600000000ff */
[----:B------:R-:W-:Y:S04]  /*6edd0*/  STL [R1+0x2f20], R75 ;  /* 0x002f204b01007387 */ /* 0x000fe80000100800 */
[----:B------:R-:W-:Y:S04]  /*6ede0*/  STL [R1+0x2f1c], R73 ;  /* 0x002f1c4901007387 */ /* 0x000fe80000100800 */
[----:B------:R-:W-:Y:S04]  /*6edf0*/  STL [R1+0x2f18], R74 ;  /* 0x002f184a01007387 */ /* 0x000fe80000100800 */
[----:B------:R-:W-:Y:S04]  /*6ee00*/  STL [R1+0x2f14], R72 ;  /* 0x002f144801007387 */ /* 0x000fe80000100800 */
[----:B------:R-:W-:Y:S01]  /*6ee10*/  STL [R1+0x2f10], R71 ;  /* 0x002f104701007387 */ /* 0x000fe20000100800 */
[----:B------:R-:W-:-:S03]  /*6ee20*/  F2FP.F16.F32.PACK_AB R3, R3, R20 ;  /* 0x000000140303723e */ /* 0x000fc600000000ff */
        /* <DEDUP_REMOVED lines=57> */
[----:B------:R1:W-:Y:S04]  /*6f1c0*/  STL [R1+0x2e28], R19 ;  /* 0x002e281301007387 */ /* 0x0003e80000100800 */
[----:B------:R2:W-:Y:S01]  /*6f1d0*/  STL [R1+0x2e24], R18 ;  /* 0x002e241201007387 */ /* 0x0005e20000100800 */
[----:B0-----:R-:W-:-:S02]  /*6f1e0*/  F2FP.F16.F32.PACK_AB R23, R104, R174 ;  /* 0x000000ae6817723e */ /* 0x001fc400000000ff */
[----:B-1----:R-:W-:Y:S02]  /*6f1f0*/  F2FP.F16.F32.PACK_AB R19, R151, R172 ;  /* 0x000000ac9713723e */ /* 0x002fe400000000ff */
[----:B--2---:R-:W-:-:S03]  /*6f200*/  F2FP.F16.F32.PACK_AB R18, R149, R173 ;  /* 0x000000ad9512723e */ /* 0x004fc600000000ff */
[----:B------:R0:W-:Y:S04]  /*6f210*/  STL [R1+0x61c], R19 ;  /* 0x00061c1301007387 */ /* 0x0001e80000100800 */
[----:B------:R1:W-:Y:S04]  /*6f220*/  STL [R1+0x618], R18 ;  /* 0x0006181201007387 */ /* 0x0003e80000100800 */
[----:B------:R-:W-:Y:S01]  /*6f230*/  STL [R1+0x614], R23 ;  /* 0x0006141701007387 */ /* 0x000fe20000100800 */
[----:B0-----:R-:W-:Y:S01]  /*6f240*/  F2FP.F16.F32.PACK_AB R19, R106, R175 ;  /* 0x000000af6a13723e */ /* 0x001fe200000000ff */
[----:B------:R-:W-:Y:S01]  /*6f250*/  IMAD.MOV.U32 R175, RZ, RZ, R162 ;  /* 0x000000ffffaf7224 */ /* 0x000fe200078e00a2 */
[----:B-1----:R-:W-:-:S03]  /*6f260*/  F2FP.F16.F32.PACK_AB R18, R150, R16 ;  /* 0x000000109612723e */ /* 0x002fc600000000ff */
[----:B------:R-:W-:Y:S01]  /*6f270*/  STL [R1+0x610], R19 ;  /* 0x0006101301007387 */ /* 0x000fe20000100800 */
[----:B------:R-:W-:-:S03]  /*6f280*/  F2FP.F16.F32.PACK_AB R16, R148, R17 ;  /* 0x000000119410723e */ /* 0x000fc600000000ff */
[----:B------:R-:W-:Y:S04]  /*6f290*/  STL [R1+0x60c], R18 ;  /* 0x00060c1201007387 */ /* 0x000fe80000100800 */
[----:B------:R-:W-:Y:S04]  /*6f2a0*/  STL [R1+0x608], R16 ;  /* 0x0006081001007387 */ /* 0x000fe80000100800 */
[----:B------:R-:W-:Y:S04]  /*6f2b0*/  STL [R1+0x604], R15 ;  /* 0x0006040f01007387 */ /* 0x000fe80000100800 */
[----:B------:R0:W-:Y:S04]  /*6f2c0*/  STL [R1+0x600], R2 ;  /* 0x0006000201007387 */ /* 0x0001e80000100800 */
[----:B------:R-:W-:Y:S04]  /*6f2d0*/  STL [R1+0x3fc], R14 ;  /* 0x0003fc0e01007387 */ /* 0x000fe80000100800 */
[----:B------:R-:W-:Y:S01]  /*6f2e0*/  STL [R1+0x3f8], R13 ;  /* 0x0003f80d01007387 */ /* 0x000fe20000100800 */
[----:B0-----:R-:W-:-:S05]  /*6f2f0*/  F2FP.F16.F32.PACK_AB R2, R12, R10 ;  /* 0x0000000a0c02723e */ /* 0x001fca00000000ff */
[----:B------:R0:W-:Y:S04]  /*6f300*/  STL [R1+0x3f4], R2 ;  /* 0x0003f40201007387 */ /* 0x0001e80000100800 */
[----:B------:R1:W-:Y:S04]  /*6f310*/  STL [R1+0x3f0], R0 ;  /* 0x0003f00001007387 */ /* 0x0003e80000100800 */
[----:B------:R-:W-:Y:S01]  /*6f320*/  STL [R1+0x3ec], R7 ;  /* 0x0003ec0701007387 */ /* 0x000fe20000100800 */
[----:B0-----:R-:W-:Y:S02]  /*6f330*/  F2FP.F16.F32.PACK_AB R2, R144, R6 ;  /* 0x000000069002723e */ /* 0x001fe400000000ff */
[----:B-1----:R-:W-:-:S03]  /*6f340*/  F2FP.F16.F32.PACK_AB R0, R5, R4 ;  /* 0x000000040500723e */ /* 0x002fc600000000ff */
[----:B------:R0:W-:Y:S04]  /*6f350*/  STL [R1+0x3e8], R2 ;  /* 0x0003e80201007387 */ /* 0x0001e80000100800 */
[----:B------:R1:W-:Y:S04]  /*6f360*/  STL [R1+0x3e4], R0 ;  /* 0x0003e40001007387 */ /* 0x0003e80000100800 */
[----:B------:R2:W-:Y:S01]  /*6f370*/  STL [R1+0x3e0], R3 ;  /* 0x0003e00301007387 */ /* 0x0005e20000100800 */
[----:B0-----:R-:W-:Y:S02]  /*6f380*/  F2FP.F16.F32.PACK_AB R2, R143, R11 ;  /* 0x0000000b8f02723e */ /* 0x001fe400000000ff */
[----:B-1----:R-:W-:-:S03]  /*6f390*/  F2FP.F16.F32.PACK_AB R0, R141, R21 ;  /* 0x000000158d00723e */ /* 0x002fc600000000ff */
[----:B------:R0:W-:Y:S01]  /*6f3a0*/  STL [R1+0x1fc], R2 ;  /* 0x0001fc0201007387 */ /* 0x0001e20000100800 */
[----:B--2---:R-:W-:-:S03]  /*6f3b0*/  F2FP.F16.F32.PACK_AB R3, R152, R153 ;  /* 0x000000999803723e */ /* 0x004fc600000000ff */
[----:B------:R1:W-:Y:S04]  /*6f3c0*/  STL [R1+0x1f8], R0 ;  /* 0x0001f80001007387 */ /* 0x0003e80000100800 */
[----:B------:R2:W-:Y:S01]  /*6f3d0*/  STL [R1+0x1f4], R3 ;  /* 0x0001f40301007387 */ /* 0x0005e20000100800 */
[----:B0-----:R-:W-:Y:S02]  /*6f3e0*/  F2FP.F16.F32.PACK_AB R2, R154, R155 ;  /* 0x0000009b9a02723e */ /* 0x001fe400000000ff */
[----:B-1----:R-:W-:-:S03]  /*6f3f0*/  F2FP.F16.F32.PACK_AB R0, R142, R156 ;  /* 0x0000009c8e00723e */ /* 0x002fc600000000ff */
[----:B------:R0:W-:Y:S01]  /*6f400*/  STL [R1+0x1f0], R2 ;  /* 0x0001f00201007387 */ /* 0x0001e20000100800 */
[----:B--2---:R-:W-:-:S03]  /*6f410*/  F2FP.F16.F32.PACK_AB R3, R140, R157 ;  /* 0x0000009d8c03723e */ /* 0x004fc600000000ff */
[----:B------:R1:W-:Y:S04]  /*6f420*/  STL [R1+0x1ec], R0 ;  /* 0x0001ec0001007387 */ /* 0x0003e80000100800 */
[----:B------:R-:W-:Y:S01]  /*6f430*/  STL [R1+0x1e8], R3 ;  /* 0x0001e80301007387 */ /* 0x000fe20000100800 */
[----:B0-----:R-:W-:Y:S02]  /*6f440*/  F2FP.F16.F32.PACK_AB R2, R158, R159 ;  /* 0x0000009f9e02723e */ /* 0x001fe400000000ff */
[----:B-1----:R-:W-:-:S03]  /*6f450*/  F2FP.F16.F32.PACK_AB R0, R160, R161 ;  /* 0x000000a1a000723e */ /* 0x002fc600000000ff */
[----:B------:R0:W-:Y:S04]  /*6f460*/  STL [R1+0x1e4], R2 ;  /* 0x0001e40201007387 */ /* 0x0001e80000100800 */
[----:B------:R-:W2:Y:S04]  /*6f470*/  LDL.LU R106, [R1+0x1c4] ;  /* 0x0001c400016a7983 */ /* 0x000ea80000300800 */
[----:B------:R1:W-:Y:S04]  /*6f480*/  STL [R1+0x1e0], R0 ;  /* 0x0001e00001007387 */ /* 0x0003e80000100800 */
        /* <DEDUP_REMOVED lines=143> */
[----:B0-----:R-:W4:Y:S01]  /*6fd80*/  LDL.LU R2, [R1+0x10] ;  /* 0x0000100001027983 */ /* 0x001f220000300800 */
[----:B------:R-:W-:-:S03]  /*6fd90*/  F2FP.F16.F32.PACK_AB R243, R139, R243 ;  /* 0x000000f38bf3723e */ /* 0x000fc600000000ff */
[----:B-1----:R-:W4:Y:S01]  /*6fda0*/  LDL.LU R0, [R1+0x410] ;  /* 0x0004100001007983 */ /* 0x002f220000300800 */
[----:B------:R-:W-:-:S03]  /*6fdb0*/  F2FP.F16.F32.PACK_AB R242, R137, R242 ;  /* 0x000000f289f2723e */ /* 0x000fc600000000ff */
[----:B------:R-:W4:Y:S01]  /*6fdc0*/  LDL.LU R3, [R1+0x20c] ;  /* 0x00020c0001037983 */ /* 0x000f220000300800 */
[----:B------:R-:W-:-:S03]  /*6fdd0*/  F2FP.F16.F32.PACK_AB R241, R175, R241 ;  /* 0x000000f1aff1723e */ /* 0x000fc600000000ff */
[----:B------:R-:W4:Y:S01]  /*6fde0*/  LDL.LU R20, [R1+0x204] ;  /* 0x0002040001147983 */ /* 0x000f220000300800 */
[----:B--2---:R-:W-:-:S03]  /*6fdf0*/  F2FP.F16.F32.PACK_AB R240, R106, R240 ;  /* 0x000000f06af0723e */ /* 0x004fc600000000ff */
[----:B------:R-:W2:Y:S01]  /*6fe00*/  LDL.LU R21, [R1+0xc] ;  /* 0x00000c0001157983 */ /* 0x000ea20000300800 */
[----:B------:R-:W-:-:S03]  /*6fe10*/  F2FP.F16.F32.PACK_AB R239, R138, R239 ;  /* 0x000000ef8aef723e */ /* 0x000fc600000000ff */
[----:B------:R-:W2:Y:S01]  /*6fe20*/  LDL.LU R139, [R1+0x308] ;  /* 0x00030800018b7983 */ /* 0x000ea20000300800 */
[----:B------:R-:W-:-:S03]  /*6fe30*/  F2FP.F16.F32.PACK_AB R238, R136, R238 ;  /* 0x000000ee88ee723e */ /* 0x000fc600000000ff */
[----:B------:R-:W2:Y:S01]  /*6fe40*/  LDL.LU R137, [R1+0x508] ;  /* 0x0005080001897983 */ /* 0x000ea20000300800 */
[----:B---3--:R-:W-:-:S03]  /*6fe50*/  F2FP.F16.F32.PACK_AB R237, R174, R237 ;  /* 0x000000edaeed723e */ /* 0x008fc600000000ff */
[----:B------:R-:W3:Y:S01]  /*6fe60*/  LDL.LU R175, [R1+0x2fcc] ;  /* 0x002fcc0001af7983 */ /* 0x000ee20000300800 */
[----:B----4-:R-:W-:-:S03]  /*6fe70*/  F2FP.F16.F32.PACK_AB R236, R104, R236 ;  /* 0x000000ec68ec723e */ /* 0x010fc600000000ff */
[----:B------:R-:W3:Y:S01]  /*6fe80*/  LDL.LU R106, [R1+0x2fc8] ;  /* 0x002fc800016a7983 */ /* 0x000ee20000300800 */
[----:B------:R-:W-:-:S03]  /*6fe90*/  F2FP.F16.F32.PACK_AB R235, R135, R235 ;  /* 0x000000eb87eb723e */ /* 0x000fc600000000ff */
[----:B------:R-:W4:Y:S01]  /*6fea0*/  LDL.LU R138, [R1+0x300] ;  /* 0x00030000018a7983 */ /* 0x000f220000300800 */
[----:B------:R-:W-:-:S03]  /*6feb0*/  F2FP.F16.F32.PACK_AB R234, R133, R234 ;  /* 0x000000ea85ea723e */ /* 0x000fc600000000ff */
[----:B------:R-:W4:Y:S01]  /*6fec0*/  LDL.LU R136, [R1+0x500] ;  /* 0x0005000001887983 */ /* 0x000f220000300800 */
[----:B------:R-:W-:-:S03]  /*6fed0*/  F2FP.F16.F32.PACK_AB R233, R173, R233 ;  /* 0x000000e9ade9723e */ /* 0x000fc600000000ff */
[----:B------:R-:W2:Y:S01]  /*6fee0*/  LDL.LU R174, [R1+0x2fc4] ;  /* 0x002fc40001ae7983 */ /* 0x000ea20000300800 */
[----:B------:R-:W-:-:S03]  /*6fef0*/  F2FP.F16.F32.PACK_AB R232, R172, R232 ;  /* 0x000000e8ace8723e */ /* 0x000fc600000000ff */
[----:B------:R-:W2:Y:S01]  /*6ff00*/  LDL.LU R104, [R1+0x2fc0] ;  /* 0x002fc00001687983 */ /* 0x000ea20000300800 */
[----:B------:R-:W-:-:S03]  /*6ff10*/  F2FP.F16.F32.PACK_AB R231, R134, R231 ;  /* 0x000000e786e7723e */ /* 0x000fc600000000ff */
[----:B------:R-:W4:Y:S01]  /*6ff20*/  LDL.LU R135, [R1+0x268] ;  /* 0x0002680001877983 */ /* 0x000f220000300800 */
        /* <DEDUP_REMOVED lines=43> */
[----:B------:R-:W4:Y:S04]  /*701e0*/  LDL.LU R166, [R1+0x2f94] ;  /* 0x002f940001a67983 */ /* 0x000f280000300800 */
[----:B------:R-:W4:Y:S04]  /*701f0*/  LDL.LU R100, [R1+0x2f90] ;  /* 0x002f900001647983 */ /* 0x000f280000300800 */
[----:B------:R-:W4:Y:S01]  /*70200*/  LDL.LU R123, [R1+0x278] ;  /* 0x00027800017b7983 */ /* 0x000f220000300800 */
[----:B------:R-:W-:-:S03]  /*70210*/  F2FP.F16.F32.PACK_AB R208, R164, R208 ;  /* 0x000000d0a4d0723e */ /* 0x000fc600000000ff */
[----:B------:R-:W4:Y:S04]  /*70220*/  LDL.LU R121, [R1+0x478] ;  /* 0x0004780001797983 */ /* 0x000f280000300800 */
[----:B------:R-:W4:Y:S04]  /*70230*/  LDL.LU R165, [R1+0x2f8c] ;  /* 0x002f8c0001a57983 */ /* 0x000f280000300800 */
[----:B------:R-:W4:Y:S01]  /*70240*/  LDL.LU R164, [R1+0x2f88] ;  /* 0x002f880001a47983 */ /* 0x000f220000300800 */
[----:B------:R-:W-:Y:S02]  /*70250*/  F2FP.F16.F32.PACK_AB R207, R122, R207 ;  /* 0x000000cf7acf723e */ /* 0x000fe400000000ff */
[----:B------:R-:W-:Y:S01]  /*70260*/  F2FP.F16.F32.PACK_AB R206, R120, R206 ;  /* 0x000000ce78ce723e */ /* 0x000fe200000000ff */
[----:B------:R-:W4:Y:S01]  /*70270*/  LDL.LU R122, [R1+0x270] ;  /* 0x00027000017a7983 */ /* 0x000f220000300800 */
[----:B------:R-:W-:-:S02]  /*70280*/  F2FP.F16.F32.PACK_AB R205, R163, R205 ;  /* 0x000000cda3cd723e */ /* 0x000fc400000000ff */
[----:B------:R-:W-:Y:S01]  /*70290*/  F2FP.F16.F32.PACK_AB R204, R99, R204 ;  /* 0x000000cc63cc723e */ /* 0x000fe200000000ff */
        /* <DEDUP_REMOVED lines=59> */
[----:B---3--:R-:W-:-:S03]  /*70650*/  F2FP.F16.F32.PACK_AB R175, R106, R175 ;  /* 0x000000af6aaf723e */ /* 0x008fc600000000ff */
[----:B------:R-:W3:Y:S01]  /*70660*/  LDL.LU R106, [R1+0x14] ;  /* 0x00001400016a7983 */ /* 0x000ee20000300800 */
[----:B--2---:R-:W-:-:S03]  /*70670*/  F2FP.F16.F32.PACK_AB R174, R104, R174 ;  /* 0x000000ae68ae723e */ /* 0x004fc600000000ff */
[----:B------:R-:W2:Y:S01]  /*70680*/  LDL.LU R104, [R1+0x41c] ;  /* 0x00041c0001687983 */ /* 0x000ea20000300800 */
[----:B----4-:R-:W-:-:S03]  /*70690*/  F2FP.F16.F32.PACK_AB R173, R84, R173 ;  /* 0x000000ad54ad723e */ /* 0x010fc600000000ff */
[----:B------:R-:W4:Y:S01]  /*706a0*/  LDL.LU R84, [R1+0x2f44] ;  /* 0x002f440001547983 */ /* 0x000f220000300800 */
[----:B------:R-:W-:-:S03]  /*706b0*/  F2FP.F16.F32.PACK_AB R172, R83, R172 ;  /* 0x000000ac53ac723e */ /* 0x000fc600000000ff */
[----:B------:R-:W3:Y:S01]  /*706c0*/  LDL.LU R83, [R1+0x2f40] ;  /* 0x002f400001537983 */ /* 0x000ee20000300800 */
[----:B------:R-:W-:-:S03]  /*706d0*/  F2FP.F16.F32.PACK_AB R171, R103, R171 ;  /* 0x000000ab67ab723e */ /* 0x000fc600000000ff */
[----:B------:R-:W2:Y:S01]  /*706e0*/  LDL.LU R103, [R1+0x21c] ;  /* 0x00021c0001677983 */ /* 0x000ea20000300800 */
        /* <DEDUP_REMOVED lines=14> */
[----:B------:R-:W-:Y:S02]  /*707d0*/  F2FP.F16.F32.PACK_AB R161, R77, R161 ;  /* 0x000000a14da1723e */ /* 0x000fe400000000ff */
[----:B------:R-:W-:Y:S02]  /*707e0*/  F2FP.F16.F32.PACK_AB R160, R78, R160 ;  /* 0x000000a04ea0723e */ /* 0x000fe400000000ff */
[----:B------:R-:W-:Y:S02]  /*707f0*/  F2FP.F16.F32.PACK_AB R157, R76, R157 ;  /* 0x0000009d4c9d723e */ /* 0x000fe400000000ff */
[----:B------:R-:W-:Y:S02]  /*70800*/  F2FP.F16.F32.PACK_AB R156, R75, R156 ;  /* 0x0000009c4b9c723e */ /* 0x000fe400000000ff */
[----:B------:R-:W-:Y:S02]  /*70810*/  F2FP.F16.F32.PACK_AB R163, R99, R163 ;  /* 0x000000a363a3723e */ /* 0x000fe400000000ff */
[----:B------:R-:W2:Y:S01]  /*70820*/  LDL.LU R99, [R1+0x23c] ;  /* 0x00023c0001637983 */ /* 0x000ea20000300800 */
[----:B------:R-:W-:-:S02]  /*70830*/  F2FP.F16.F32.PACK_AB R153, R73, R153 ;  /* 0x000000994999723e */ /* 0x000fc400000000ff */
[----:B------:R-:W-:Y:S02]  /*70840*/  F2FP.F16.F32.PACK_AB R162, R97, R162 ;  /* 0x000000a261a2723e */ /* 0x000fe400000000ff */
[----:B------:R-:W2:Y:S01]  /*70850*/  LDL.LU R97, [R1+0x43c] ;  /* 0x00043c0001617983 */ /* 0x000ea20000300800 */
[----:B------:R-:W-:-:S03]  /*70860*/  F2FP.F16.F32.PACK_AB R159, R98, R159 ;  /* 0x0000009f629f723e */ /* 0x000fc600000000ff */
[----:B------:R-:W2:Y:S04]  /*70870*/  LDL.LU R77, [R1+0x2f2c] ;  /* 0x002f2c00014d7983 */ /* 0x000ea80000300800 */
[----:B------:R-:W2:Y:S04]  /*70880*/  LDL.LU R78, [R1+0x2f28] ;  /* 0x002f2800014e7983 */ /* 0x000ea80000300800 */
[----:B------:R-:W2:Y:S01]  /*70890*/  LDL.LU R98, [R1+0x234] ;  /* 0x0002340001627983 */ /* 0x000ea20000300800 */
[----:B------:R-:W-:-:S03]  /*708a0*/  F2FP.F16.F32.PACK_AB R158, R96, R158 ;  /* 0x0000009e609e723e */ /* 0x000fc600000000ff */
[----:B------:R-:W2:Y:S01]  /*708b0*/  LDL.LU R96, [R1+0x434] ;  /* 0x0004340001607983 */ /* 0x000ea20000300800 */
[----:B------:R-:W-:-:S03]  /*708c0*/  F2FP.F16.F32.PACK_AB R155, R95, R155 ;  /* 0x0000009b5f9b723e */ /* 0x000fc600000000ff */
[----:B------:R-:W2:Y:S01]  /*708d0*/  LDL.LU R76, [R1+0x2f24] ;  /* 0x002f2400014c7983 */ /* 0x000ea20000300800 */
[----:B------:R-:W-:-:S03]  /*708e0*/  F2FP.F16.F32.PACK_AB R152, R74, R152 ;  /* 0x000000984a98723e */ /* 0x000fc600000000ff */
[----:B------:R-:W2:Y:S04]  /*708f0*/  LDL.LU R75, [R1+0x2f20] ;  /* 0x002f2000014b7983 */ /* 0x000ea80000300800 */
        /* <DEDUP_REMOVED lines=45> */
[----:B----4-:R-:W-:Y:S02]  /*70bd0*/  F2FP.F16.F32.PACK_AB R118, R84, R118 ;  /* 0x000000765476723e */ /* 0x010fe400000000ff */
[----:B------:R-:W4:Y:S01]  /*70be0*/  LDL.LU R84, [R1+0x4a4] ;  /* 0x0004a40001547983 */ /* 0x000f220000300800 */
[----:B---3--:R-:W-:-:S03]  /*70bf0*/  F2FP.F16.F32.PACK_AB R111, R83, R111 ;  /* 0x0000006f536f723e */ /* 0x008fc600000000ff */
[----:B------:R-:W3:Y:S04]  /*70c00*/  LDL.LU R64, [R1+0x2ef4] ;  /* 0x002ef40001407983 */ /* 0x000ee80000300800 */
[----:B------:R-:W3:Y:S04]  /*70c10*/  LDL.LU R63, [R1+0x2ef0] ;  /* 0x002ef000013f7983 */ /* 0x000ee80000300800 */
[----:B------:R-:W4:Y:S01]  /*70c20*/  LDL.LU R83, [R1+0x2bc] ;  /* 0x0002bc0001537983 */ /* 0x000f220000300800 */
[----:B--2---:R-:W-:-:S03]  /*70c30*/  F2FP.F16.F32.PACK_AB R110, R81, R110 ;  /* 0x0000006e516e723e */ /* 0x004fc600000000ff */
[----:B------:R-:W2:Y:S01]  /*70c40*/  LDL.LU R81, [R1+0x4bc] ;  /* 0x0004bc0001517983 */ /* 0x000ea20000300800 */
[----:B------:R-:W-:-:S03]  /*70c50*/  F2FP.F16.F32.PACK_AB R7, R82, R7 ;  /* 0x000000075207723e */ /* 0x000fc600000000ff */
[----:B------:R-:W3:Y:S04]  /*70c60*/  LDL.LU R61, [R1+0x2eec] ;  /* 0x002eec00013d7983 */ /* 0x000ee80000300800 */
[----:B------:R-:W3:Y:S04]  /*70c70*/  LDL.LU R62, [R1+0x2ee8] ;  /* 0x002ee800013e7983 */ /* 0x000ee80000300800 */
[----:B------:R-:W2:Y:S01]  /*70c80*/  LDL.LU R82, [R1+0x2b4] ;  /* 0x0002b40001527983 */ /* 0x000ea20000300800 */
[----:B------:R-:W-:-:S03]  /*70c90*/  F2FP.F16.F32.PACK_AB R6, R80, R6 ;  /* 0x000000065006723e */ /* 0x000fc600000000ff */
[----:B------:R-:W3:Y:S01]  /*70ca0*/  LDL.LU R80, [R1+0x4b4] ;  /* 0x0004b40001507983 */ /* 0x000ee20000300800 */
[----:B------:R-:W-:-:S03]  /*70cb0*/  F2FP.F16.F32.PACK_AB R11, R79, R11 ;  /* 0x0000000b4f0b723e */ /* 0x000fc600000000ff */
[----:B------:R-:W3:Y:S04]  /*70cc0*/  LDL.LU R60, [R1+0x2ee4] ;  /* 0x002ee400013c7983 */ /* 0x000ee80000300800 */
[----:B------:R-:W3:Y:S04]  /*70cd0*/  LDL.LU R59, [R1+0x2ee0] ;  /* 0x002ee000013b7983 */ /* 0x000ee80000300800 */
[----:B------:R-:W4:Y:S01]  /*70ce0*/  LDL.LU R79, [R1+0x2cc] ;  /* 0x0002cc00014f7983 */ /* 0x000f220000300800 */
[----:B------:R-:W-:Y:S02]  /*70cf0*/  F2FP.F16.F32.PACK_AB R9, R57, R9 ;  /* 0x000000093909723e */ /* 0x000fe400000000ff */
[----:B------:R-:W-:-:S02]  /*70d00*/  F2FP.F16.F32.PACK_AB R8, R58, R8 ;  /* 0x000000083a08723e */ /* 0x000fc400000000ff */
[----:B------:R-:W-:Y:S02]  /*70d10*/  F2FP.F16.F32.PACK_AB R13, R56, R13 ;  /* 0x0000000d380d723e */ /* 0x000fe400000000ff */
[----:B------:R-:W-:Y:S02]  /*70d20*/  F2FP.F16.F32.PACK_AB R12, R55, R12 ;  /* 0x0000000c370c723e */ /* 0x000fe400000000ff */
[----:B------:R-:W-:Y:S02]  /*70d30*/  F2FP.F16.F32.PACK_AB R10, R77, R10 ;  /* 0x0000000a4d0a723e */ /* 0x000fe400000000ff */
[----:B------:R-:W2:Y:S01]  /*70d40*/  LDL.LU R77, [R1+0x4cc] ;  /* 0x0004cc00014d7983 */ /* 0x000ea20000300800 */
[----:B------:R-:W-:-:S03]  /*70d50*/  F2FP.F16.F32.PACK_AB R15, R78, R15 ;  /* 0x0000000f4e0f723e */ /* 0x000fc600000000ff */
[----:B------:R-:W3:Y:S04]  /*70d60*/  LDL.LU R57, [R1+0x2edc] ;  /* 0x002edc0001397983 */ /* 0x000ee80000300800 */
[----:B------:R-:W3:Y:S04]  /*70d70*/  LDL.LU R58, [R1+0x2ed8] ;  /* 0x002ed800013a7983 */ /* 0x000ee80000300800 */
[----:B------:R-:W3:Y:S01]  /*70d80*/  LDL.LU R78, [R1+0x2c4] ;  /* 0x0002c400014e7983 */ /* 0x000ee20000300800 */
[----:B------:R-:W-:-:S03]  /*70d90*/  F2FP.F16.F32.PACK_AB R14, R76, R14 ;  /* 0x0000000e4c0e723e */ /* 0x000fc600000000ff */
[----:B------:R-:W3:Y:S04]  /*70da0*/  LDL.LU R76, [R1+0x4c4] ;  /* 0x0004c400014c7983 */ /* 0x000ee80000300800 */
[----:B------:R-:W3:Y:S04]  /*70db0*/  LDL.LU R56, [R1+0x2ed4] ;  /* 0x002ed40001387983 */ /* 0x000ee80000300800 */
[----:B------:R-:W3:Y:S01]  /*70dc0*/  LDL.LU R55, [R1+0x2ed0] ;  /* 0x002ed00001377983 */ /* 0x000ee20000300800 */
[----:B----4-:R-:W-:-:S03]  /*70dd0*/  F2FP.F16.F32.PACK_AB R79, R75, R79 ;  /* 0x0000004f4b4f723e */ /* 0x010fc600000000ff */
[----:B------:R-:W4:Y:S01]  /*70de0*/  LDL.LU R75, [R1+0x2c8] ;  /* 0x0002c800014b7983 */ /* 0x000f220000300800 */
[----:B--2---:R-:W-:Y:S02]  /*70df0*/  F2FP.F16.F32.PACK_AB R77, R53, R77 ;  /* 0x0000004d354d723e */ /* 0x004fe400000000ff */
[----:B---3--:R-:W-:Y:S02]  /*70e00*/  F2FP.F16.F32.PACK_AB R78, R73, R78 ;  /* 0x0000004e494e723e */ /* 0x008fe400000000ff */
[----:B------:R-:W2:Y:S01]  /*70e10*/  LDL.LU R73, [R1+0x4c8] ;  /* 0x0004c80001497983 */ /* 0x000ea20000300800 */
[----:B------:R-:W-:-:S03]  /*70e20*/  F2FP.F16.F32.PACK_AB R76, R54, R76 ;  /* 0x0000004c364c723e */ /* 0x000fc600000000ff */
[----:B------:R-:W3:Y:S04]  /*70e30*/  LDL.LU R53, [R1+0x2ecc] ;  /* 0x002ecc0001357983 */ /* 0x000ee80000300800 */
[----:B------:R-:W3:Y:S01]  /*70e40*/  LDL.LU R54, [R1+0x2ec8] ;  /* 0x002ec80001367983 */ /* 0x000ee20000300800 */
[----:B----4-:R-:W-:-:S03]  /*70e50*/  F2FP.F16.F32.PACK_AB R75, R74, R75 ;  /* 0x0000004b4a4b723e */ /* 0x010fc600000000ff */
[----:B------:R-:W4:Y:S02]  /*70e60*/  LDL.LU R74, [R1+0x2c0] ;  /* 0x0002c000014a7983 */ /* 0x000f240000300800 */
[----:B----4-:R-:W-:Y:S02]  /*70e70*/  F2FP.F16.F32.PACK_AB R74, R72, R74 ;  /* 0x0000004a484a723e */ /* 0x010fe400000000ff */
[----:B------:R-:W4:Y:S01]  /*70e80*/  LDL.LU R72, [R1+0x4c0] ;  /* 0x0004c00001487983 */ /* 0x000f220000300800 */
[----:B--2---:R-:W-:Y:S02]  /*70e90*/  F2FP.F16.F32.PACK_AB R73, R52, R73 ;  /* 0x000000493449723e */ /* 0x004fe400000000ff */
[----:B------:R-:W-:Y:S01]  /*70ea0*/  F2FP.F16.F32.PACK_AB R83, R71, R83 ;  /* 0x000000534753723e */ /* 0x000fe200000000ff */
[----:B------:R-:W2:Y:S01]  /*70eb0*/  LDL.LU R52, [R1+0x2ec4] ;  /* 0x002ec40001347983 */ /* 0x000ea20000300800 */
[----:B----4-:R-:W-:-:S03]  /*70ec0*/  F2FP.F16.F32.PACK_AB R72, R51, R72 ;  /* 0x000000483348723e */ /* 0x010fc600000000ff */
[----:B------:R-:W4:Y:S04]  /*70ed0*/  LDL.LU R51, [R1+0x2ec0] ;  /* 0x002ec00001337983 */ /* 0x000f280000300800 */
[----:B------:R-:W3:Y:S01]  /*70ee0*/  LDL.LU R71, [R1+0x2b8] ;  /* 0x0002b80001477983 */ /* 0x000ee20000300800 */
[----:B------:R-:W-:Y:S02]  /*70ef0*/  F2FP.F16.F32.PACK_AB R82, R69, R82 ;  /* 0x000000524552723e */ /* 0x000fe400000000ff */
[----:B------:R-:W-:Y:S01]  /*70f00*/  F2FP.F16.F32.PACK_AB R81, R49, R81 ;  /* 0x000000513151723e */ /* 0x000fe200000000ff */
[----:B------:R-:W2:Y:S01]  /*70f10*/  LDL.LU R69, [R1+0x4b8] ;  /* 0x0004b80001457983 */ /* 0x000ea20000300800 */
[----:B------:R-:W-:-:S03]  /*70f20*/  F2FP.F16.F32.PACK_AB R80, R50, R80 ;  /* 0x000000503250723e */ /* 0x000fc600000000ff */
[----:B------:R-:W4:Y:S04]  /*70f30*/  LDL.LU R49, [R1+0x2ebc] ;  /* 0x002ebc0001317983 */ /* 0x000f280000300800 */
[----:B------:R-:W4:Y:S01]  /*70f40*/  LDL.LU R50, [R1+0x2eb8] ;  /* 0x002eb80001327983 */ /* 0x000f220000300800 */
[----:B---3--:R-:W-:-:S03]  /*70f50*/  F2FP.F16.F32.PACK_AB R71, R70, R71 ;  /* 0x000000474647723e */ /* 0x008fc600000000ff */
[----:B------:R-:W3:Y:S02]  /*70f60*/  LDL.LU R70, [R1+0x2b0] ;  /* 0x0002b00001467983 */ /* 0x000ee40000300800 */
[----:B---3--:R-:W-:Y:S02]  /*70f70*/  F2FP.F16.F32.PACK_AB R70, R68, R70 ;  /* 0x000000464446723e */ /* 0x008fe400000000ff */
[----:B------:R-:W3:Y:S01]  /*70f80*/  LDL.LU R68, [R1+0x4b0] ;  /* 0x0004b00001447983 */ /* 0x000ee20000300800 */
[----:B--2---:R-:W-:Y:S02]  /*70f90*/  F2FP.F16.F32.PACK_AB R69, R48, R69 ;  /* 0x000000453045723e */ /* 0x004fe400000000ff */
[----:B------:R-:W-:Y:S01]  /*70fa0*/  F2FP.F16.F32.PACK_AB R87, R67, R87 ;  /* 0x000000574357723e */ /* 0x000fe200000000ff */
[----:B------:R-:W2:Y:S01]  /*70fb0*/  LDL.LU R48, [R1+0x2eb4] ;  /* 0x002eb40001307983 */ /* 0x000ea20000300800 */
[----:B---3--:R-:W-:-:S03]  /*70fc0*/  F2FP.F16.F32.PACK_AB R68, R47, R68 ;  /* 0x000000442f44723e */ /* 0x008fc600000000ff */
[----:B------:R-:W3:Y:S04]  /*70fd0*/  LDL.LU R47, [R1+0x2eb0] ;  /* 0x002eb000012f7983 */ /* 0x000ee80000300800 */
[----:B------:R-:W4:Y:S01]  /*70fe0*/  LDL.LU R67, [R1+0x2a8] ;  /* 0x0002a80001437983 */ /* 0x000f220000300800 */
[----:B------:R-:W-:Y:S02]  /*70ff0*/  F2FP.F16.F32.PACK_AB R86, R65, R86 ;  /* 0x000000564156723e */ /* 0x000fe400000000ff */
[----:B------:R-:W-:Y:S01]  /*71000*/  F2FP.F16.F32.PACK_AB R85, R45, R85 ;  /* 0x000000552d55723e */ /* 0x000fe200000000ff */
        /* <DEDUP_REMOVED lines=43> */
[----:B------:R-:W-:Y:S02]  /*712c0*/  F2FP.F16.F32.PACK_AB R114, R53, R114 ;  /* 0x000000723572723e */ /* 0x000fe400000000ff */
[----:B------:R-:W-:-:S02]  /*712d0*/  F2FP.F16.F32.PACK_AB R113, R33, R113 ;  /* 0x000000712171723e */ /* 0x000fc400000000ff */
[----:B------:R-:W-:Y:S02]  /*712e0*/  F2FP.F16.F32.PACK_AB R112, R34, R112 ;  /* 0x000000702270723e */ /* 0x000fe400000000ff */
[----:B------:R-:W-:Y:S02]  /*712f0*/  F2FP.F16.F32.PACK_AB R123, R54, R123 ;  /* 0x0000007b367b723e */ /* 0x000fe400000000ff */
[----:B------:R-:W-:Y:S02]  /*71300*/  F2FP.F16.F32.PACK_AB R122, R52, R122 ;  /* 0x0000007a347a723e */ /* 0x000fe400000000ff */
[----:B------:R-:W-:Y:S02]  /*71310*/  F2FP.F16.F32.PACK_AB R121, R32, R121 ;  /* 0x000000792079723e */ /* 0x000fe400000000ff */
        /* <DEDUP_REMOVED lines=10> */
[----:B----4-:R-:W-:Y:S02]  /*713c0*/  F2FP.F16.F32.PACK_AB R56, R35, R56 ;  /* 0x000000382338723e */ /* 0x010fe400000000ff */
[----:B------:R-:W4:Y:S04]  /*713d0*/  LDL.LU R35, [R1+0x2e80] ;  /* 0x002e800001237983 */ /* 0x000f280000300800 */
[----:B------:R-:W3:Y:S04]  /*713e0*/  LDL.LU R55, [R1+0x24c] ;  /* 0x00024c0001377983 */ /* 0x000ee80000300800 */
[----:B------:R-:W2:Y:S04]  /*713f0*/  LDL.LU R53, [R1+0x44c] ;  /* 0x00044c0001357983 */ /* 0x000ea80000300800 */
[----:B------:R-:W4:Y:S04]  /*71400*/  LDL.LU R33, [R1+0x2e7c] ;  /* 0x002e7c0001217983 */ /* 0x000f280000300800 */
[----:B------:R-:W4:Y:S04]  /*71410*/  LDL.LU R34, [R1+0x2e78] ;  /* 0x002e780001227983 */ /* 0x000f280000300800 */
[----:B------:R-:W2:Y:S04]  /*71420*/  LDL.LU R54, [R1+0x244] ;  /* 0x0002440001367983 */ /* 0x000ea80000300800 */
        /* <DEDUP_REMOVED lines=11> */
[----:B------:R-:W3:Y:S01]  /*714e0*/  LDL.LU R47, [R1+0x258] ;  /* 0x00025800012f7983 */ /* 0x000ee20000300800 */
[----:B------:R-:W-:-:S02]  /*714f0*/  F2FP.F16.F32.PACK_AB R146, R45, R146 ;  /* 0x000000922d92723e */ /* 0x000fc400000000ff */
        /* <DEDUP_REMOVED lines=13> */
[----:B------:R-:W2:Y:S04]  /*715d0*/  LDL.LU R251, [R1+0x2e50] ;  /* 0x002e500001fb7983 */ /* 0x000ea80000300800 */
[----:B------:R-:W3:Y:S01]  /*715e0*/  LDL.LU R43, [R1+0x248] ;  /* 0x00024800012b7983 */ /* 0x000ee20000300800 */
[----:B------:R-:W-:Y:S02]  /*715f0*/  F2FP.F16.F32.PACK_AB R54, R41, R54 ;  /* 0x000000362936723e */ /* 0x000fe400000000ff */
[----:B------:R-:W-:Y:S01]  /*71600*/  F2FP.F16.F32.PACK_AB R53, R249, R53 ;  /* 0x00000035f935723e */ /* 0x000fe200000000ff */
[----:B------:R-:W2:Y:S01]  /*71610*/  LDL.LU R41, [R1+0x448] ;  /* 0x0004480001297983 */ /* 0x000ea20000300800 */
[----:B----4-:R-:W-:-:S03]  /*71620*/  F2FP.F16.F32.PACK_AB R52, R26, R52 ;  /* 0x000000341a34723e */ /* 0x010fc600000000ff */
        /* <DEDUP_REMOVED lines=14> */
[----:B------:R-:W4:Y:S01]  /*71710*/  LDL.LU R37, [R1+0x438] ;  /* 0x0004380001257983 */ /* 0x000f220000300800 */
[----:B------:R-:W-:-:S03]  /*71720*/  F2FP.F16.F32.PACK_AB R96, R247, R96 ;  /* 0x00000060f760723e */ /* 0x000fc600000000ff */
[----:B------:R-:W2:Y:S04]  /*71730*/  LDL.LU R246, [R1+0x2e3c] ;  /* 0x002e3c0001f67983 */ /* 0x000ea80000300800 */
[----:B------:R-:W2:Y:S01]  /*71740*/  LDL.LU R247, [R1+0x2e38] ;  /* 0x002e380001f77983 */ /* 0x000ea20000300800 */
[----:B---3--:R-:W-:-:S03]  /*71750*/  F2FP.F16.F32.PACK_AB R39, R38, R39 ;  /* 0x000000272627723e */ /* 0x008fc600000000ff */
[----:B------:R-:W3:Y:S02]  /*71760*/  LDL.LU R38, [R1+0x230] ;  /* 0x0002300001267983 */ /* 0x000ee40000300800 */
[----:B---3--:R-:W-:Y:S02]  /*71770*/  F2FP.F16.F32.PACK_AB R38, R36, R38 ;  /* 0x000000262426723e */ /* 0x008fe400000000ff */
[----:B------:R-:W3:Y:S01]  /*71780*/  LDL.LU R36, [R1+0x430] ;  /* 0x0004300001247983 */ /* 0x000ee20000300800 */
[----:B----4-:R-:W-:Y:S02]  /*71790*/  F2FP.F16.F32.PACK_AB R37, R244, R37 ;  /* 0x00000025f425723e */ /* 0x010fe400000000ff */
[----:B------:R-:W-:Y:S01]  /*717a0*/  F2FP.F16.F32.PACK_AB R51, R35, R51 ;  /* 0x000000332333723e */ /* 0x000fe200000000ff */
[----:B------:R-:W4:Y:S01]  /*717b0*/  LDL.LU R244, [R1+0x2e34] ;  /* 0x002e340001f47983 */ /* 0x000f220000300800 */
[----:B---3--:R-:W-:-:S03]  /*717c0*/  F2FP.F16.F32.PACK_AB R36, R245, R36 ;  /* 0x00000024f524723e */ /* 0x008fc600000000ff */
[----:B------:R-:W4:Y:S04]  /*717d0*/  LDL.LU R245, [R1+0x2e30] ;  /* 0x002e300001f57983 */ /* 0x000f280000300800 */
[----:B------:R-:W3:Y:S01]  /*717e0*/  LDL.LU R35, [R1+0x228] ;  /* 0x0002280001237983 */ /* 0x000ee20000300800 */
[----:B------:R-:W-:Y:S02]  /*717f0*/  F2FP.F16.F32.PACK_AB R50, R33, R50 ;  /* 0x000000322132723e */ /* 0x000fe400000000ff */
[----:B------:R-:W-:Y:S01]  /*71800*/  F2FP.F16.F32.PACK_AB R49, R23, R49 ;  /* 0x000000311731723e */ /* 0x000fe200000000ff */
[----:B------:R-:W2:Y:S01]  /*71810*/  LDL.LU R33, [R1+0x428] ;  /* 0x0004280001217983 */ /* 0x000ea20000300800 */
[----:B------:R-:W-:-:S03]  /*71820*/  F2FP.F16.F32.PACK_AB R48, R19, R48 ;  /* 0x000000301330723e */ /* 0x000fc600000000ff */
[----:B------:R0:W5:Y:S04]  /*71830*/  LDL.LU R23, [R1+0x2e2c] ;  /* 0x002e2c0001177983 */ /* 0x0001680000300800 */
[----:B------:R0:W5:Y:S01]  /*71840*/  LDL.LU R19, [R1+0x2e28] ;  /* 0x002e280001137983 */ /* 0x0001620000300800 */
[----:B---3--:R-:W-:-:S03]  /*71850*/  F2FP.F16.F32.PACK_AB R35, R34, R35 ;  /* 0x000000232223723e */ /* 0x008fc600000000ff */
[----:B------:R-:W3:Y:S01]  /*71860*/  LDL.LU R34, [R1+0x220] ;  /* 0x0002200001227983 */ /* 0x000ee20000300800 */
[----:B--2---:R-:W-:Y:S02]  /*71870*/  F2FP.F16.F32.PACK_AB R33, R18, R33 ;  /* 0x000000211221723e */ /* 0x004fe400000000ff */
[----:B---3--:R-:W-:Y:S02]  /*71880*/  F2FP.F16.F32.PACK_AB R34, R32, R34 ;  /* 0x000000222022723e */ /* 0x008fe400000000ff */
[----:B------:R-:W2:Y:S04]  /*71890*/  LDL.LU R32, [R1+0x20] ;  /* 0x0000200001207983 */ /* 0x000ea80000300800 */
[----:B------:R0:W5:Y:S01]  /*718a0*/  LDL.LU R18, [R1+0x2e24] ;  /* 0x002e240001127983 */ /* 0x0001620000300800 */
        /* <DEDUP_REMOVED lines=11> */
[----:B----4-:R-:W-:Y:S02]  /*71960*/  F2FP.F16.F32.PACK_AB R24, R245, R244 ;  /* 0x000000f4f518723e */ /* 0x010fe400000000ff */
[----:B--2---:R-:W-:-:S02]  /*71970*/  F2FP.F16.F32.PACK_AB R32, R32, R100 ;  /* 0x000000642020723e */ /* 0x004fc400000000ff */
[----:B------:R-:W-:Y:S02]  /*71980*/  F2FP.F16.F32.PACK_AB R100, R106, R105 ;  /* 0x000000696a64723e */ /* 0x000fe400000000ff */
[----:B------:R-:W-:Y:S02]  /*71990*/  F2FP.F16.F32.PACK_AB R106, R25, R20 ;  /* 0x00000014196a723e */ /* 0x000fe400000000ff */
[----:B------:R-:W-:Y:S02]  /*719a0*/  F2FP.F16.F32.PACK_AB R105, R21, R252 ;  /* 0x000000fc1569723e */ /* 0x000fe400000000ff */
[----:B0-----:R-:W-:-:S07]  /*719b0*/  F2FP.F16.F32.PACK_AB R25, R247, R246 ;  /* 0x000000f6f719723e */ /* 0x001fce00000000ff */
.L_x_0:
[----:B------:R-:W0:Y:S01]  /*719c0*/  S2R R0, SR_TID.X ;  /* 0x0000000000007919 */ /* 0x000e220000002100 */
[----:B------:R-:W-:Y:S01]  /*719d0*/  MOV R20, 0x400 ;  /* 0x0000040000147802 */ /* 0x000fe20000000f00 */
[----:B------:R-:W1:Y:S01]  /*719e0*/  LDC R22, c[0x0][0x228] ;  /* 0x00008a00ff167b82 */ /* 0x000e620000000800 */
[----:B------:R-:W2:Y:S01]  /*719f0*/  S2R R21, SR_CgaCtaId ;  /* 0x0000000000157919 */ /* 0x000ea20000008800 */
[----:B------:R-:W3:Y:S01]  /*71a00*/  S2R R17, SR_TID.X ;  /* 0x0000000000117919 */ /* 0x000ee20000002100 */
[C---:B0-----:R-:W-:Y:S02]  /*71a10*/  IMAD.SHL.U32 R3, R0.reuse, 0x10, RZ ;  /* 0x0000001000037824 */ /* 0x041fe400078e00ff */
[C---:B------:R-:W-:Y:S01]  /*71a20*/  IMAD.SHL.U32 R2, R0.reuse, 0x40, RZ ;  /* 0x0000004000027824 */ /* 0x040fe200078e00ff */
[----:B--2---:R-:W-:Y:S01]  /*71a30*/  LEA R20, R21, R20, 0x18 ;  /* 0x0000001415147211 */ /* 0x004fe200078ec0ff */
[----:B------:R-:W-:Y:S01]  /*71a40*/  IMAD.SHL.U32 R16, R0, 0x8, RZ ;  /* 0x0000000800107824 */ /* 0x000fe200078e00ff */
[----:B------:R-:W-:-:S02]  /*71a50*/  LOP3.LUT R3, R3, 0xf0, RZ, 0xc0, !PT ;  /* 0x000000f003037812 */ /* 0x000fc400078ec0ff */
[----:B------:R-:W-:Y:S02]  /*71a60*/  LOP3.LUT R2, R2, 0x400, RZ, 0xc0, !PT ;  /* 0x0000040002027812 */ /* 0x000fe400078ec0ff */
[----:B---3--:R-:W-:Y:S02]  /*71a70*/  LOP3.LUT R17, R17, 0x7f, RZ, 0xc0, !PT ;  /* 0x0000007f11117812 */ /* 0x008fe400078ec0ff */
[----:B------:R-:W-:Y:S02]  /*71a80*/  IADD3 R0, R2, R20, R3 ;  /* 0x0000001402007210 */ /* 0x000fe40007ffe003 */
[----:B------:R-:W-:Y:S01]  /*71a90*/  LOP3.LUT R2, R16, 0x300, RZ, 0xc0, !PT ;  /* 0x0000030010027812 */ /* 0x000fe200078ec0ff */
[----:B------:R-:W-:Y:S01]  /*71aa0*/  IMAD R252, R17, 0x10, R20 ;  /* 0x0000001011fc7824 */ /* 0x000fe200078e0214 */
[----:B------:R-:W-:Y:S03]  /*71ab0*/  BAR.SYNC.DEFER_BLOCKING 0x0 ;  /* 0x0000000000007b1d */ /* 0x000fe60000010000 */
[----:B------:R-:W-:-:S05]  /*71ac0*/  IMAD.IADD R0, R0, 0x1, R2 ;  /* 0x0000000100007824 */ /* 0x000fca00078e0202 */
[----:B------:R-:W0:Y:S08]  /*71ad0*/  LDC.64 R2, c[0x0][0x228] ;  /* 0x00008a00ff027b82 */ /* 0x000e300000000a00 */
[----:B------:R-:W2:Y:S01]  /*71ae0*/  LDC.64 R16, c[0x0][0x228] ;  /* 0x00008a00ff107b82 */ /* 0x000ea20000000a00 */
[----:B------:R-:W-:Y:S07]  /*71af0*/  STSM.16.M88.4 [R0], R24 ;  /* 0x0000001800007844 */ /* 0x000fee0000000200 */
[----:B------:R-:W-:Y:S06]  /*71b00*/  BAR.SYNC.DEFER_BLOCKING 0x0 ;  /* 0x0000000000007b1d */ /* 0x000fec0000010000 */
[----:B------:R-:W3:Y:S02]  /*71b10*/  LDS.128 R24, [R252] ;  /* 0x00000000fc187984 */ /* 0x000ee40000000c00 */
[----:B------:R-:W-:Y:S06]  /*71b20*/  BAR.SYNC.DEFER_BLOCKING 0x0 ;  /* 0x0000000000007b1d */ /* 0x000fec0000010000 */
[----:B------:R-:W-:Y:S02]  /*71b30*/  STSM.16.M88.4 [R0], R104 ;  /* 0x0000006800007844 */ /* 0x000fe40000000200 */
[----:B------:R-:W-:Y:S06]  /*71b40*/  BAR.SYNC.DEFER_BLOCKING 0x0 ;  /* 0x0000000000007b1d */ /* 0x000fec0000010000 */
[----:B---3--:R-:W-:Y:S04]  /*71b50*/  STL.64 [R1+0x20], R24 ;  /* 0x0000201801007387 */ /* 0x008fe80000100a00 */
[----:B------:R-:W-:Y:S04]  /*71b60*/  STL.64 [R1+0x28], R26 ;  /* 0x0000281a01007387 */ /* 0x000fe80000100a00 */
[----:B------:R-:W3:Y:S01]  /*71b70*/  LDS.128 R24, [R252] ;  /* 0x00000000fc187984 */ /* 0x000ee20000000c00 */
        /* <DEDUP_REMOVED lines=9> */
[----:B---3--:R-:W-:Y:S04]  /*71c10*/  STL.64 [R1], R24 ;  /* 0x0000001801007387 */ /* 0x008fe80000100a00 */
        /* <DEDUP_REMOVED lines=11> */
[----:B---3--:R3:W-:Y:S04]  /*71cd0*/  STL.64 [R1+0x2e50], R244 ;  /* 0x002e50f401007387 */ /* 0x0087e80000100a00 */
[----:B------:R4:W-:Y:S04]  /*71ce0*/  STL.64 [R1+0x2e48], R246 ;  /* 0x002e48f601007387 */ /* 0x0009e80000100a00 */
[----:B---3--:R-:W3:Y:S04]  /*71cf0*/  LDL.LU R244, [R1+0x610] ;  /* 0x0006100001f47983 */ /* 0x008ee80000300800 */
[----:B------:R-:W1:Y:S01]  /*71d00*/  LDS.128 R104, [R252] ;  /* 0x00000000fc687984 */ /* 0x000e620000000c00 */
[----:B------:R-:W-:Y:S06]  /*71d10*/  BAR.SYNC.DEFER_BLOCKING 0x0 ;  /* 0x0000000000007b1d */ /* 0x000fec0000010000 */
[----:B------:R-:W3:Y:S04]  /*71d20*/  LDL.LU R245, [R1+0x614] ;  /* 0x0006140001f57983 */ /* 0x000ee80000300800 */
[----:B----4-:R-:W3:Y:S04]  /*71d30*/  LDL.LU R246, [R1+0x618] ;  /* 0x0006180001f67983 */ /* 0x010ee80000300800 */
[----:B------:R-:W3:Y:S04]  /*71d40*/  LDL.LU R247, [R1+0x61c] ;  /* 0x00061c0001f77983 */ /* 0x000ee80000300800 */
[----:B------:R-:W4:Y:S04]  /*71d50*/  LDL.LU R248, [R1+0x600] ;  /* 0x0006000001f87983 */ /* 0x000f280000300800 */
[----:B------:R-:W-:Y:S01]  /*71d60*/  STSM.16.M88.4 [R0], R36 ;  /* 0x0000002400007844 */ /* 0x000fe20000000200 */
[----:B------:R-:W-:Y:S06]  /*71d70*/  BAR.SYNC.DEFER_BLOCKING 0x0 ;  /* 0x0000000000007b1d */ /* 0x000fec0000010000 */
[----:B------:R-:W4:Y:S04]  /*71d80*/  LDL.LU R249, [R1+0x604] ;  /* 0x0006040001f97983 */ /* 0x000f280000300800 */
[----:B------:R-:W4:Y:S04]  /*71d90*/  LDL.LU R250, [R1+0x608] ;  /* 0x0006080001fa7983 */ /* 0x000f280000300800 */
[----:B------:R-:W4:Y:S04]  /*71da0*/  LDL.LU R251, [R1+0x60c] ;  /* 0x00060c0001fb7983 */ /* 0x000f280000300800 */
[----:B-1----:R-:W-:Y:S04]  /*71db0*/  STL.64 [R1+0x2e60], R106 ;  /* 0x002e606a01007387 */ /* 0x002fe80000100a00 */
[----:B------:R-:W-:Y:S01]  /*71dc0*/  LDS.128 R48, [R252] ;  /* 0x00000000fc307984 */ /* 0x000fe20000000c00 */
[----:B------:R-:W-:Y:S06]  /*71dd0*/  BAR.SYNC.DEFER_BLOCKING 0x0 ;  /* 0x0000000000007b1d */ /* 0x000fec0000010000 */
[----:B------:R-:W-:Y:S02]  /*71de0*/  STSM.16.M88.4 [R0], R96 ;  /* 0x0000006000007844 */ /* 0x000fe40000000200 */
[----:B------:R-:W-:Y:S06]  /*71df0*/  BAR.SYNC.DEFER_BLOCKING 0x0 ;  /* 0x0000000000007b1d */ /* 0x000fec0000010000 */
[----:B------:R-:W-:Y:S02]  /*71e00*/  LDS.128 R100, [R252] ;  /* 0x00000000fc647984 */ /* 0x000fe40000000c00 */
        /* <DEDUP_REMOVED lines=181> */
[----:B------:R1:W-:Y:S02]  /*72960*/  STSM.16.M88.4 [R0], R224 ;  /* 0x000000e000007844 */ /* 0x0003e40000000200 */
[----:B------:R-:W-:Y:S06]  /*72970*/  BAR.SYNC.DEFER_BLOCKING 0x0 ;  /* 0x0000000000007b1d */ /* 0x000fec0000010000 */
[----:B-1----:R-:W2:Y:S04]  /*72980*/  LDL.LU R224, [R1+0x1e0] ;  /* 0x0001e00001e07983 */ /* 0x002ea80000300800 */
[----:B------:R-:W2:Y:S04]  /*72990*/  LDL.LU R225, [R1+0x1e4] ;  /* 0x0001e40001e17983 */ /* 0x000ea80000300800 */
[----:B------:R-:W2:Y:S04]  /*729a0*/  LDL.LU R226, [R1+0x1e8] ;  /* 0x0001e80001e27983 */ /* 0x000ea80000300800 */
[----:B------:R-:W2:Y:S04]  /*729b0*/  LDL.LU R227, [R1+0x1ec] ;  /* 0x0001ec0001e37983 */ /* 0x000ea80000300800 */
[----:B------:R-:W-:Y:S01]  /*729c0*/  LDS.128 R204, [R252] ;  /* 0x00000000fccc7984 */ /* 0x000fe20000000c00 */
[----:B------:R-:W-:Y:S06]  /*729d0*/  BAR.SYNC.DEFER_BLOCKING 0x0 ;  /* 0x0000000000007b1d */ /* 0x000fec0000010000 */
[----:B------:R1:W-:Y:S02]  /*729e0*/  STSM.16.M88.4 [R0], R228 ;  /* 0x000000e400007844 */ /* 0x0003e40000000200 */
[----:B------:R-:W-:Y:S06]  /*729f0*/  BAR.SYNC.DEFER_BLOCKING 0x0 ;  /* 0x0000000000007b1d */ /* 0x000fec0000010000 */
[----:B-1----:R-:W3:Y:S04]  /*72a00*/  LDL.LU R228, [R1+0x1f0] ;  /* 0x0001f00001e47983 */ /* 0x002ee80000300800 */
[----:B------:R-:W3:Y:S04]  /*72a10*/  LDL.LU R229, [R1+0x1f4] ;  /* 0x0001f40001e57983 */ /* 0x000ee80000300800 */
[----:B------:R-:W3:Y:S04]  /*72a20*/  LDL.LU R230, [R1+0x1f8] ;  /* 0x0001f80001e67983 */ /* 0x000ee80000300800 */
[----:B------:R-:W3:Y:S04]  /*72a30*/  LDL.LU R231, [R1+0x1fc] ;  /* 0x0001fc0001e77983 */ /* 0x000ee80000300800 */
[----:B------:R-:W-:Y:S01]  /*72a40*/  LDS.128 R208, [R252] ;  /* 0x00000000fcd07984 */ /* 0x000fe20000000c00 */
[----:B------:R-:W-:Y:S06]  /*72a50*/  BAR.SYNC.DEFER_BLOCKING 0x0 ;  /* 0x0000000000007b1d */ /* 0x000fec0000010000 */
[----:B------:R1:W-:Y:S02]  /*72a60*/  STSM.16.M88.4 [R0], R232 ;  /* 0x000000e800007844 */ /* 0x0003e40000000200 */
[----:B------:R-:W-:Y:S06]  /*72a70*/  BAR.SYNC.DEFER_BLOCKING 0x0 ;  /* 0x0000000000007b1d */ /* 0x000fec0000010000 */
[----:B-1----:R-:W4:Y:S04]  /*72a80*/  LDL.LU R232, [R1+0x3e0] ;  /* 0x0003e00001e87983 */ /* 0x002f280000300800 */
[----:B------:R-:W4:Y:S04]  /*72a90*/  LDL.LU R233, [R1+0x3e4] ;  /* 0x0003e40001e97983 */ /* 0x000f280000300800 */
[----:B------:R-:W4:Y:S04]  /*72aa0*/  LDL.LU R234, [R1+0x3e8] ;  /* 0x0003e80001ea7983 */ /* 0x000f280000300800 */
[----:B------:R-:W4:Y:S04]  /*72ab0*/  LDL.LU R235, [R1+0x3ec] ;  /* 0x0003ec0001eb7983 */ /* 0x000f280000300800 */
        /* <DEDUP_REMOVED lines=10> */
[----:B------:R-:W-:Y:S02]  /*72b60*/  STSM.16.M88.4 [R0], R240 ;  /* 0x000000f000007844 */ /* 0x000fe40000000200 */
[----:B------:R-:W-:Y:S06]  /*72b70*/  BAR.SYNC.DEFER_BLOCKING 0x0 ;  /* 0x0000000000007b1d */ /* 0x000fec0000010000 */
[----:B------:R-:W-:Y:S02]  /*72b80*/  LDS.128 R220, [R252] ;  /* 0x00000000fcdc7984 */ /* 0x000fe40000000c00 */
[----:B------:R-:W-:Y:S06]  /*72b90*/  BAR.SYNC.DEFER_BLOCKING 0x0 ;  /* 0x0000000000007b1d */ /* 0x000fec0000010000 */
[----:B--2---:R-:W-:Y:S02]  /*72ba0*/  STSM.16.M88.4 [R0], R224 ;  /* 0x000000e000007844 */ /* 0x004fe40000000200 */
[----:B------:R-:W-:Y:S06]  /*72bb0*/  BAR.SYNC.DEFER_BLOCKING 0x0 ;  /* 0x0000000000007b1d */ /* 0x000fec0000010000 */
[----:B------:R-:W-:Y:S02]  /*72bc0*/  LDS.128 R224, [R252] ;  /* 0x00000000fce07984 */ /* 0x000fe40000000c00 */
[----:B------:R-:W-:Y:S06]  /*72bd0*/  BAR.SYNC.DEFER_BLOCKING 0x0 ;  /* 0x0000000000007b1d */ /* 0x000fec0000010000 */
[----:B---3--:R-:W-:Y:S02]  /*72be0*/  STSM.16.M88.4 [R0], R228 ;  /* 0x000000e400007844 */ /* 0x008fe40000000200 */
[----:B------:R-:W-:Y:S06]  /*72bf0*/  BAR.SYNC.DEFER_BLOCKING 0x0 ;  /* 0x0000000000007b1d */ /* 0x000fec0000010000 */
[----:B------:R-:W-:Y:S02]  /*72c00*/  LDS.128 R228, [R252] ;  /* 0x00000000fce47984 */ /* 0x000fe40000000c00 */
[----:B------:R-:W-:Y:S06]  /*72c10*/  BAR.SYNC.DEFER_BLOCKING 0x0 ;  /* 0x0000000000007b1d */ /* 0x000fec0000010000 */
[----:B----4-:R-:W-:Y:S02]  /*72c20*/  STSM.16.M88.4 [R0], R232 ;  /* 0x000000e800007844 */ /* 0x010fe40000000200 */
[----:B------:R-:W-:Y:S06]  /*72c30*/  BAR.SYNC.DEFER_BLOCKING 0x0 ;  /* 0x0000000000007b1d */ /* 0x000fec0000010000 */
[----:B------:R-:W1:Y:S02]  /*72c40*/  LDS.128 R232, [R252] ;  /* 0x00000000fce87984 */ /* 0x000e640000000c00 */
[----:B------:R-:W-:Y:S06]  /*72c50*/  BAR.SYNC.DEFER_BLOCKING 0x0 ;  /* 0x0000000000007b1d */ /* 0x000fec0000010000 */
[----:B------:R-:W-:Y:S02]  /*72c60*/  STSM.16.M88.4 [R0], R236 ;  /* 0x000000ec00007844 */ /* 0x000fe40000000200 */
[----:B------:R-:W-:Y:S06]  /*72c70*/  BAR.SYNC.DEFER_BLOCKING 0x0 ;  /* 0x0000000000007b1d */ /* 0x000fec0000010000 */
[----:B-1----:R-:W-:Y:S04]  /*72c80*/  STL [R1+0x2e3c], R234 ;  /* 0x002e3cea01007387 */ /* 0x002fe80000100800 */
[----:B------:R1:W-:Y:S01]  /*72c90*/  STL [R1+0x2e38], R235 ;  /* 0x002e38eb01007387 */ /* 0x0003e20000100800 */
[----:B0-----:R-:W-:-:S03]  /*72ca0*/  IMAD.MOV.U32 R21, RZ, RZ, R3 ;  /* 0x000000ffff157224 */ /* 0x001fc600078e0003 */
[----:B------:R-:W0:Y:S01]  /*72cb0*/  LDS.128 R236, [R252] ;  /* 0x00000000fcec7984 */ /* 0x000e220000000c00 */
[----:B------:R-:W-:Y:S01]  /*72cc0*/  IMAD.MOV.U32 R106, RZ, RZ, R17 ;  /* 0x000000ffff6a7224 */ /* 0x000fe200078e0011 */
[----:B-1----:R-:W1:Y:S08]  /*72cd0*/  LDC.64 R234, c[0x0][0x228] ;  /* 0x00008a00ffea7b82 */ /* 0x002e700000000a00 */
[----:B------:R-:W-:Y:S06]  /*72ce0*/  BAR.SYNC.DEFER_BLOCKING 0x0 ;  /* 0x0000000000007b1d */ /* 0x000fec0000010000 */
[----:B------:R2:W-:Y:S02]  /*72cf0*/  STSM.16.M88.4 [R0], R248 ;  /* 0x000000f800007844 */ /* 0x0005e40000000200 */
[----:B------:R-:W-:Y:S06]  /*72d00*/  BAR.SYNC.DEFER_BLOCKING 0x0 ;  /* 0x0000000000007b1d */ /* 0x000fec0000010000 */
[----:B0-----:R-:W-:Y:S04]  /*72d10*/  STL [R1+0x2e34], R239 ;  /* 0x002e34ef01007387 */ /* 0x001fe80000100800 */
[----:B--2---:R-:W2:Y:S01]  /*72d20*/  LDL.LU R248, [R1+0x20] ;  /* 0x0000200001f87983 */ /* 0x004ea20000300800 */
[----:B------:R-:W-:Y:S01]  /*72d30*/  IMAD.MOV.U32 R3, RZ, RZ, R16 ;  /* 0x000000ffff037224 */ /* 0x000fe200078e0010 */
[----:B------:R-:W0:Y:S08]  /*72d40*/  LDC R250, c[0x0][0x248] ;  /* 0x00009200fffa7b82 */ /* 0x000e300000000800 */
[----:B------:R-:W3:Y:S01]  /*72d50*/  LDC.64 R16, c[0x0][0x228] ;  /* 0x00008a00ff107b82 */ /* 0x000ee20000000a00 */
[----:B------:R-:W4:Y:S07]  /*72d60*/  LDS.128 R240, [R252] ;  /* 0x00000000fcf07984 */ /* 0x000f2e0000000c00 */
[----:B------:R-:W-:Y:S01]  /*72d70*/  BAR.SYNC.DEFER_BLOCKING 0x0 ;  /* 0x0000000000007b1d */ /* 0x000fe20000010000 */
[----:B---3--:R-:W-:-:S05]  /*72d80*/  IMAD.MOV.U32 R20, RZ, RZ, R17 ;  /* 0x000000ffff147224 */ /* 0x008fca00078e0011 */
[----:B------:R3:W-:Y:S04]  /*72d90*/  STSM.16.M88.4 [R0], R244 ;  /* 0x000000f400007844 */ /* 0x0007e80000000200 */
[----:B----4-:R-:W-:Y:S04]  /*72da0*/  STL [R1+0x2e30], R240 ;  /* 0x002e30f001007387 */ /* 0x010fe80000100800 */
[----:B------:R4:W-:Y:S01]  /*72db0*/  STL [R1+0x2e2c], R241 ;  /* 0x002e2cf101007387 */ /* 0x0009e20000100800 */
[----:B---3--:R-:W-:Y:S02]  /*72dc0*/  IMAD.MOV.U32 R246, RZ, RZ, R2 ;  /* 0x000000fffff67224 */ /* 0x008fe400078e0002 */
[----:B------:R-:W3:Y:S01]  /*72dd0*/  LDC R2, c[0x0][0x244] ;  /* 0x00009100ff027b82 */ /* 0x000ee20000000800 */
[----:B------:R-:W-:Y:S01]  /*72de0*/  STL [R1+0x2e28], R242 ;  /* 0x002e28f201007387 */ /* 0x000fe20000100800 */
[----:B------:R-:W-:-:S02]  /*72df0*/  IMAD.MOV.U32 R245, RZ, RZ, R16 ;  /* 0x000000fffff57224 */ /* 0x000fc400078e0010 */
[----:B-----5:R-:W-:Y:S01]  /*72e00*/  VIADD R0, R18, 0xff ;  /* 0x000000ff12007836 */ /* 0x020fe20000000000 */
[----:B------:R-:W-:Y:S03]  /*72e10*/  STL [R1+0x2e24], R243 ;  /* 0x002e24f301007387 */ /* 0x000fe60000100800 */
[----:B------:R-:W0:Y:S01]  /*72e20*/  LDC.64 R16, c[0x0][0x220] ;  /* 0x00008800ff107b82 */ /* 0x000e220000000a00 */
[----:B------:R-:W2:Y:S07]  /*72e30*/  LDL.LU R249, [R1+0x10] ;  /* 0x0000100001f97983 */ /* 0x000eae0000300800 */
[----:B------:R-:W-:Y:S01]  /*72e40*/  BAR.SYNC.DEFER_BLOCKING 0x0 ;  /* 0x0000000000007b1d */ /* 0x000fe20000010000 */
[----:B------:R-:W-:-:S02]  /*72e50*/  ISETP.GE.AND P0, PT, R23, R3, PT ;  /* 0x000000031700720c */ /* 0x000fc40003f06270 */
[----:B------:R-:W-:Y:S01]  /*72e60*/  ISETP.GE.AND P1, PT, R0, R21, PT ;  /* 0x000000150000720c */ /* 0x000fe20003f26270 */
[----:B-1----:R-:W-:Y:S02]  /*72e70*/  IMAD.MOV.U32 R107, RZ, RZ, R235 ;  /* 0x000000ffff6b7224 */ /* 0x002fe400078e00eb */
[----:B------:R-:W-:Y:S02]  /*72e80*/  IMAD.MOV.U32 R244, RZ, RZ, R234 ;  /* 0x000000fffff47224 */ /* 0x000fe400078e00ea */
[----:B----4-:R-:W1:Y:S01]  /*72e90*/  LDC.64 R240, c[0x0][0x228] ;  /* 0x00008a00fff07b82 */ /* 0x010e620000000a00 */
[----:B------:R-:W4:Y:S01]  /*72ea0*/  LDL.LU R251, [R1+0x24] ;  /* 0x0000240001fb7983 */ /* 0x000f220000300800 */
[-C--:B---3--:R-:W-:Y:S02]  /*72eb0*/  IMAD R3, R23, R2.reuse, RZ ;  /* 0x0000000217037224 */ /* 0x088fe400078e02ff */
[----:B------:R-:W-:Y:S01]  /*72ec0*/  IMAD R0, R19, R2, RZ ;  /* 0x0000000213007224 */ /* 0x000fe200078e02ff */
[----:B------:R-:W-:-:S02]  /*72ed0*/  ISETP.LT.AND P0, PT, R18, R20, !P0 ;  /* 0x000000141200720c */ /* 0x000fc40004701270 */
[CC--:B0-----:R-:W-:Y:S02]  /*72ee0*/  LEA R2, P2, R3.reuse, R16.reuse, 0x1 ;  /* 0x0000001003027211 */ /* 0x0c1fe400078408ff */
[C---:B------:R-:W-:Y:S02]  /*72ef0*/  LEA R16, P3, R0.reuse, R16, 0x1 ;  /* 0x0000001000107211 */ /* 0x040fe400078608ff */
[-C--:B------:R-:W-:Y:S02]  /*72f00*/  LEA.HI.X.SX32 R3, R3, R17.reuse, 0x1, P2 ;  /* 0x0000001103037211 */ /* 0x080fe400010f0eff */
[----:B------:R-:W-:Y:S01]  /*72f10*/  LEA.HI.X.SX32 R17, R0, R17, 0x1, P3 ;  /* 0x0000001100117211 */ /* 0x000fe200018f0eff */
[----:B------:R-:W-:-:S04]  /*72f20*/  IMAD R0, R18, R250, RZ ;  /* 0x000000fa12007224 */ /* 0x000fc800078e02ff */
[C---:B------:R-:W-:Y:S01]  /*72f30*/  IMAD.WIDE R20, R0.reuse, 0x2, R2 ;  /* 0x0000000200147825 */ /* 0x040fe200078e0202 */
[----:B------:R-:W-:Y:S02]  /*72f40*/  ISETP.LT.AND P4, PT, R23, R22, !P1 ;  /* 0x000000161700720c */ /* 0x000fe40004f81270 */
[----:B------:R-:W0:Y:S01]  /*72f50*/  LDC R22, c[0x0][0x228] ;  /* 0x00008a00ff167b82 */ /* 0x000e220000000800 */
[----:B------:R-:W-:-:S04]  /*72f60*/  IMAD.WIDE R234, R0, 0x2, R16 ;  /* 0x0000000200ea7825 */ /* 0x000fc800078e0210 */
[----:B------:R-:W-:Y:S01]  /*72f70*/  IMAD.IADD R0, R0, 0x1, R250 ;  /* 0x0000000100007824 */ /* 0x000fe200078e02fa */
[----:B--2---:R2:W-:Y:S02]  /*72f80*/  @P0 STG.E.U16 desc[UR60][R20.64], R248 ;  /* 0x000000f814000986 */ /* 0x0045e4000c10153c */
[----:B--2---:R-:W2:Y:S01]  /*72f90*/  LDC.64 R20, c[0x0][0x228] ;  /* 0x00008a00ff147b82 */ /* 0x004ea20000000a00 */
[C---:B0-----:R-:W-:Y:S02]  /*72fa0*/  ISETP.LT.AND P0, PT, R19.reuse, R22, !P1 ;  /* 0x000000161300720c */ /* 0x041fe40004f01270 */
[----:B--2---:R-:W-:Y:S02]  /*72fb0*/  ISETP.GE.AND P1, PT, R19, R20, PT ;  /* 0x000000141300720c */ /* 0x004fe40003f26270 */
[----:B------:R-:W-:Y:S02]  /*72fc0*/  PRMT R20, R248, 0x7632, R20 ;  /* 0x00007632f8147816 */ /* 0x000fe40000000014 */
[----:B------:R-:W2:Y:S01]  /*72fd0*/  LDL.LU R248, [R1+0x14] ;  /* 0x0000140001f87983 */ /* 0x000ea20000300800 */
[----:B------:R-:W-:-:S13]  /*72fe0*/  ISETP.LT.AND P1, PT, R18, R107, !P1 ;  /* 0x0000006b1200720c */ /* 0x000fda0004f21270 */
[----:B------:R0:W-:Y:S02]  /*72ff0*/  @P1 STG.E.U16 desc[UR60][R234.64], R20 ;  /* 0x00000014ea001986 */ /* 0x0001e4000c10153c */
[----:B0-----:R-:W0:Y:S01]  /*73000*/  LDC.64 R234, c[0x0][0x228] ;  /* 0x00008a00ffea7b82 */ /* 0x001e220000000a00 */
[----:B------:R-:W-:-:S05]  /*73010*/  VIADD R20, R18, 0x1 ;  /* 0x0000000112147836 */ /* 0x000fca0000000000 */
[----:B------:R-:W-:Y:S01]  /*73020*/  ISETP.GE.AND P1, PT, R20, R106, PT ;  /* 0x0000006a1400720c */ /* 0x000fe20003f26270 */
[----:B0-----:R-:W-:-:S05]  /*73030*/  IMAD.MOV.U32 R106, RZ, RZ, R234 ;  /* 0x000000ffff6a7224 */ /* 0x001fca00078e00ea */
[----:B------:R-:W-:Y:S01]  /*73040*/  ISETP.LT.AND P2, PT, R23, R106, !P1 ;  /* 0x0000006a1700720c */ /* 0x000fe20004f41270 */
[----:B------:R-:W-:Y:S01]  /*73050*/  IMAD.WIDE R106, R0, 0x2, R2 ;  /* 0x00000002006a7825 */ /* 0x000fe200078e0202 */
[----:B------:R-:W-:-:S11]  /*73060*/  PRMT R20, R249, 0x7632, R20 ;  /* 0x00007632f9147816 */ /* 0x000fd60000000014 */
[----:B------:R0:W-:Y:S04]  /*73070*/  @P2 STG.E.U16 desc[UR60][R106.64], R249 ;  /* 0x000000f96a002986 */ /* 0x0001e8000c10153c */
[----:B0-----:R-:W3:Y:S01]  /*73080*/  LDL.LU R249, [R1+0x28] ;  /* 0x0000280001f97983 */ /* 0x001ee20000300800 */
[----:B-1----:R-:W-:-:S05]  /*73090*/  IMAD.MOV.U32 R106, RZ, RZ, R240 ;  /* 0x000000ffff6a7224 */ /* 0x002fca00078e00f0 */
[----:B------:R-:W-:Y:S01]  /*730a0*/  ISETP.LT.AND P1, PT, R19, R106, !P1 ;  /* 0x0000006a1300720c */ /* 0x000fe20004f21270 */
[----:B------:R-:W-:-:S12]  /*730b0*/  IMAD.WIDE R106, R0, 0x2, R16 ;  /* 0x00000002006a7825 */ /* 0x000fd800078e0210 */
[----:B------:R0:W-:Y:S02]  /*730c0*/  @P1 STG.E.U16 desc[UR60][R106.64], R20 ;  /* 0x000000146a001986 */ /* 0x0001e4000c10153c */
[----:B0-----:R-:W0:Y:S01]  /*730d0*/  LDC.64 R106, c[0x0][0x228] ;  /* 0x00008a00ff6a7b82 */ /* 0x001e220000000a00 */
[----:B------:R-:W-:-:S05]  /*730e0*/  VIADD R20, R18, 0x2 ;  /* 0x0000000212147836 */ /* 0x000fca0000000000 */
[----:B------:R-:W-:Y:S01]  /*730f0*/  ISETP.GE.AND P1, PT, R20, R21, PT ;  /* 0x000000151400720c */ /* 0x000fe20003f26270 */
[----:B------:R-:W-:Y:S02]  /*73100*/  IMAD.IADD R0, R0, 0x1, R250 ;  /* 0x0000000100007824 */ /* 0x000fe400078e02fa */
[----:B0-----:R-:W-:Y:S02]  /*73110*/  IMAD.MOV.U32 R20, RZ, RZ, R106 ;  /* 0x000000ffff147224 */ /* 0x001fe400078e006a */
[----:B------:R-:W-:Y:S02]  /*73120*/  IMAD.MOV.U32 R239, RZ, RZ, R107 ;  /* 0x000000ffffef7224 */ /* 0x000fe400078e006b */
[----:B------:R-:W0:Y:S01]  /*73130*/  LDC.64 R106, c[0x0][0x228] ;  /* 0x00008a00ff6a7b82 */ /* 0x000e220000000a00 */
[----:B------:R-:W-:Y:S01]  /*73140*/  ISETP.LT.AND P2, PT, R23, R20, !P1 ;  /* 0x000000141700720c */ /* 0x000fe20004f41270 */
[----:B------:R-:W-:-:S12]  /*73150*/  IMAD.WIDE R20, R0, 0x2, R2 ;  /* 0x0000000200147825 */ /* 0x000fd800078e0202 */
[----:B----4-:R0:W-:Y:S02]  /*73160*/  @P2 STG.E.U16 desc[UR60][R20.64], R251 ;  /* 0x000000fb14002986 */ /* 0x0101e4000c10153c */
[----:B0-----:R-:W-:-:S05]  /*73170*/  IMAD.MOV.U32 R20, RZ, RZ, R106 ;  /* 0x000000ffff147224 */ /* 0x001fca00078e006a */
[----:B------:R-:W-:Y:S01]  /*73180*/  ISETP.LT.AND P1, PT, R19, R20, !P1 ;  /* 0x000000141300720c */ /* 0x000fe20004f21270 */
[----:B------:R-:W-:Y:S01]  /*73190*/  IMAD.WIDE R20, R0, 0x2, R16 ;  /* 0x0000000200147825 */ /* 0x000fe200078e0210 */
[----:B------:R-:W-:-:S03]  /*731a0*/  PRMT R22, R251, 0x7632, R22 ;  /* 0x00007632fb167816 */ /* 0x000fc60000000016 */
[----:B------:R-:W-:Y:S02]  /*731b0*/  IMAD.MOV.U32 R240, RZ, RZ, R107 ;  /* 0x000000fffff07224 */ /* 0x000fe400078e006b */
[----:B------:R-:W0:Y:S06]  /*731c0*/  LDC.64 R106, c[0x0][0x228] ;  /* 0x00008a00ff6a7b82 */ /* 0x000e2c0000000a00 */
[----:B------:R1:W-:Y:S02]  /*731d0*/  @P1 STG.E.U16 desc[UR60][R20.64], R22 ;  /* 0x0000001614001986 */ /* 0x0003e4000c10153c */
[----:B-1----:R-:W1:Y:S01]  /*731e0*/  LDC R21, c[0x0][0x22c] ;  /* 0x00008b00ff157b82 */ /* 0x002e620000000800 */
[----:B------:R-:W-:Y:S01]  /*731f0*/  VIADD R20, R18, 0x3 ;  /* 0x0000000312147836 */ /* 0x000fe20000000000 */
[----:B0-----:R0:W-:Y:S01]  /*73200*/  STL [R1+0x3c], R107 ;  /* 0x00003c6b01007387 */ /* 0x0011e20000100800 */
[----:B------:R-:W-:-:S03]  /*73210*/  IMAD.IADD R0, R0, 0x1, R250 ;  /* 0x0000000100007824 */ /* 0x000fc600078e02fa */
[----:B------:R-:W4:Y:S01]  /*73220*/  LDL.LU R251, [R1+0x18] ;  /* 0x0000180001fb7983 */ /* 0x000f220000300800 */
[----:B-1----:R-:W-:Y:S01]  /*73230*/  ISETP.GE.AND P1, PT, R20, R21, PT ;  /* 0x000000151400720c */ /* 0x002fe20003f26270 */
[----:B------:R-:W-:Y:S02]  /*73240*/  IMAD.MOV.U32 R20, RZ, RZ, R106 ;  /* 0x000000ffff147224 */ /* 0x000fe400078e006a */
[----:B0-----:R-:W0:Y:S03]  /*73250*/  LDC.64 R106, c[0x0][0x228] ;  /* 0x00008a00ff6a7b82 */ /* 0x001e260000000a00 */
[----:B------:R-:W-:Y:S01]  /*73260*/  ISETP.LT.AND P2, PT, R23, R20, !P1 ;  /* 0x000000141700720c */ /* 0x000fe20004f41270 */
[----:B------:R-:W-:-:S04]  /*73270*/  IMAD.WIDE R20, R0, 0x2, R2 ;  /* 0x0000000200147825 */ /* 0x000fc800078e0202 */
[----:B------:R-:W-:Y:S02]  /*73280*/  IMAD.MOV.U32 R234, RZ, RZ, R235 ;  /* 0x000000ffffea7224 */ /* 0x000fe400078e00eb */
[----:B------:R-:W-:Y:S02]  /*73290*/  IMAD.MOV.U32 R235, RZ, RZ, R241 ;  /* 0x000000ffffeb7224 */ /* 0x000fe400078e00f1 */
[----:B0-----:R-:W-:-:S04]  /*732a0*/  IMAD.MOV.U32 R241, RZ, RZ, R107 ;  /* 0x000000fffff17224 */ /* 0x001fc800078e006b */
[----:B--2---:R0:W-:Y:S02]  /*732b0*/  @P2 STG.E.U16 desc[UR60][R20.64], R248 ;  /* 0x000000f814002986 */ /* 0x0041e4000c10153c */
[----:B0-----:R-:W-:Y:S01]  /*732c0*/  IMAD.MOV.U32 R20, RZ, RZ, R106 ;  /* 0x000000ffff147224 */ /* 0x001fe200078e006a */
[----:B------:R-:W-:Y:S01]  /*732d0*/  PRMT R22, R248, 0x7632, R22 ;  /* 0x00007632f8167816 */ /* 0x000fe20000000016 */
[----:B------:R-:W0:Y:S01]  /*732e0*/  LDC.64 R106, c[0x0][0x228] ;  /* 0x00008a00ff6a7b82 */ /* 0x000e220000000a00 */
[----:B------:R-:W2:Y:S02]  /*732f0*/  LDL.LU R248, [R1+0x2c] ;  /* 0x00002c0001f87983 */ /* 0x000ea40000300800 */
[----:B------:R-:W-:Y:S01]  /*73300*/  ISETP.LT.AND P1, PT, R19, R20, !P1 ;  /* 0x000000141300720c */ /* 0x000fe20004f21270 */
[----:B------:R-:W-:-:S12]  /*73310*/  IMAD.WIDE R20, R0, 0x2, R16 ;  /* 0x0000000200147825 */ /* 0x000fd800078e0210 */
[----:B------:R1:W-:Y:S02]  /*73320*/  @P1 STG.E.U16 desc[UR60][R20.64], R22 ;  /* 0x0000001614001986 */ /* 0x0003e4000c10153c */
[----:B-1----:R-:W1:Y:S01]  /*73330*/  LDC R21, c[0x0][0x22c] ;  /* 0x00008b00ff157b82 */ /* 0x002e620000000800 */
[----:B------:R-:W-:Y:S02]  /*73340*/  VIADD R20, R18, 0x4 ;  /* 0x0000000412147836 */ /* 0x000fe40000000000 */
[----:B0-----:R-:W-:Y:S02]  /*73350*/  IMAD.MOV.U32 R242, RZ, RZ, R107 ;  /* 0x000000fffff27224 */ /* 0x001fe400078e006b */
[----:B------:R-:W-:Y:S01]  /*73360*/  IMAD.IADD R0, R0, 0x1, R250 ;  /* 0x0000000100007824 */ /* 0x000fe200078e02fa */
[----:B-1----:R-:W-:Y:S01]  /*73370*/  ISETP.GE.AND P1, PT, R20, R21, PT ;  /* 0x000000151400720c */ /* 0x002fe20003f26270 */
[----:B------:R-:W-:Y:S02]  /*73380*/  IMAD.MOV.U32 R20, RZ, RZ, R106 ;  /* 0x000000ffff147224 */ /* 0x000fe400078e006a */
[----:B------:R-:W0:Y:S03]  /*73390*/  LDC.64 R106, c[0x0][0x228] ;  /* 0x00008a00ff6a7b82 */ /* 0x000e260000000a00 */
[----:B------:R-:W-:Y:S01]  /*733a0*/  ISETP.LT.AND P2, PT, R23, R20, !P1 ;  /* 0x000000141700720c */ /* 0x000fe20004f41270 */
[----:B------:R-:W-:Y:S01]  /*733b0*/  IMAD.WIDE R20, R0, 0x2, R2 ;  /* 0x0000000200147825 */ /* 0x000fe200078e0202 */
[----:B---3--:R-:W-:-:S11]  /*733c0*/  PRMT R22, R249, 0x7632, R22 ;  /* 0x00007632f9167816 */ /* 0x008fd60000000016 */
[----:B------:R1:W-:Y:S01]  /*733d0*/  @P2 STG.E.U16 desc[UR60][R20.64], R249 ;  /* 0x000000f914002986 */ /* 0x0003e2000c10153c */
[----:B0-----:R-:W-:Y:S02]  /*733e0*/  IMAD.MOV.U32 R243, RZ, RZ, R107 ;  /* 0x000000fffff37224 */ /* 0x001fe400078e006b */
[----:B-1----:R-:W-:Y:S02]  /*733f0*/  IMAD.MOV.U32 R20, RZ, RZ, R106 ;  /* 0x000000ffff147224 */ /* 0x002fe400078e006a */
[----:B------:R-:W3:Y:S04]  /*73400*/  LDL.LU.64 R106, [R1+0x2e60] ;  /* 0x002e6000016a7983 */ /* 0x000ee80000300a00 */
[----:B------:R-:W3:Y:S01]  /*73410*/  LDL.LU R249, [R1+0x1c] ;  /* 0x00001c0001f97983 */ /* 0x000ee20000300800 */
[----:B------:R-:W-:Y:S01]  /*73420*/  ISETP.LT.AND P1, PT, R19, R20, !P1 ;  /* 0x000000141300720c */ /* 0x000fe20004f21270 */
[----:B------:R-:W-:-:S12]  /*73430*/  IMAD.WIDE R20, R0, 0x2, R16 ;  /* 0x0000000200147825 */ /* 0x000fd800078e0210 */
[----:B------:R0:W-:Y:S02]  /*73440*/  @P1 STG.E.U16 desc[UR60][R20.64], R22 ;  /* 0x0000001614001986 */ /* 0x0001e4000c10153c */
[----:B0-----:R-:W0:Y:S01]  /*73450*/  LDC R21, c[0x0][0x22c] ;  /* 0x00008b00ff157b82 */ /* 0x001e220000000800 */
[----:B------:R-:W-:Y:S02]  /*73460*/  VIADD R20, R18, 0x5 ;  /* 0x0000000512147836 */ /* 0x000fe40000000000 */
[----:B------:R-:W-:-:S05]  /*73470*/  IMAD.IADD R0, R0, 0x1, R250 ;  /* 0x0000000100007824 */ /* 0x000fca00078e02fa */
[----:B------:R-:W1:Y:S01]  /*73480*/  LDC R22, c[0x0][0x22c] ;  /* 0x00008b00ff167b82 */ /* 0x000e620000000800 */
[----:B0-----:R-:W-:-:S07]  /*73490*/  ISETP.GE.AND P1, PT, R20, R21, PT ;  /* 0x000000151400720c */ /* 0x001fce0003f26270 */
[----:B------:R-:W0:Y:S01]  /*734a0*/  LDC.64 R20, c[0x0][0x228] ;  /* 0x00008a00ff147b82 */ /* 0x000e220000000a00 */
[----:B------:R-:W-:Y:S01]  /*734b0*/  ISETP.LT.AND P2, PT, R19, R246, !P1 ;  /* 0x000000f61300720c */ /* 0x000fe20004f41270 */
[----:B------:R-:W-:Y:S01]  /*734c0*/  IMAD.WIDE R246, R0, 0x2, R2 ;  /* 0x0000000200f67825 */ /* 0x000fe200078e0202 */
[----:B0-----:R-:W-:-:S13]  /*734d0*/  ISETP.LT.AND P1, PT, R23, R20, !P1 ;  /* 0x000000141700720c */ /* 0x001fda0004f21270 */
[----:B----4-:R0:W-:Y:S01]  /*734e0*/  @P1 STG.E.U16 desc[UR60][R246.64], R251 ;  /* 0x000000fbf6001986 */ /* 0x0101e2000c10153c */
[----:B------:R-:W-:Y:S01]  /*734f0*/  PRMT R20, R251, 0x7632, R20 ;  /* 0x00007632fb147816 */ /* 0x000fe20000000014 */
[----:B0-----:R-:W-:-:S05]  /*73500*/  IMAD.WIDE R246, R0, 0x2, R16 ;  /* 0x0000000200f67825 */ /* 0x001fca00078e0210 */
[----:B------:R0:W-:Y:S02]  /*73510*/  @P2 STG.E.U16 desc[UR60][R246.64], R20 ;  /* 0x00000014f6002986 */ /* 0x0001e4000c10153c */
[----:B0-----:R-:W-:-:S05]  /*73520*/  VIADD R20, R18, 0x6 ;  /* 0x0000000612147836 */ /* 0x001fca0000000000 */
[----:B-1----:R-:W-:Y:S01]  /*73530*/  ISETP.GE.AND P1, PT, R20, R22, PT ;  /* 0x000000161400720c */ /* 0x002fe20003f26270 */
[----:B------:R-:W-:Y:S01]  /*73540*/  IMAD.IADD R0, R0, 0x1, R250 ;  /* 0x0000000100007824 */ /* 0x000fe200078e02fa */
[----:B------:R-:W0:Y:S02]  /*73550*/  LDC R22, c[0x0][0x228] ;  /* 0x00008a00ff167b82 */ /* 0x000e240000000800 */
[----:B------:R-:W-:Y:S02]  /*73560*/  ISETP.LT.AND P2, PT, R23, R245, !P1 ;  /* 0x000000f51700720c */ /* 0x000fe40004f41270 */
[----:B------:R-:W-:Y:S01]  /*73570*/  ISETP.LT.AND P1, PT, R19, R244, !P1 ;  /* 0x000000f41300720c */ /* 0x000fe20004f21270 */
[----:B------:R-:W-:Y:S01]  /*73580*/  IMAD.WIDE R246, R0, 0x2, R2 ;  /* 0x0000000200f67825 */ /* 0x000fe200078e0202 */
[----:B------:R-:W4:Y:S02]  /*73590*/  LDL.LU R245, [R1] ;  /* 0x0000000001f57983 */ /* 0x000f240000300800 */
[----:B------:R-:W1:Y:S07]  /*735a0*/  LDC R244, c[0x0][0x22c] ;  /* 0x00008b00fff47b82 */ /* 0x000e6e0000000800 */
[----:B--2---:R2:W-:Y:S01]  /*735b0*/  @P2 STG.E.U16 desc[UR60][R246.64], R248 ;  /* 0x000000f8f6002986 */ /* 0x0045e2000c10153c */
[----:B------:R-:W-:Y:S01]  /*735c0*/  PRMT R20, R248, 0x7632, R20 ;  /* 0x00007632f8147816 */ /* 0x000fe20000000014 */
[----:B--2---:R-:W-:-:S05]  /*735d0*/  IMAD.WIDE R246, R0, 0x2, R16 ;  /* 0x0000000200f67825 */ /* 0x004fca00078e0210 */
[----:B------:R2:W-:Y:S02]  /*735e0*/  @P1 STG.E.U16 desc[UR60][R246.64], R20 ;  /* 0x00000014f6001986 */ /* 0x0005e4000c10153c */
[----:B--2---:R-:W-:-:S05]  /*735f0*/  VIADD R20, R18, 0x7 ;  /* 0x0000000712147836 */ /* 0x004fca0000000000 */
[----:B-1----:R-:W-:Y:S02]  /*73600*/  ISETP.GE.AND P1, PT, R20, R244, PT ;  /* 0x000000f41400720c */ /* 0x002fe40003f26270 */
[----:B------:R-:W1:Y:S02]  /*73610*/  LDC R20, c[0x0][0x228] ;  /* 0x00008a00ff147b82 */ /* 0x000e640000000800 */
[----:B0-----:R-:W-:-:S06]  /*73620*/  ISETP.LT.AND P2, PT, R23, R22, !P1 ;  /* 0x000000161700720c */ /* 0x001fcc0004f41270 */
[----:B------:R-:W0:Y:S01]  /*73630*/  LDC R22, c[0x0][0x22c] ;  /* 0x00008b00ff167b82 */ /* 0x000e220000000800 */
[----:B------:R-:W-:-:S04]  /*73640*/  IMAD.IADD R0, R0, 0x1, R250 ;  /* 0x0000000100007824 */ /* 0x000fc800078e02fa */
[----:B------:R-:W-:-:S03]  /*73650*/  IMAD.WIDE R246, R0, 0x2, R2 ;  /* 0x0000000200f67825 */ /* 0x000fc600078e0202 */
[----:B------:R-:W2:Y:S02]  /*73660*/  LDC R244, c[0x0][0x228] ;  /* 0x00008a00fff47b82 */ /* 0x000ea40000000800 */
[----:B---3--:R3:W-:Y:S01]  /*73670*/  @P2 STG.E.U16 desc[UR60][R246.64], R249 ;  /* 0x000000f9f6002986 */ /* 0x0087e2000c10153c */
[----:B-1----:R-:W-:Y:S01]  /*73680*/  ISETP.LT.AND P2, PT, R19, R20, !P1 ;  /* 0x000000141300720c */ /* 0x002fe20004f41270 */
[----:B------:R-:W-:-:S05]  /*73690*/  VIADD R20, R18, 0x8 ;  /* 0x0000000812147836 */ /* 0x000fca0000000000 */
[----:B0-----:R-:W-:Y:S02]  /*736a0*/  ISETP.GE.AND P1, PT, R20, R22, PT ;  /* 0x000000161400720c */ /* 0x001fe40003f26270 */
[----:B------:R-:W-:Y:S01]  /*736b0*/  PRMT R20, R249, 0x7632, R20 ;  /* 0x00007632f9147816 */ /* 0x000fe20000000014 */
[----:B------:R-:W0:Y:S01]  /*736c0*/  LDC R22, c[0x0][0x228] ;  /* 0x00008a00ff167b82 */ /* 0x000e220000000800 */
[----:B---3--:R-:W-:-:S05]  /*736d0*/  IMAD.WIDE R248, R0, 0x2, R16 ;  /* 0x0000000200f87825 */ /* 0x008fca00078e0210 */
[----:B------:R1:W-:Y:S02]  /*736e0*/  @P2 STG.E.U16 desc[UR60][R248.64], R20 ;  /* 0x00000014f8002986 */ /* 0x0003e4000c10153c */
[----:B------:R-:W3:Y:S02]  /*736f0*/  LDC R246, c[0x0][0x228] ;  /* 0x00008a00fff67b82 */ /* 0x000ee40000000800 */
[----:B-1----:R-:W4:Y:S04]  /*73700*/  LDL.LU.64 R248, [R1+0x2e58] ;  /* 0x002e580001f87983 */ /* 0x002f280000300a00 */
[----:B------:R-:W4:Y:S01]  /*73710*/  LDL.LU R251, [R1+0x4] ;  /* 0x0000040001fb7983 */ /* 0x000f220000300800 */
[----:B--2---:R-:W-:Y:S02]  /*73720*/  ISETP.LT.AND P2, PT, R23, R244, !P1 ;  /* 0x000000f41700720c */ /* 0x004fe40004f41270 */
[----:B------:R-:W1:Y:S01]  /*73730*/  LDC R244, c[0x0][0x22c] ;  /* 0x00008b00fff47b82 */ /* 0x000e620000000800 */
[----:B------:R-:W-:Y:S01]  /*73740*/  IMAD.IADD R0, R0, 0x1, R250 ;  /* 0x0000000100007824 */ /* 0x000fe200078e02fa */
[----:B---3--:R-:W-:-:S03]  /*73750*/  ISETP.LT.AND P1, PT, R19, R246, !P1 ;  /* 0x000000f61300720c */ /* 0x008fc60004f21270 */
[----:B------:R-:W-:-:S06]  /*73760*/  IMAD.WIDE R246, R0, 0x2, R2 ;  /* 0x0000000200f67825 */ /* 0x000fcc00078e0202 */
[----:B----4-:R2:W-:Y:S01]  /*73770*/  @P2 STG.E.U16 desc[UR60][R246.64], R245 ;  /* 0x000000f5f6002986 */ /* 0x0105e2000c10153c */
[----:B------:R-:W-:Y:S01]  /*73780*/  PRMT R20, R245, 0x7632, R20 ;  /* 0x00007632f5147816 */ /* 0x000fe20000000014 */
[----:B--2---:R-:W-:-:S05]  /*73790*/  IMAD.WIDE R246, R0, 0x2, R16 ;  /* 0x0000000200f67825 */ /* 0x004fca00078e0210 */
[----:B------:R2:W-:Y:S02]  /*737a0*/  @P1 STG.E.U16 desc[UR60][R246.64], R20 ;  /* 0x00000014f6001986 */ /* 0x0005e4000c10153c */
[----:B--2---:R-:W-:Y:S01]  /*737b0*/  VIADD R20, R18, 0x9 ;  /* 0x0000000912147836 */ /* 0x004fe20000000000 */
[----:B------:R-:W2:Y:S04]  /*737c0*/  LDC R247, c[0x0][0x228] ;  /* 0x00008a00fff77b82 */ /* 0x000ea80000000800 */
[----:B-1----:R-:W-:-:S04]  /*737d0*/  ISETP.GE.AND P1, PT, R20, R244, PT ;  /* 0x000000f41400720c */ /* 0x002fc80003f26270 */
[----:B------:R-:W1:Y:S01]  /*737e0*/  LDC R20, c[0x0][0x228] ;  /* 0x00008a00ff147b82 */ /* 0x000e620000000800 */
[----:B0-----:R-:W-:Y:S01]  /*737f0*/  ISETP.LT.AND P2, PT, R23, R22, !P1 ;  /* 0x000000161700720c */ /* 0x001fe20004f41270 */
[----:B------:R-:W-:-:S06]  /*73800*/  IMAD.IADD R0, R0, 0x1, R250 ;  /* 0x0000000100007824 */ /* 0x000fcc00078e02fa */
[----:B------:R-:W0:Y:S01]  /*73810*/  LDC R22, c[0x0][0x22c] ;  /* 0x00008b00ff167b82 */ /* 0x000e220000000800 */
[----:B------:R-:W-:-:S07]  /*73820*/  IMAD.WIDE R244, R0, 0x2, R2 ;  /* 0x0000000200f47825 */ /* 0x000fce00078e0202 */
[----:B------:R-:W3:Y:S01]  /*73830*/  LDC R246, c[0x0][0x228] ;  /* 0x00008a00fff67b82 */ /* 0x000ee20000000800 */
[----:B------:R4:W-:Y:S01]  /*73840*/  @P2 STG.E.U16 desc[UR60][R244.64], R248 ;  /* 0x000000f8f4002986 */ /* 0x0009e2000c10153c */
[----:B-1----:R-:W-:Y:S01]  /*73850*/  ISETP.LT.AND P2, PT, R19, R20, !P1 ;  /* 0x000000141300720c */ /* 0x002fe20004f41270 */
[----:B------:R-:W-:-:S05]  /*73860*/  VIADD R20, R18, 0xa ;  /* 0x0000000a12147836 */ /* 0x000fca0000000000 */
[----:B0-----:R-:W-:Y:S02]  /*73870*/  ISETP.GE.AND P1, PT, R20, R22, PT ;  /* 0x000000161400720c */ /* 0x001fe40003f26270 */
[----:B------:R-:W0:Y:S01]  /*73880*/  LDC R22, c[0x0][0x228] ;  /* 0x00008a00ff167b82 */ /* 0x000e220000000800 */
[----:B----4-:R-:W-:Y:S01]  /*73890*/  PRMT R248, R248, 0x7632, R248 ;  /* 0x00007632f8f87816 */ /* 0x010fe200000000f8 */
[----:B------:R-:W-:-:S05]  /*738a0*/  IMAD.WIDE R244, R0, 0x2, R16 ;  /* 0x0000000200f47825 */ /* 0x000fca00078e0210 */
[----:B------:R1:W-:Y:S01]  /*738b0*/  @P2 STG.E.U16 desc[UR60][R244.64], R248 ;  /* 0x000000f8f4002986 */ /* 0x0003e2000c10153c */
[----:B--2---:R-:W-:Y:S01]  /*738c0*/  ISETP.LT.AND P2, PT, R23, R247, !P1 ;  /* 0x000000f71700720c */ /* 0x004fe20004f41270 */
[----:B------:R-:W-:Y:S01]  /*738d0*/  IMAD.IADD R0, R0, 0x1, R250 ;  /* 0x0000000100007824 */ /* 0x000fe200078e02fa */
[----:B---3--:R-:W-:Y:S01]  /*738e0*/  ISETP.LT.AND P1, PT, R19, R246, !P1 ;  /* 0x000000f61300720c */ /* 0x008fe20004f21270 */
[----:B-1----:R-:W1:Y:S02]  /*738f0*/  LDC R248, c[0x0][0x22c] ;  /* 0x00008b00fff87b82 */ /* 0x002e640000000800 */
[C---:B------:R-:W-:Y:S01]  /*73900*/  IMAD.WIDE R246, R0.reuse, 0x2, R2 ;  /* 0x0000000200f67825 */ /* 0x040fe200078e0202 */
[----:B------:R-:W-:Y:S01]  /*73910*/  PRMT R20, R251, 0x7632, R20 ;  /* 0x00007632fb147816 */ /* 0x000fe20000000014 */
[----:B------:R-:W2:Y:S06]  /*73920*/  LDL.LU.64 R244, [R1+0x2e50] ;  /* 0x002e500001f47983 */ /* 0x000eac0000300a00 */
[----:B------:R3:W-:Y:S02]  /*73930*/  @P2 STG.E.U16 desc[UR60][R246.64], R251 ;  /* 0x000000fbf6002986 */ /* 0x0007e4000c10153c */
[----:B---3--:R-:W-:-:S05]  /*73940*/  IMAD.WIDE R246, R0, 0x2, R16 ;  /* 0x0000000200f67825 */ /* 0x008fca00078e0210 */
[----:B------:R3:W-:Y:S02]  /*73950*/  @P1 STG.E.U16 desc[UR60][R246.64], R20 ;  /* 0x00000014f6001986 */ /* 0x0007e4000c10153c */
[----:B---3--:R-:W-:Y:S02]  /*73960*/  VIADD R20, R18, 0xb ;  /* 0x0000000b12147836 */ /* 0x008fe40000000000 */
[----:B------:R-:W3:Y:S03]  /*73970*/  LDL.LU.64 R246, [R1+0x2e48] ;  /* 0x002e480001f67983 */ /* 0x000ee60000300a00 */
[----:B-1----:R-:W-:Y:S02]  /*73980*/  ISETP.GE.AND P1, PT, R20, R248, PT ;  /* 0x000000f81400720c */ /* 0x002fe40003f26270 */
[----:B------:R-:W1:Y:S02]  /*73990*/  LDC R20, c[0x0][0x228] ;  /* 0x00008a00ff147b82 */ /* 0x000e640000000800 */
[----:B0-----:R-:W-:-:S06]  /*739a0*/  ISETP.LT.AND P2, PT, R23, R22, !P1 ;  /* 0x000000161700720c */ /* 0x001fcc0004f41270 */
[----:B------:R-:W0:Y:S01]  /*739b0*/  LDC R248, c[0x0][0x22c] ;  /* 0x00008b00fff87b82 */ /* 0x000e220000000800 */
[----:B------:R-:W-:-:S04]  /*739c0*/  IMAD.IADD R0, R0, 0x1, R250 ;  /* 0x0000000100007824 */ /* 0x000fc800078e02fa */
[----:B------:R-:W-:-:S03]  /*739d0*/  IMAD.WIDE R250, R0, 0x2, R2 ;  /* 0x0000000200fa7825 */ /* 0x000fc600078e0202 */
[----:B------:R-:W4:Y:S02]  /*739e0*/  LDC R22, c[0x0][0x228] ;  /* 0x00008a00ff167b82 */ /* 0x000f240000000800 */
[----:B------:R1:W-:Y:S02]  /*739f0*/  @P2 STG.E.U16 desc[UR60][R250.64], R249 ;  /* 0x000000f9fa002986 */ /* 0x0003e4000c10153c */
[----:B-1----:R-:W-:Y:S01]  /*73a00*/  ISETP.LT.AND P2, PT, R19, R20, !P1 ;  /* 0x000000141300720c */ /* 0x002fe20004f41270 */
[----:B------:R-:W-:Y:S01]  /*73a10*/  VIADD R20, R18, 0xc ;  /* 0x0000000c12147836 */ /* 0x000fe20000000000 */
[----:B------:R-:W2:Y:S04]  /*73a20*/  LDL.LU.64 R250, [R1+0x2e40] ;  /* 0x002e400001fa7983 */ /* 0x000ea80000300a00 */
[----:B0-----:R-:W-:-:S02]  /*73a30*/  ISETP.GE.AND P1, PT, R20, R248, PT ;  /* 0x000000f81400720c */ /* 0x001fc40003f26270 */
[----:B------:R-:W-:Y:S01]  /*73a40*/  PRMT R20, R249, 0x7632, R20 ;  /* 0x00007632f9147816 */ /* 0x000fe20000000014 */
[----:B------:R-:W-:-:S05]  /*73a50*/  IMAD.WIDE R248, R0, 0x2, R16 ;  /* 0x0000000200f87825 */ /* 0x000fca00078e0210 */
[----:B------:R0:W-:Y:S04]  /*73a60*/  @P2 STG.E.U16 desc[UR60][R248.64], R20 ;  /* 0x00000014f8002986 */ /* 0x0001e8000c10153c */
[----:B0-----:R-:W3:Y:S01]  /*73a70*/  LDL.LU R20, [R1+0x8] ;  /* 0x0000080001147983 */ /* 0x001ee20000300800 */
[----:B------:R-:W0:Y:S01]  /*73a80*/  LDC R249, c[0x0][0x248] ;  /* 0x00009200fff97b82 */ /* 0x000e220000000800 */
[----:B----4-:R-:W-:-:S07]  /*73a90*/  ISETP.LT.AND P2, PT, R23, R22, !P1 ;  /* 0x000000161700720c */ /* 0x010fce0004f41270 */
[----:B------:R-:W1:Y:S01]  /*73aa0*/  LDC R22, c[0x0][0x22c] ;  /* 0x00008b00ff167b82 */ /* 0x000e620000000800 */
[----:B0-----:R-:W-:-:S04]  /*73ab0*/  IMAD.IADD R0, R0, 0x1, R249 ;  /* 0x0000000100007824 */ /* 0x001fc800078e02f9 */
[----:B------:R-:W-:-:S05]  /*73ac0*/  IMAD.WIDE R248, R0, 0x2, R2 ;  /* 0x0000000200f87825 */ /* 0x000fca00078e0202 */
[----:B---3--:R0:W-:Y:S02]  /*73ad0*/  @P2 STG.E.U16 desc[UR60][R248.64], R20 ;  /* 0x00000014f8002986 */ /* 0x0081e4000c10153c */
[----:B0-----:R-:W-:Y:S02]  /*73ae0*/  IMAD.MOV.U32 R249, RZ, RZ, R20 ;  /* 0x000000fffff97224 */ /* 0x001fe400078e0014 */
[----:B------:R-:W0:Y:S02]  /*73af0*/  LDC R20, c[0x0][0x228] ;  /* 0x00008a00ff147b82 */ /* 0x000e240000000800 */
[----:B0-----:R-:W-:Y:S01]  /*73b00*/  ISETP.LT.AND P2, PT, R19, R20, !P1 ;  /* 0x000000141300720c */ /* 0x001fe20004f41270 */
[----:B------:R-:W-:-:S05]  /*73b10*/  VIADD R20, R18, 0xd ;  /* 0x0000000d12147836 */ /* 0x000fca0000000000 */
[----:B-1----:R-:W-:Y:S02]  /*73b20*/  ISETP.GE.AND P1, PT, R20, R22, PT ;  /* 0x000000161400720c */ /* 0x002fe40003f26270 */
[----:B------:R-:W-:Y:S01]  /*73b30*/  PRMT R20, R249, 0x7632, R20 ;  /* 0x00007632f9147816 */ /* 0x000fe20000000014 */
[----:B------:R-:W-:Y:S01]  /*73b40*/  IMAD.WIDE R248, R0, 0x2, R16 ;  /* 0x0000000200f87825 */ /* 0x000fe200078e0210 */
[----:B------:R-:W0:Y:S04]  /*73b50*/  LDC R22, c[0x0][0x228] ;  /* 0x00008a00ff167b82 */ /* 0x000e280000000800 */
[----:B------:R1:W-:Y:S04]  /*73b60*/  @P2 STG.E.U16 desc[UR60][R248.64], R20 ;  /* 0x00000014f8002986 */ /* 0x0003e8000c10153c */
[----:B-1----:R-:W1:Y:S08]  /*73b70*/  LDC R248, c[0x0][0x228] ;  /* 0x00008a00fff87b82 */ /* 0x002e700000000800 */
[----:B------:R-:W3:Y:S01]  /*73b80*/  LDC R249, c[0x0][0x248] ;  /* 0x00009200fff97b82 */ /* 0x000ee20000000800 */
[----:B-1----:R-:W-:-:S02]  /*73b90*/  ISETP.LT.AND P2, PT, R23, R248, !P1 ;  /* 0x000000f81700720c */ /* 0x002fc40004f41270 */
[----:B0-----:R-:W-:Y:S01]  /*73ba0*/  ISETP.LT.AND P1, PT, R19, R22, !P1 ;  /* 0x000000161300720c */ /* 0x001fe20004f21270 */
[----:B------:R-:W-:-:S04]  /*73bb0*/  VIADD R20, R18, 0xe ;  /* 0x0000000e12147836 */ /* 0x000fc80000000000 */
[----:B------:R-:W0:Y:S01]  /*73bc0*/  LDC R22, c[0x0][0x228] ;  /* 0x00008a00ff167b82 */ /* 0x000e220000000800 */
[----:B---3--:R-:W-:-:S04]  /*73bd0*/  IMAD.IADD R0, R0, 0x1, R249 ;  /* 0x0000000100007824 */ /* 0x008fc800078e02f9 */
[----:B------:R-:W-:-:S05]  /*73be0*/  IMAD.WIDE R248, R0, 0x2, R2 ;  /* 0x0000000200f87825 */ /* 0x000fca00078e0202 */
[----:B--2---:R1:W-:Y:S02]  /*73bf0*/  @P2 STG.E.U16 desc[UR60][R248.64], R250 ;  /* 0x000000faf8002986 */ /* 0x0043e4000c10153c */
[----:B-1----:R-:W-:Y:S01]  /*73c00*/  PRMT R250, R250, 0x7632, R250 ;  /* 0x00007632fafa7816 */ /* 0x002fe200000000fa */
[----:B------:R-:W-:-:S05]  /*73c10*/  IMAD.WIDE R248, R0, 0x2, R16 ;  /* 0x0000000200f87825 */ /* 0x000fca00078e0210 */
[----:B------:R1:W-:Y:S04]  /*73c20*/  @P1 STG.E.U16 desc[UR60][R248.64], R250 ;  /* 0x000000faf8001986 */ /* 0x0003e8000c10153c */
[----:B-1----:R-:W2:Y:S01]  /*73c30*/  LDL.LU R250, [R1+0xc] ;  /* 0x00000c0001fa7983 */ /* 0x002ea20000300800 */
[----:B------:R-:W1:Y:S08]  /*73c40*/  LDC R248, c[0x0][0x22c] ;  /* 0x00008b00fff87b82 */ /* 0x000e700000000800 */
[----:B------:R-:W3:Y:S01]  /*73c50*/  LDC R249, c[0x0][0x248] ;  /* 0x00009200fff97b82 */ /* 0x000ee20000000800 */
[----:B-1----:R-:W-:-:S07]  /*73c60*/  ISETP.GE.AND P1, PT, R20, R248, PT ;  /* 0x000000f81400720c */ /* 0x002fce0003f26270 */
[----:B------:R-:W1:Y:S01]  /*73c70*/  LDC R20, c[0x0][0x228] ;  /* 0x00008a00ff147b82 */ /* 0x000e620000000800 */
[----:B0-----:R-:W-:Y:S01]  /*73c80*/  ISETP.LT.AND P2, PT, R23, R22, !P1 ;  /* 0x000000161700720c */ /* 0x001fe20004f41270 */
[----:B---3--:R-:W-:-:S06]  /*73c90*/  IMAD.IADD R0, R0, 0x1, R249 ;  /* 0x0000000100007824 */ /* 0x008fcc00078e02f9 */
[----:B------:R-:W0:Y:S01]  /*73ca0*/  LDC R22, c[0x0][0x22c] ;  /* 0x00008b00ff167b82 */ /* 0x000e220000000800 */
[----:B------:R-:W-:Y:S01]  /*73cb0*/  IMAD.WIDE R248, R0, 0x2, R2 ;  /* 0x0000000200f87825 */ /* 0x000fe200078e0202 */
[----:B-1----:R-:W-:-:S04]  /*73cc0*/  ISETP.LT.AND P1, PT, R19, R20, !P1 ;  /* 0x000000141300720c */ /* 0x002fc80004f21270 */
[----:B--2---:R1:W-:Y:S01]  /*73cd0*/  @P2 STG.E.U16 desc[UR60][R248.64], R250 ;  /* 0x000000faf8002986 */ /* 0x0043e2000c10153c */
[----:B------:R-:W-:Y:S01]  /*73ce0*/  PRMT R20, R250, 0x7632, R20 ;  /* 0x00007632fa147816 */ /* 0x000fe20000000014 */
[----:B-1----:R-:W-:Y:S01]  /*73cf0*/  IMAD.WIDE R248, R0, 0x2, R16 ;  /* 0x0000000200f87825 */ /* 0x002fe200078e0210 */
[----:B------:R-:W1:Y:S06]  /*73d00*/  LDC R250, c[0x0][0x228] ;  /* 0x00008a00fffa7b82 */ /* 0x000e6c0000000800 */
[----:B------:R2:W-:Y:S02]  /*73d10*/  @P1 STG.E.U16 desc[UR60][R248.64], R20 ;  /* 0x00000014f8001986 */ /* 0x0005e4000c10153c */
[----:B--2---:R-:W2:Y:S08]  /*73d20*/  LDC R248, c[0x0][0x228] ;  /* 0x00008a00fff87b82 */ /* 0x004eb00000000800 */
[----:B------:R-:W3:Y:S01]  /*73d30*/  LDC R249, c[0x0][0x248] ;  /* 0x00009200fff97b82 */ /* 0x000ee20000000800 */
[----:B------:R-:W-:-:S05]  /*73d40*/  VIADD R20, R18, 0xf ;  /* 0x0000000f12147836 */ /* 0x000fca0000000000 */
[----:B0-----:R-:W-:Y:S02]  /*73d50*/  ISETP.GE.AND P1, PT, R20, R22, PT ;  /* 0x000000161400720c */ /* 0x001fe40003f26270 */
[----:B------:R-:W0:Y:S02]  /*73d60*/  LDC R22, c[0x0][0x228] ;  /* 0x00008a00ff167b82 */ /* 0x000e240000000800 */
[----:B--2---:R-:W-:Y:S01]  /*73d70*/  ISETP.LT.AND P2, PT, R23, R248, !P1 ;  /* 0x000000f81700720c */ /* 0x004fe20004f41270 */
[----:B---3--:R-:W-:-:S04]  /*73d80*/  IMAD.IADD R0, R0, 0x1, R249 ;  /* 0x0000000100007824 */ /* 0x008fc800078e02f9 */
[----:B------:R-:W-:-:S08]  /*73d90*/  IMAD.WIDE R248, R0, 0x2, R2 ;  /* 0x0000000200f87825 */ /* 0x000fd000078e0202 */
[----:B------:R2:W-:Y:S02]  /*73da0*/  @P2 STG.E.U16 desc[UR60][R248.64], R251 ;  /* 0x000000fbf8002986 */ /* 0x0005e4000c10153c */
[----:B--2---:R-:W2:Y:S01]  /*73db0*/  LDC R249, c[0x0][0x22c] ;  /* 0x00008b00fff97b82 */ /* 0x004ea20000000800 */
[----:B------:R-:W-:Y:S01]  /*73dc0*/  VIADD R20, R18, 0x10 ;  /* 0x0000001012147836 */ /* 0x000fe20000000000 */
[----:B-1----:R-:W-:-:S06]  /*73dd0*/  ISETP.LT.AND P1, PT, R19, R250, !P1 ;  /* 0x000000fa1300720c */ /* 0x002fcc0004f21270 */
[----:B------:R-:W1:Y:S01]  /*73de0*/  LDC R250, c[0x0][0x228] ;  /* 0x00008a00fffa7b82 */ /* 0x000e620000000800 */
[----:B--2---:R-:W-:-:S07]  /*73df0*/  ISETP.GE.AND P2, PT, R20, R249, PT ;  /* 0x000000f91400720c */ /* 0x004fce0003f46270 */
[----:B------:R-:W2:Y:S01]  /*73e00*/  LDC R249, c[0x0][0x248] ;  /* 0x00009200fff97b82 */ /* 0x000ea20000000800 */
[----:B0-----:R-:W-:-:S07]  /*73e10*/  ISETP.LT.AND P3, PT, R23, R22, !P2 ;  /* 0x000000161700720c */ /* 0x001fce0005761270 */
[----:B------:R-:W0:Y:S01]  /*73e20*/  LDC R22, c[0x0][0x22c] ;  /* 0x00008b00ff167b82 */ /* 0x000e220000000800 */
[----:B------:R-:W-:Y:S02]  /*73e30*/  PRMT R251, R251, 0x7632, R251 ;  /* 0x00007632fbfb7816 */ /* 0x000fe400000000fb */
[----:B-1----:R-:W-:-:S05]  /*73e40*/  ISETP.LT.AND P2, PT, R19, R250, !P2 ;  /* 0x000000fa1300720c */ /* 0x002fca0005741270 */
[----:B------:R-:W1:Y:S01]  /*73e50*/  LDC R250, c[0x0][0x228] ;  /* 0x00008a00fffa7b82 */ /* 0x000e620000000800 */
[C---:B--2---:R-:W-:Y:S02]  /*73e60*/  IMAD.IADD R20, R0.reuse, 0x1, R249 ;  /* 0x0000000100147824 */ /* 0x044fe400078e02f9 */
[----:B------:R-:W-:-:S04]  /*73e70*/  IMAD.WIDE R248, R0, 0x2, R16 ;  /* 0x0000000200f87825 */ /* 0x000fc800078e0210 */
[----:B------:R-:W-:Y:S01]  /*73e80*/  VIADD R0, R18, 0x11 ;  /* 0x0000001112007836 */ /* 0x000fe20000000000 */
[----:B------:R2:W-:Y:S04]  /*73e90*/  @P1 STG.E.U16 desc[UR60][R248.64], R251 ;  /* 0x000000fbf8001986 */ /* 0x0005e8000c10153c */
[----:B0-----:R-:W-:Y:S02]  /*73ea0*/  ISETP.GE.AND P1, PT, R0, R22, PT ;  /* 0x000000160000720c */ /* 0x001fe40003f26270 */
[----:B------:R-:W0:Y:S08]  /*73eb0*/  LDC R22, c[0x0][0x228] ;  /* 0x00008a00ff167b82 */ /* 0x000e300000000800 */
[----:B--2---:R-:W2:Y:S01]  /*73ec0*/  LDC R251, c[0x0][0x248] ;  /* 0x00009200fffb7b82 */ /* 0x004ea20000000800 */
[----:B------:R-:W-:-:S05]  /*73ed0*/  IMAD.WIDE R248, R20, 0x2, R2 ;  /* 0x0000000214f87825 */ /* 0x000fca00078e0202 */
[----:B------:R3:W-:Y:S02]  /*73ee0*/  @P3 STG.E.U16 desc[UR60][R248.64], R244 ;  /* 0x000000f4f8003986 */ /* 0x0007e4000c10153c */
[----:B---3--:R-:W-:Y:S01]  /*73ef0*/  PRMT R244, R244, 0x7632, R244 ;  /* 0x00007632f4f47816 */ /* 0x008fe200000000f4 */
[----:B------:R-:W-:-:S05]  /*73f00*/  IMAD.WIDE R248, R20, 0x2, R16 ;  /* 0x0000000214f87825 */ /* 0x000fca00078e0210 */
[----:B------:R3:W-:Y:S01]  /*73f10*/  @P2 STG.E.U16 desc[UR60][R248.64], R244 ;  /* 0x000000f4f8002986 */ /* 0x0007e2000c10153c */
[----:B-1----:R-:W-:Y:S01]  /*73f20*/  ISETP.LT.AND P2, PT, R23, R250, !P1 ;  /* 0x000000fa1700720c */ /* 0x002fe20004f41270 */
[----:B--2---:R-:W-:Y:S01]  /*73f30*/  IMAD.IADD R0, R20, 0x1, R251 ;  /* 0x0000000114007824 */ /* 0x004fe200078e02fb */
[----:B---3--:R-:W1:Y:S01]  /*73f40*/  LDC R244, c[0x0][0x22c] ;  /* 0x00008b00fff47b82 */ /* 0x008e620000000800 */
[----:B0-----:R-:W-:Y:S02]  /*73f50*/  ISETP.LT.AND P1, PT, R19, R22, !P1 ;  /* 0x000000161300720c */ /* 0x001fe40004f21270 */
[----:B------:R-:W-:-:S08]  /*73f60*/  IMAD.WIDE R248, R0, 0x2, R2 ;  /* 0x0000000200f87825 */ /* 0x000fd000078e0202 */
[----:B------:R0:W-:Y:S01]  /*73f70*/  @P2 STG.E.U16 desc[UR60][R248.64], R104 ;  /* 0x00000068f8002986 */ /* 0x0001e2000c10153c */
[----:B------:R-:W2:Y:S01]  /*73f80*/  LDC R22, c[0x0][0x228] ;  /* 0x00008a00ff167b82 */ /* 0x000ea20000000800 */
[----:B------:R-:W-:-:S07]  /*73f90*/  VIADD R20, R18, 0x12 ;  /* 0x0000001212147836 */ /* 0x000fce0000000000 */
[----:B------:R-:W3:Y:S01]  /*73fa0*/  LDC R250, c[0x0][0x248] ;  /* 0x00009200fffa7b82 */ /* 0x000ee20000000800 */
[----:B0-----:R-:W-:Y:S01]  /*73fb0*/  PRMT R104, R104, 0x7632, R104 ;  /* 0x0000763268687816 */ /* 0x001fe20000000068 */
[----:B------:R-:W-:-:S05]  /*73fc0*/  IMAD.WIDE R248, R0, 0x2, R16 ;  /* 0x0000000200f87825 */ /* 0x000fca00078e0210 */
[----:B------:R0:W-:Y:S01]  /*73fd0*/  @P1 STG.E.U16 desc[UR60][R248.64], R104 ;  /* 0x00000068f8001986 */ /* 0x0001e2000c10153c */
[----:B-1----:R-:W-:Y:S02]  /*73fe0*/  ISETP.GE.AND P1, PT, R20, R244, PT ;  /* 0x000000f41400720c */ /* 0x002fe40003f26270 */
[----:B------:R-:W1:Y:S02]  /*73ff0*/  LDC R20, c[0x0][0x228] ;  /* 0x00008a00ff147b82 */ /* 0x000e640000000800 */
[----:B--2---:R-:W-:-:S06]  /*74000*/  ISETP.LT.AND P2, PT, R23, R22, !P1 ;  /* 0x000000161700720c */ /* 0x004fcc0004f41270 */
[----:B------:R-:W2:Y:S01]  /*74010*/  LDC R22, c[0x0][0x228] ;  /* 0x00008a00ff167b82 */ /* 0x000ea20000000800 */
[----:B---3--:R-:W-:-:S07]  /*74020*/  IMAD.IADD R0, R0, 0x1, R250 ;  /* 0x0000000100007824 */ /* 0x008fce00078e02fa */
[----:B0-----:R-:W0:Y:S01]  /*74030*/  LDC R104, c[0x0][0x22c] ;  /* 0x00008b00ff687b82 */ /* 0x001e220000000800 */
[----:B------:R-:W-:Y:S01]  /*74040*/  IMAD.WIDE R248, R0, 0x2, R2 ;  /* 0x0000000200f87825 */ /* 0x000fe200078e0202 */
[----:B-1----:R-:W-:-:S04]  /*74050*/  ISETP.LT.AND P1, PT, R19, R20, !P1 ;  /* 0x000000141300720c */ /* 0x002fc80004f21270 */
[----:B------:R1:W-:Y:S01]  /*74060*/  @P2 STG.E.U16 desc[UR60][R248.64], R245 ;  /* 0x000000f5f8002986 */ /* 0x0003e2000c10153c */
[----:B------:R-:W-:Y:S01]  /*74070*/  PRMT R20, R245, 0x7632, R20 ;  /* 0x00007632f5147816 */ /* 0x000fe20000000014 */
[----:B-1----:R-:W1:Y:S01]  /*74080*/  LDC R248, c[0x0][0x248] ;  /* 0x00009200fff87b82 */ /* 0x002e620000000800 */
[----:B------:R-:W-:-:S06]  /*74090*/  IMAD.WIDE R244, R0, 0x2, R16 ;  /* 0x0000000200f47825 */ /* 0x000fcc00078e0210 */
[----:B------:R3:W-:Y:S01]  /*740a0*/  @P1 STG.E.U16 desc[UR60][R244.64], R20 ;  /* 0x00000014f4001986 */ /* 0x0007e2000c10153c */
[----:B------:R-:W4:Y:S01]  /*740b0*/  LDC R249, c[0x0][0x248] ;  /* 0x00009200fff97b82 */ /* 0x000f220000000800 */
[----:B---3--:R-:W-:-:S05]  /*740c0*/  VIADD R20, R18, 0x13 ;  /* 0x0000001312147836 */ /* 0x008fca0000000000 */
[----:B0-----:R-:W-:Y:S02]  /*740d0*/  ISETP.GE.AND P1, PT, R20, R104, PT ;  /* 0x000000681400720c */ /* 0x001fe40003f26270 */
[----:B------:R-:W0:Y:S02]  /*740e0*/  LDC R20, c[0x0][0x228] ;  /* 0x00008a00ff147b82 */ /* 0x000e240000000800 */
[----:B--2---:R-:W-:Y:S01]  /*740f0*/  ISETP.LT.AND P2, PT, R23, R22, !P1 ;  /* 0x000000161700720c */ /* 0x004fe20004f41270 */
[----:B-1----:R-:W-:-:S04]  /*74100*/  IMAD.IADD R0, R0, 0x1, R248 ;  /* 0x0000000100007824 */ /* 0x002fc800078e02f8 */
[----:B------:R-:W-:Y:S01]  /*74110*/  IMAD.WIDE R244, R0, 0x2, R2 ;  /* 0x0000000200f47825 */ /* 0x000fe200078e0202 */
[----:B------:R-:W1:Y:S07]  /*74120*/  LDC R22, c[0x0][0x228] ;  /* 0x00008a00ff167b82 */ /* 0x000e6e0000000800 */
[----:B------:R2:W-:Y:S01]  /*74130*/  @P2 STG.E.U16 desc[UR60][R244.64], R105 ;  /* 0x00000069f4002986 */ /* 0x0005e2000c10153c */
[----:B------:R-:W3:Y:S08]  /*74140*/  LDC R248, c[0x0][0x22c] ;  /* 0x00008b00fff87b82 */ /* 0x000ef00000000800 */
[----:B--2---:R-:W2:Y:S01]  /*74150*/  LDC R244, c[0x0][0x22c] ;  /* 0x00008b00fff47b82 */ /* 0x004ea20000000800 */
[----:B0-----:R-:W-:-:S02]  /*74160*/  ISETP.LT.AND P1, PT, R19, R20, !P1 ;  /* 0x000000141300720c */ /* 0x001fc40004f21270 */
[----:B------:R-:W-:Y:S01]  /*74170*/  PRMT R20, R105, 0x7632, R20 ;  /* 0x0000763269147816 */ /* 0x000fe20000000014 */
[----:B------:R-:W-:-:S04]  /*74180*/  IMAD.WIDE R104, R0, 0x2, R16 ;  /* 0x0000000200687825 */ /* 0x000fc800078e0210 */
[----:B------:R-:W0:Y:S06]  /*74190*/  LDC R245, c[0x0][0x228] ;  /* 0x00008a00fff57b82 */ /* 0x000e2c0000000800 */
[----:B------:R4:W-:Y:S02]  /*741a0*/  @P1 STG.E.U16 desc[UR60][R104.64], R20 ;  /* 0x0000001468001986 */ /* 0x0009e4000c10153c */
[----:B----4-:R-:W-:-:S05]  /*741b0*/  VIADD R20, R18, 0x14 ;  /* 0x0000001412147836 */ /* 0x010fca0000000000 */
[----:B--2---:R-:W-:Y:S01]  /*741c0*/  ISETP.GE.AND P1, PT, R20, R244, PT ;  /* 0x000000f41400720c */ /* 0x004fe20003f26270 */
[----:B------:R-:W-:Y:S01]  /*741d0*/  IMAD.IADD R20, R0, 0x1, R249 ;  /* 0x0000000100147824 */ /* 0x000fe200078e02f9 */
[----:B------:R-:W2:Y:S02]  /*741e0*/  LDC R244, c[0x0][0x248] ;  /* 0x00009200fff47b82 */ /* 0x000ea40000000800 */
[----:B-1----:R-:W-:Y:S01]  /*741f0*/  ISETP.LT.AND P2, PT, R23, R22, !P1 ;  /* 0x000000161700720c */ /* 0x002fe20004f41270 */
[----:B------:R-:W-:-:S04]  /*74200*/  IMAD.WIDE R104, R20, 0x2, R2 ;  /* 0x0000000214687825 */ /* 0x000fc800078e0202 */
[----:B------:R-:W-:Y:S01]  /*74210*/  VIADD R22, R18, 0x15 ;  /* 0x0000001512167836 */ /* 0x000fe20000000000 */
[----:B------:R-:W1:Y:S07]  /*74220*/  LDC R0, c[0x0][0x228] ;  /* 0x00008a00ff007b82 */ /* 0x000e6e0000000800 */
[----:B------:R4:W-:Y:S01]  /*74230*/  @P2 STG.E.U16 desc[UR60][R104.64], R246 ;  /* 0x000000f668002986 */ /* 0x0009e2000c10153c */
[----:B---3--:R-:W-:Y:S02]  /*74240*/  ISETP.GE.AND P2, PT, R22, R248, PT ;  /* 0x000000f81600720c */ /* 0x008fe40003f46270 */
[----:B------:R-:W3:Y:S01]  /*74250*/  LDC R22, c[0x0][0x228] ;  /* 0x00008a00ff167b82 */ /* 0x000ee20000000800 */
[----:B0-----:R-:W-:-:S07]  /*74260*/  ISETP.LT.AND P1, PT, R19, R245, !P1 ;  /* 0x000000f51300720c */ /* 0x001fce0004f21270 */
[----:B------:R-:W0:Y:S01]  /*74270*/  LDC R245, c[0x0][0x228] ;  /* 0x00008a00fff57b82 */ /* 0x000e220000000800 */
[----:B----4-:R-:W-:Y:S01]  /*74280*/  IMAD.WIDE R104, R20, 0x2, R16 ;  /* 0x0000000214687825 */ /* 0x010fe200078e0210 */
[----:B------:R-:W-:Y:S02]  /*74290*/  PRMT R246, R246, 0x7632, R246 ;  /* 0x00007632f6f67816 */ /* 0x000fe400000000f6 */
[----:B-1----:R-:W-:Y:S01]  /*742a0*/  ISETP.LT.AND P3, PT, R23, R0, !P2 ;  /* 0x000000001700720c */ /* 0x002fe20005761270 */
[----:B--2---:R-:W-:-:S03]  /*742b0*/  IMAD.IADD R0, R20, 0x1, R244 ;  /* 0x0000000114007824 */ /* 0x004fc600078e02f4 */
[----:B------:R-:W1:Y:S01]  /*742c0*/  LDC R20, c[0x0][0x22c] ;  /* 0x00008b00ff147b82 */ /* 0x000e620000000800 */
[----:B------:R2:W-:Y:S01]  /*742d0*/  @P1 STG.E.U16 desc[UR60][R104.64], R246 ;  /* 0x000000f668001986 */ /* 0x0005e2000c10153c */
[----:B---3--:R-:W-:-:S06]  /*742e0*/  ISETP.LT.AND P2, PT, R19, R22, !P2 ;  /* 0x000000161300720c */ /* 0x008fcc0005741270 */
[----:B------:R-:W3:Y:S01]  /*742f0*/  LDC R244, c[0x0][0x248] ;  /* 0x00009200fff47b82 */ /* 0x000ee20000000800 */
[----:B--2---:R-:W-:-:S07]  /*74300*/  IMAD.WIDE R104, R0, 0x2, R2 ;  /* 0x0000000200687825 */ /* 0x004fce00078e0202 */
[----:B------:R-:W2:Y:S01]  /*74310*/  LDC R22, c[0x0][0x22c] ;  /* 0x00008b00ff167b82 */ /* 0x000ea20000000800 */
[----:B------:R4:W-:Y:S07]  /*74320*/  @P3 STG.E.U16 desc[UR60][R104.64], R106 ;  /* 0x0000006a68003986 */ /* 0x0009ee000c10153c */
[----:B------:R-:W2:Y:S01]  /*74330*/  LDC R246, c[0x0][0x22c] ;  /* 0x00008b00fff67b82 */ /* 0x000ea20000000800 */
[----:B----4-:R-:W-:Y:S01]  /*74340*/  PRMT R106, R106, 0x7632, R106 ;  /* 0x000076326a6a7816 */ /* 0x010fe2000000006a */
[----:B------:R-:W-:-:S05]  /*74350*/  IMAD.WIDE R104, R0, 0x2, R16 ;  /* 0x0000000200687825 */ /* 0x000fca00078e0210 */
[----:B------:R4:W-:Y:S02]  /*74360*/  @P2 STG.E.U16 desc[UR60][R104.64], R106 ;  /* 0x0000006a68002986 */ /* 0x0009e4000c10153c */
[----:B----4-:R-:W4:Y:S01]  /*74370*/  LDC R104, c[0x0][0x228] ;  /* 0x00008a00ff687b82 */ /* 0x010f220000000800 */
[----:B------:R-:W-:-:S05]  /*74380*/  VIADD R105, R18, 0x16 ;  /* 0x0000001612697836 */ /* 0x000fca0000000000 */
[----:B-1----:R-:W-:Y:S02]  /*74390*/  ISETP.GE.AND P1, PT, R105, R20, PT ;  /* 0x000000146900720c */ /* 0x002fe40003f26270 */
[----:B------:R-:W1:Y:S01]  /*743a0*/  LDC R20, c[0x0][0x228] ;  /* 0x00008a00ff147b82 */ /* 0x000e620000000800 */
[----:B---3--:R-:W-:Y:S01]  /*743b0*/  IMAD.IADD R0, R0, 0x1, R244 ;  /* 0x0000000100007824 */ /* 0x008fe200078e02f4 */
[----:B0-----:R-:W-:-:S06]  /*743c0*/  ISETP.LT.AND P3, PT, R23, R245, !P1 ;  /* 0x000000f51700720c */ /* 0x001fcc0004f61270 */
[----:B------:R-:W0:Y:S01]  /*743d0*/  LDC R106, c[0x0][0x248] ;  /* 0x00009200ff6a7b82 */ /* 0x000e220000000800 */
[----:B------:R-:W-:-:S07]  /*743e0*/  VIADD R105, R18, 0x17 ;  /* 0x0000001712697836 */ /* 0x000fce0000000000 */
[----:B------:R-:W3:Y:S01]  /*743f0*/  LDC R244, c[0x0][0x228] ;  /* 0x00008a00fff47b82 */ /* 0x000ee20000000800 */
[----:B--2---:R-:W-:Y:S02]  /*74400*/  ISETP.GE.AND P2, PT, R105, R22, PT ;  /* 0x000000166900720c */ /* 0x004fe40003f46270 */
[----:B----4-:R-:W-:Y:S01]  /*74410*/  ISETP.LT.AND P1, PT, R19, R104, !P1 ;  /* 0x000000681300720c */ /* 0x010fe20004f21270 */
[----:B------:R-:W-:-:S04]  /*74420*/  IMAD.WIDE R104, R0, 0x2, R2 ;  /* 0x0000000200687825 */ /* 0x000fc800078e0202 */
[----:B------:R-:W2:Y:S01]  /*74430*/  LDC R245, c[0x0][0x22c] ;  /* 0x00008b00fff57b82 */ /* 0x000ea20000000800 */
[----:B------:R4:W-:Y:S01]  /*74440*/  @P3 STG.E.U16 desc[UR60][R104.64], R247 ;  /* 0x000000f768003986 */ /* 0x0009e2000c10153c */
[----:B-1----:R-:W-:-:S06]  /*74450*/  ISETP.LT.AND P3, PT, R23, R20, !P2 ;  /* 0x000000141700720c */ /* 0x002fcc0005761270 */
[----:B------:R-:W1:Y:S01]  /*74460*/  LDC R22, c[0x0][0x228] ;  /* 0x00008a00ff167b82 */ /* 0x000e620000000800 */
[----:B----4-:R-:W-:Y:S01]  /*74470*/  PRMT R247, R247, 0x7632, R247 ;  /* 0x00007632f7f77816 */ /* 0x010fe200000000f7 */
[----:B------:R-:W-:Y:S01]  /*74480*/  IMAD.WIDE R104, R0, 0x2, R16 ;  /* 0x0000000200687825 */ /* 0x000fe200078e0210 */
[----:B---3--:R-:W-:-:S03]  /*74490*/  ISETP.LT.AND P2, PT, R19, R244, !P2 ;  /* 0x000000f41300720c */ /* 0x008fc60005741270 */
[----:B0-----:R-:W-:Y:S01]  /*744a0*/  IMAD.IADD R0, R0, 0x1, R106 ;  /* 0x0000000100007824 */ /* 0x001fe200078e026a */
[----:B------:R0:W-:Y:S01]  /*744b0*/  @P1 STG.E.U16 desc[UR60][R104.64], R247 ;  /* 0x000000f768001986 */ /* 0x0001e2000c10153c */
[----:B------:R-:W-:Y:S01]  /*744c0*/  PRMT R20, R107, 0x7632, R20 ;  /* 0x000076326b147816 */ /* 0x000fe20000000014 */
[----:B------:R-:W3:Y:S08]  /*744d0*/  LDC R244, c[0x0][0x248] ;  /* 0x00009200fff47b82 */ /* 0x000ef00000000800 */
[----:B------:R-:W4:Y:S01]  /*744e0*/  LDC R106, c[0x0][0x228] ;  /* 0x00008a00ff6a7b82 */ /* 0x000f220000000800 */
[----:B0-----:R-:W-:-:S05]  /*744f0*/  IMAD.WIDE R104, R0, 0x2, R2 ;  /* 0x0000000200687825 */ /* 0x001fca00078e0202 */
[----:B------:R0:W-:Y:S02]  /*74500*/  @P3 STG.E.U16 desc[UR60][R104.64], R107 ;  /* 0x0000006b68003986 */ /* 0x0001e4000c10153c */
[----:B0-----:R-:W-:Y:S01]  /*74510*/  IMAD.WIDE R104, R0, 0x2, R16 ;  /* 0x0000000200687825 */ /* 0x001fe200078e0210 */
[----:B------:R-:W0:Y:S04]  /*74520*/  LDC R107, c[0x0][0x248] ;  /* 0x00009200ff6b7b82 */ /* 0x000e280000000800 */
[----:B------:R2:W-:Y:S04]  /*74530*/  @P2 STG.E.U16 desc[UR60][R104.64], R20 ;  /* 0x0000001468002986 */ /* 0x0005e8000c10153c */
[----:B--2---:R-:W2:Y:S01]  /*74540*/  LDC R104, c[0x0][0x22c] ;  /* 0x00008b00ff687b82 */ /* 0x004ea20000000800 */
[----:B------:R-:W-:-:S07]  /*74550*/  VIADD R105, R18, 0x18 ;  /* 0x0000001812697836 */ /* 0x000fce0000000000 */
[----:B------:R-:W4:Y:S01]  /*74560*/  LDC R20, c[0x0][0x228] ;  /* 0x00008a00ff147b82 */ /* 0x000f220000000800 */
[----:B------:R-:W-:Y:S01]  /*74570*/  ISETP.GE.AND P2, PT, R105, R245, PT ;  /* 0x000000f56900720c */ /* 0x000fe20003f46270 */
[----:B------:R-:W-:-:S03]  /*74580*/  VIADD R245, R18, 0x19 ;  /* 0x0000001912f57836 */ /* 0x000fc60000000000 */
[----:B-1----:R-:W-:Y:S01]  /*74590*/  ISETP.LT.AND P3, PT, R23, R22, !P2 ;  /* 0x000000161700720c */ /* 0x002fe20005761270 */
[----:B---3--:R-:W-:Y:S02]  /*745a0*/  IMAD.IADD R244, R0, 0x1, R244 ;  /* 0x0000000100f47824 */ /* 0x008fe400078e02f4 */
[----:B------:R-:W1:Y:S01]  /*745b0*/  LDC R0, c[0x0][0x228] ;  /* 0x00008a00ff007b82 */ /* 0x000e620000000800 */
[----:B--2---:R-:W-:-:S07]  /*745c0*/  ISETP.GE.AND P1, PT, R245, R104, PT ;  /* 0x00000068f500720c */ /* 0x004fce0003f26270 */
[----:B------:R-:W2:Y:S01]  /*745d0*/  LDC R22, c[0x0][0x228] ;  /* 0x00008a00ff167b82 */ /* 0x000ea20000000800 */
[----:B------:R-:W-:-:S07]  /*745e0*/  IMAD.WIDE R104, R244, 0x2, R2 ;  /* 0x00000002f4687825 */ /* 0x000fce00078e0202 */
[----:B------:R-:W3:Y:S01]  /*745f0*/  LDC R245, c[0x0][0x228] ;  /* 0x00008a00fff57b82 */ /* 0x000ee20000000800 */
[----:B----4-:R-:W-:Y:S01]  /*74600*/  ISETP.LT.AND P2, PT, R19, R20, !P2 ;  /* 0x000000141300720c */ /* 0x010fe20005741270 */
[----:B------:R4:W-:Y:S01]  /*74610*/  @P3 STG.E.U16 desc[UR60][R104.64], R48 ;  /* 0x0000003068003986 */ /* 0x0009e2000c10153c */
[----:B------:R-:W-:-:S05]  /*74620*/  ISETP.LT.AND P3, PT, R23, R106, !P1 ;  /* 0x0000006a1700720c */ /* 0x000fca0004f61270 */
[----:B------:R-:W1:Y:S01]  /*74630*/  LDC R20, c[0x0][0x22c] ;  /* 0x00008b00ff147b82 */ /* 0x000e620000000800 */
[----:B0-----:R-:W-:Y:S01]  /*74640*/  IMAD.IADD R107, R244, 0x1, R107 ;  /* 0x00000001f46b7824 */ /* 0x001fe200078e026b */
[----:B----4-:R-:W-:Y:S01]  /*74650*/  PRMT R48, R48, 0x7632, R48 ;  /* 0x0000763230307816 */ /* 0x010fe20000000030 */
[----:B------:R-:W-:-:S05]  /*74660*/  IMAD.WIDE R104, R244, 0x2, R16 ;  /* 0x00000002f4687825 */ /* 0x000fca00078e0210 */
[----:B------:R-:W0:Y:S01]  /*74670*/  LDC R106, c[0x0][0x248] ;  /* 0x00009200ff6a7b82 */ /* 0x000e220000000800 */
[----:B------:R4:W-:Y:S07]  /*74680*/  @P2 STG.E.U16 desc[UR60][R104.64], R48 ;  /* 0x0000003068002986 */ /* 0x0009ee000c10153c */
[----:B------:R-:W2:Y:S01]  /*74690*/  LDC R244, c[0x0][0x248] ;  /* 0x00009200fff47b82 */ /* 0x000ea20000000800 */
[----:B----4-:R-:W-:-:S07]  /*746a0*/  IMAD.WIDE R104, R107, 0x2, R2 ;  /* 0x000000026b687825 */ /* 0x010fce00078e0202 */
[----:B------:R-:W4:Y:S01]  /*746b0*/  LDC R48, c[0x0][0x228] ;  /* 0x00008a00ff307b82 */ /* 0x000f220000000800 */
[----:B------:R1:W-:Y:S01]  /*746c0*/  @P3 STG.E.U16 desc[UR60][R104.64], R100 ;  /* 0x0000006468003986 */ /* 0x0003e2000c10153c */
[----:B---3--:R-:W-:Y:S01]  /*746d0*/  ISETP.LT.AND P3, PT, R19, R245, !P1 ;  /* 0x000000f51300720c */ /* 0x008fe20004f61270 */
[C---:B------:R-:W-:Y:S02]  /*746e0*/  VIADD R245, R18.reuse, 0x1b ;  /* 0x0000001b12f57836 */ /* 0x040fe40000000000 */
[----:B-1----:R-:W-:-:S03]  /*746f0*/  VIADD R104, R18, 0x1a ;  /* 0x0000001a12687836 */ /* 0x002fc60000000000 */
[----:B------:R-:W-:Y:S02]  /*74700*/  ISETP.GE.AND P1, PT, R245, R20, PT ;  /* 0x00000014f500720c */ /* 0x000fe40003f26270 */
[----:B------:R-:W1:Y:S01]  /*74710*/  LDC R245, c[0x0][0x22c] ;  /* 0x00008b00fff57b82 */ /* 0x000e620000000800 */
[----:B------:R-:W-:-:S07]  /*74720*/  ISETP.GE.AND P2, PT, R104, R246, PT ;  /* 0x000000f66800720c */ /* 0x000fce0003f46270 */
[----:B------:R-:W3:Y:S01]  /*74730*/  LDC R246, c[0x0][0x228] ;  /* 0x00008a00fff67b82 */ /* 0x000ee20000000800 */
[----:B------:R-:W-:Y:S01]  /*74740*/  ISETP.LT.AND P5, PT, R23, R0, !P2 ;  /* 0x000000001700720c */ /* 0x000fe200057a1270 */
[----:B0-----:R-:W-:Y:S01]  /*74750*/  IMAD.IADD R20, R107, 0x1, R106 ;  /* 0x000000016b147824 */ /* 0x001fe200078e026a */
[----:B--2---:R-:W-:Y:S01]  /*74760*/  ISETP.LT.AND P2, PT, R19, R22, !P2 ;  /* 0x000000161300720c */ /* 0x004fe20005741270 */
[----:B------:R-:W-:Y:S01]  /*74770*/  IMAD.WIDE R104, R107, 0x2, R16 ;  /* 0x000000026b687825 */ /* 0x000fe200078e0210 */
[----:B------:R-:W-:-:S03]  /*74780*/  PRMT R100, R100, 0x7632, R100 ;  /* 0x0000763264647816 */ /* 0x000fc60000000064 */
[C---:B------:R-:W-:Y:S02]  /*74790*/  IMAD.WIDE R106, R20.reuse, 0x2, R2 ;  /* 0x00000002146a7825 */ /* 0x040fe400078e0202 */
[----:B------:R0:W-:Y:S01]  /*747a0*/  @P3 STG.E.U16 desc[UR60][R104.64], R100 ;  /* 0x0000006468003986 */ /* 0x0001e2000c10153c */
[----:B----4-:R-:W-:Y:S01]  /*747b0*/  ISETP.LT.AND P3, PT, R23, R48, !P1 ;  /* 0x000000301700720c */ /* 0x010fe20004f61270 */
[C---:B------:R-:W-:Y:S02]  /*747c0*/  IMAD.IADD R0, R20.reuse, 0x1, R244 ;  /* 0x0000000114007824 */ /* 0x040fe400078e02f4 */
[----:B------:R2:W-:Y:S01]  /*747d0*/  @P5 STG.E.U16 desc[UR60][R106.64], R49 ;  /* 0x000000316a005986 */ /* 0x0005e2000c10153c */
[----:B------:R-:W4:Y:S01]  /*747e0*/  LDC R244, c[0x0][0x228] ;  /* 0x00008a00fff47b82 */ /* 0x000f220000000800 */
[----:B0-----:R-:W-:Y:S01]  /*747f0*/  IMAD.WIDE R104, R20, 0x2, R16 ;  /* 0x0000000214687825 */ /* 0x001fe200078e0210 */
[----:B------:R-:W-:-:S06]  /*74800*/  PRMT R20, R49, 0x7632, R20 ;  /* 0x0000763231147816 */ /* 0x000fcc0000000014 */
[----:B------:R-:W0:Y:S01]  /*74810*/  LDC R100, c[0x0][0x248] ;  /* 0x00009200ff647b82 */ /* 0x000e220000000800 */
[----:B------:R-:W-:Y:S01]  /*74820*/  VIADD R22, R18, 0x1c ;  /* 0x0000001c12167836 */ /* 0x000fe20000000000 */
[----:B------:R1:W-:Y:S06]  /*74830*/  @P2 STG.E.U16 desc[UR60][R104.64], R20 ;  /* 0x0000001468002986 */ /* 0x0003ec000c10153c */
[----:B--2---:R-:W2:Y:S01]  /*74840*/  LDC R106, c[0x0][0x248] ;  /* 0x00009200ff6a7b82 */ /* 0x004ea20000000800 */
[----:B------:R-:W-:Y:S01]  /*74850*/  IMAD.WIDE R48, R0, 0x2, R2 ;  /* 0x0000000200307825 */ /* 0x000fe200078e0202 */
[----:B---3--:R-:W-:-:S06]  /*74860*/  ISETP.LT.AND P1, PT, R19, R246, !P1 ;  /* 0x000000f61300720c */ /* 0x008fcc0004f21270 */
[----:B-1----:R-:W1:Y:S01]  /*74870*/  LDC R20, c[0x0][0x22c] ;  /* 0x00008b00ff147b82 */ /* 0x002e620000000800 */
[----:B------:R-:W-:Y:S01]  /*74880*/  ISETP.GE.AND P2, PT, R22, R245, PT ;  /* 0x000000f51600720c */ /* 0x000fe20003f46270 */
[----:B------:R3:W-:Y:S01]  /*74890*/  @P3 STG.E.U16 desc[UR60][R48.64], R101 ;  /* 0x0000006530003986 */ /* 0x0007e2000c10153c */
[----:B------:R-:W-:-:S05]  /*748a0*/  PRMT R105, R101, 0x7632, R105 ;  /* 0x0000763265697816 */ /* 0x000fca0000000069 */
[----:B------:R-:W0:Y:S08]  /*748b0*/  LDC R22, c[0x0][0x228] ;  /* 0x00008a00ff167b82 */ /* 0x000e300000000800 */
[----:B---3--:R-:W3:Y:S01]  /*748c0*/  LDC R101, c[0x0][0x228] ;  /* 0x00008a00ff657b82 */ /* 0x008ee20000000800 */
[----:B------:R-:W-:-:S07]  /*748d0*/  IMAD.WIDE R48, R0, 0x2, R16 ;  /* 0x0000000200307825 */ /* 0x000fce00078e0210 */
[----:B------:R-:W3:Y:S01]  /*748e0*/  LDC R104, c[0x0][0x22c] ;  /* 0x00008b00ff687b82 */ /* 0x000ee20000000800 */
[----:B------:R1:W-:Y:S01]  /*748f0*/  @P1 STG.E.U16 desc[UR60][R48.64], R105 ;  /* 0x0000006930001986 */ /* 0x0003e2000c10153c */
[----:B------:R-:W-:Y:S01]  /*74900*/  VIADD R107, R18, 0x1d ;  /* 0x0000001d126b7836 */ /* 0x000fe20000000000 */
[----:B----4-:R-:W-:Y:S01]  /*74910*/  ISETP.LT.AND P3, PT, R23, R244, !P2 ;  /* 0x000000f41700720c */ /* 0x010fe20005761270 */
[----:B--2---:R-:W-:-:S04]  /*74920*/  IMAD.IADD R106, R0, 0x1, R106 ;  /* 0x00000001006a7824 */ /* 0x004fc800078e026a */
[----:B------:R-:W2:Y:S01]  /*74930*/  LDC R0, c[0x0][0x228] ;  /* 0x00008a00ff007b82 */ /* 0x000ea20000000800 */
[----:B-1----:R-:W-:-:S07]  /*74940*/  ISETP.GE.AND P1, PT, R107, R20, PT ;  /* 0x000000146b00720c */ /* 0x002fce0003f26270 */
[----:B------:R-:W1:Y:S01]  /*74950*/  LDC R105, c[0x0][0x228] ;  /* 0x00008a00ff697b82 */ /* 0x000e620000000800 */
[----:B------:R-:W-:Y:S01]  /*74960*/  IMAD.WIDE R48, R106, 0x2, R2 ;  /* 0x000000026a307825 */ /* 0x000fe200078e0202 */
[----:B0-----:R-:W-:-:S06]  /*74970*/  ISETP.LT.AND P2, PT, R19, R22, !P2 ;  /* 0x000000161300720c */ /* 0x001fcc0005741270 */
[----:B------:R-:W0:Y:S01]  /*74980*/  LDC R107, c[0x0][0x248] ;  /* 0x00009200ff6b7b82 */ /* 0x000e220000000800 */
[----:B------:R-:W-:Y:S01]  /*74990*/  VIADD R245, R18, 0x1e ;  /* 0x0000001e12f57836 */ /* 0x000fe20000000000 */
[----:B---3--:R-:W-:Y:S01]  /*749a0*/  ISETP.LT.AND P5, PT, R23, R101, !P1 ;  /* 0x000000651700720c */ /* 0x008fe20004fa1270 */
[----:B------:R3:W-:Y:S01]  /*749b0*/  @P3 STG.E.U16 desc[UR60][R48.64], R50 ;  /* 0x0000003230003986 */ /* 0x0007e2000c10153c */
[C---:B------:R-:W-:Y:S02]  /*749c0*/  IMAD.IADD R22, R106.reuse, 0x1, R100 ;  /* 0x000000016a167824 */ /* 0x040fe400078e0264 */
[----:B------:R-:W-:Y:S02]  /*749d0*/  ISETP.GE.AND P3, PT, R245, R104, PT ;  /* 0x00000068f500720c */ /* 0x000fe40003f66270 */
[----:B------:R-:W4:Y:S01]  /*749e0*/  LDC R104, c[0x0][0x228] ;  /* 0x00008a00ff687b82 */ /* 0x000f220000000800 */
[----:B------:R-:W-:Y:S01]  /*749f0*/  IMAD.WIDE R100, R106, 0x2, R16 ;  /* 0x000000026a647825 */ /* 0x000fe200078e0210 */
[----:B---3--:R-:W-:-:S06]  /*74a00*/  PRMT R50, R50, 0x7632, R50 ;  /* 0x0000763232327816 */ /* 0x008fcc0000000032 */
[----:B------:R-:W3:Y:S01]  /*74a10*/  LDC R244, c[0x0][0x22c] ;  /* 0x00008b00fff47b82 */ /* 0x000ee20000000800 */
[C---:B------:R-:W-:Y:S01]  /*74a20*/  IMAD.WIDE R48, R22.reuse, 0x2, R2 ;  /* 0x0000000216307825 */ /* 0x040fe200078e0202 */
[----:B-1----:R-:W-:Y:S01]  /*74a30*/  ISETP.LT.AND P1, PT, R19, R105, !P1 ;  /* 0x000000691300720c */ /* 0x002fe20004f21270 */
[----:B------:R-:W-:Y:S05]  /*74a40*/  @P2 STG.E.U16 desc[UR60][R100.64], R50 ;  /* 0x0000003264002986 */ /* 0x000fea000c10153c */
[----:B------:R-:W1:Y:S01]  /*74a50*/  LDC R20, c[0x0][0x228] ;  /* 0x00008a00ff147b82 */ /* 0x000e620000000800 */
[----:B------:R4:W-:Y:S01]  /*74a60*/  @P5 STG.E.U16 desc[UR60][R48.64], R102 ;  /* 0x0000006630005986 */ /* 0x0009e2000c10153c */
[----:B--2---:R-:W-:Y:S01]  /*74a70*/  ISETP.LT.AND P5, PT, R23, R0, !P3 ;  /* 0x000000001700720c */ /* 0x004fe20005fa1270 */
[----:B0-----:R-:W-:-:S05]  /*74a80*/  IMAD.IADD R105, R22, 0x1, R107 ;  /* 0x0000000116697824 */ /* 0x001fca00078e026b */
[----:B------:R-:W0:Y:S01]  /*74a90*/  LDC R0, c[0x0][0x22c] ;  /* 0x00008b00ff007b82 */ /* 0x000e220000000800 */
[----:B----4-:R-:W-:Y:S01]  /*74aa0*/  PRMT R102, R102, 0x7632, R102 ;  /* 0x0000763266667816 */ /* 0x010fe20000000066 */
[----:B------:R-:W-:-:S06]  /*74ab0*/  IMAD.WIDE R48, R22, 0x2, R16 ;  /* 0x0000000216307825 */ /* 0x000fcc00078e0210 */
[----:B------:R-:W2:Y:S01]  /*74ac0*/  LDC R50, c[0x0][0x248] ;  /* 0x00009200ff327b82 */ /* 0x000ea20000000800 */
[----:B------:R4:W-:Y:S07]  /*74ad0*/  @P1 STG.E.U16 desc[UR60][R48.64], R102 ;  /* 0x0000006630001986 */ /* 0x0009ee000c10153c */
[----:B------:R-:W2:Y:S01]  /*74ae0*/  LDC R22, c[0x0][0x228] ;  /* 0x00008a00ff167b82 */ /* 0x000ea20000000800 */
[----:B------:R-:W-:-:S07]  /*74af0*/  VIADD R101, R18, 0x1f ;  /* 0x0000001f12657836 */ /* 0x000fce0000000000 */
[----:B------:R-:W2:Y:S01]  /*74b00*/  LDC R100, c[0x0][0x228] ;  /* 0x00008a00ff647b82 */ /* 0x000ea20000000800 */
[----:B------:R-:W-:-:S07]  /*74b10*/  ISETP.LT.AND P3, PT, R19, R104, !P3 ;  /* 0x000000681300720c */ /* 0x000fce0005f61270 */
[----:B----4-:R-:W4:Y:S01]  /*74b20*/  LDC R102, c[0x0][0x248] ;  /* 0x00009200ff667b82 */ /* 0x010f220000000800 */
[----:B------:R-:W-:Y:S01]  /*74b30*/  IMAD.WIDE R48, R105, 0x2, R2 ;  /* 0x0000000269307825 */ /* 0x000fe200078e0202 */
[----:B---3--:R-:W-:-:S03]  /*74b40*/  ISETP.GE.AND P2, PT, R101, R244, PT ;  /* 0x000000f46500720c */ /* 0x008fc60003f46270 */
[----:B------:R-:W-:-:S03]  /*74b50*/  VIADD R247, R18, 0x20 ;  /* 0x0000002012f77836 */ /* 0x000fc60000000000 */
[----:B------:R-:W3:Y:S01]  /*74b60*/  LDC R244, c[0x0][0x22c] ;  /* 0x00008b00fff47b82 */ /* 0x000ee20000000800 */
[----:B------:R0:W-:Y:S01]  /*74b70*/  @P5 STG.E.U16 desc[UR60][R48.64], R51 ;  /* 0x0000003330005986 */ /* 0x0001e2000c10153c */
[----:B------:R-:W-:Y:S02]  /*74b80*/  PRMT R101, R51, 0x7632, R101 ;  /* 0x0000763233657816 */ /* 0x000fe40000000065 */
[----:B-1----:R-:W-:-:S04]  /*74b90*/  ISETP.LT.AND P5, PT, R23, R20, !P2 ;  /* 0x000000141700720c */ /* 0x002fc800057a1270 */
[----:B------:R-:W1:Y:S01]  /*74ba0*/  LDC R107, c[0x0][0x228] ;  /* 0x00008a00ff6b7b82 */ /* 0x000e620000000800 */
[----:B0-----:R-:W-:Y:S01]  /*74bb0*/  ISETP.GE.AND P1, PT, R247, R0, PT ;  /* 0x00000000f700720c */ /* 0x001fe20003f26270 */
[----:B------:R-:W-:-:S06]  /*74bc0*/  IMAD.WIDE R48, R105, 0x2, R16 ;  /* 0x0000000269307825 */ /* 0x000fcc00078e0210 */
[----:B------:R-:W0:Y:S01]  /*74bd0*/  LDC R245, c[0x0][0x228] ;  /* 0x00008a00fff57b82 */ /* 0x000e220000000800 */
[----:B--2---:R-:W-:Y:S01]  /*74be0*/  IMAD.IADD R104, R105, 0x1, R50 ;  /* 0x0000000169687824 */ /* 0x004fe200078e0232 */
[----:B------:R2:W-:Y:S01]  /*74bf0*/  @P3 STG.E.U16 desc[UR60][R48.64], R101 ;  /* 0x0000006530003986 */ /* 0x0005e2000c10153c */
[----:B------:R-:W-:Y:S02]  /*74c00*/  ISETP.LT.AND P2, PT, R19, R22, !P2 ;  /* 0x000000161300720c */ /* 0x000fe40005741270 */
[----:B------:R-:W-:-:S03]  /*74c10*/  ISETP.LT.AND P3, PT, R23, R100, !P1 ;  /* 0x000000641700720c */ /* 0x000fc60004f61270 */
[----:B------:R-:W0:Y:S01]  /*74c20*/  LDC R0, c[0x0][0x248] ;  /* 0x00009200ff007b82 */ /* 0x000e220000000800 */
[----:B------:R-:W-:Y:S01]  /*74c30*/  IMAD.WIDE R50, R104, 0x2, R2 ;  /* 0x0000000268327825 */ /* 0x000fe200078e0202 */
[----:B------:R-:W-:-:S03]  /*74c40*/  PRMT R22, R103, 0x7632, R22 ;  /* 0x0000763267167816 */ /* 0x000fc60000000016 */
[----:B----4-:R-:W-:-:S03]  /*74c50*/  IMAD.IADD R106, R104, 0x1, R102 ;  /* 0x00000001686a7824 */ /* 0x010fc600078e0266 */
[----:B------:R-:W4:Y:S01]  /*74c60*/  LDC R20, c[0x0][0x22c] ;  /* 0x00008b00ff147b82 */ /* 0x000f220000000800 */
[----:B------:R3:W-:Y:S01]  /*74c70*/  @P5 STG.E.U16 desc[UR60][R50.64], R103 ;  /* 0x0000006732005986 */ /* 0x0007e2000c10153c */
[----:B--2---:R-:W-:-:S06]  /*74c80*/  IMAD.WIDE R48, R104, 0x2, R16 ;  /* 0x0000000268307825 */ /* 0x004fcc00078e0210 */
[----:B------:R-:W2:Y:S01]  /*74c90*/  LDC R101, c[0x0][0x228] ;  /* 0x00008a00ff657b82 */ /* 0x000ea20000000800 */
[----:B------:R-:W-:Y:S02]  /*74ca0*/  VIADD R105, R18, 0x21 ;  /* 0x0000002112697836 */ /* 0x000fe40000000000 */
[----:B---3--:R-:W-:-:S05]  /*74cb0*/  IMAD.WIDE R50, R106, 0x2, R2 ;  /* 0x000000026a327825 */ /* 0x008fca00078e0202 */
[----:B------:R-:W3:Y:S01]  /*74cc0*/  LDC R100, c[0x0][0x228] ;  /* 0x00008a00ff647b82 */ /* 0x000ee20000000800 */
[----:B------:R0:W-:Y:S01]  /*74cd0*/  @P2 STG.E.U16 desc[UR60][R48.64], R22 ;  /* 0x0000001630002986 */ /* 0x0001e2000c10153c */
[----:B------:R-:W-:-:S03]  /*74ce0*/  ISETP.GE.AND P2, PT, R105, R244, PT ;  /* 0x000000f46900720c */ /* 0x000fc60003f46270 */
[----:B------:R0:W-:Y:S03]  /*74cf0*/  @P3 STG.E.U16 desc[UR60][R50.64], R96 ;  /* 0x0000006032003986 */ /* 0x0001e6000c10153c */
[----:B------:R-:W3:Y:S01]  /*74d00*/  LDC R102, c[0x0][0x248] ;  /* 0x00009200ff667b82 */ /* 0x000ee20000000800 */
[----:B-1----:R-:W-:Y:S02]  /*74d10*/  ISETP.LT.AND P3, PT, R19, R107, !P1 ;  /* 0x0000006b1300720c */ /* 0x002fe40004f61270 */
[----:B0-----:R-:W-:-:S05]  /*74d20*/  ISETP.LT.AND P5, PT, R23, R245, !P2 ;  /* 0x000000f51700720c */ /* 0x001fca00057a1270 */
[----:B------:R-:W0:Y:S01]  /*74d30*/  LDC R22, c[0x0][0x22c] ;  /* 0x00008b00ff167b82 */ /* 0x000e220000000800 */
[----:B------:R-:W-:Y:S01]  /*74d40*/  IMAD.IADD R103, R106, 0x1, R0 ;  /* 0x000000016a677824 */ /* 0x000fe200078e0200 */
[----:B------:R-:W-:Y:S01]  /*74d50*/  PRMT R96, R96, 0x7632, R96 ;  /* 0x0000763260607816 */ /* 0x000fe20000000060 */
[----:B------:R-:W-:-:S05]  /*74d60*/  IMAD.WIDE R48, R106, 0x2, R16 ;  /* 0x000000026a307825 */ /* 0x000fca00078e0210 */
[----:B------:R-:W1:Y:S01]  /*74d70*/  LDC R107, c[0x0][0x228] ;  /* 0x00008a00ff6b7b82 */ /* 0x000e620000000800 */
[----:B------:R-:W-:-:S07]  /*74d80*/  VIADD R245, R18, 0x22 ;  /* 0x0000002212f57836 */ /* 0x000fce0000000000 */
[----:B------:R-:W1:Y:S01]  /*74d90*/  LDC R105, c[0x0][0x228] ;  /* 0x00008a00ff697b82 */ /* 0x000e620000000800 */
[----:B------:R-:W-:Y:S01]  /*74da0*/  IMAD.WIDE R50, R103, 0x2, R2 ;  /* 0x0000000267327825 */ /* 0x000fe200078e0202 */
[----:B----4-:R-:W-:Y:S01]  /*74db0*/  ISETP.GE.AND P1, PT, R245, R20, PT ;  /* 0x00000014f500720c */ /* 0x010fe20003f26270 */
[----:B------:R4:W-:Y:S05]  /*74dc0*/  @P3 STG.E.U16 desc[UR60][R48.64], R96 ;  /* 0x0000006030003986 */ /* 0x0009ea000c10153c */
[----:B------:R-:W1:Y:S01]  /*74dd0*/  LDC R106, c[0x0][0x248] ;  /* 0x00009200ff6a7b82 */ /* 0x000e620000000800 */
[----:B--2---:R-:W-:Y:S01]  /*74de0*/  ISETP.LT.AND P3, PT, R19, R101, !P2 ;  /* 0x000000651300720c */ /* 0x004fe20005761270 */
[----:B------:R2:W-:Y:S01]  /*74df0*/  @P5 STG.E.U16 desc[UR60][R50.64], R52 ;  /* 0x0000003432005986 */ /* 0x0005e2000c10153c */
[----:B---3--:R-:W-:Y:S01]  /*74e00*/  ISETP.LT.AND P5, PT, R23, R100, !P1 ;  /* 0x000000641700720c */ /* 0x008fe20004fa1270 */
[----:B------:R-:W-:-:S04]  /*74e10*/  IMAD.IADD R104, R103, 0x1, R102 ;  /* 0x0000000167687824 */ /* 0x000fc800078e0266 */
[----:B------:R-:W3:Y:S01]  /*74e20*/  LDC R20, c[0x0][0x22c] ;  /* 0x00008b00ff147b82 */ /* 0x000ee20000000800 */
[----:B----4-:R-:W-:-:S04]  /*74e30*/  IMAD.WIDE R48, R103, 0x2, R16 ;  /* 0x0000000267307825 */ /* 0x010fc800078e0210 */
[----:B--2---:R-:W-:-:S03]  /*74e40*/  VIADD R50, R18, 0x23 ;  /* 0x0000002312327836 */ /* 0x004fc60000000000 */
[----:B------:R-:W2:Y:S01]  /*74e50*/  LDC R100, c[0x0][0x22c] ;  /* 0x00008b00ff647b82 */ /* 0x000ea20000000800 */
[----:B------:R-:W-:Y:S02]  /*74e60*/  PRMT R52, R52, 0x7632, R52 ;  /* 0x0000763234347816 */ /* 0x000fe40000000034 */
[----:B0-----:R-:W-:-:S05]  /*74e70*/  ISETP.GE.AND P2, PT, R50, R22, PT ;  /* 0x000000163200720c */ /* 0x001fca0003f46270 */
[----:B------:R-:W0:Y:S01]  /*74e80*/  LDC R96, c[0x0][0x228] ;  /* 0x00008a00ff607b82 */ /* 0x000e220000000800 */
[----:B-1----:R-:W-:Y:S01]  /*74e90*/  ISETP.LT.AND P1, PT, R19, R107, !P1 ;  /* 0x0000006b1300720c */ /* 0x002fe20004f21270 */
[----:B------:R1:W-:Y:S06]  /*74ea0*/  @P3 STG.E.U16 desc[UR60][R48.64], R52 ;  /* 0x0000003430003986 */ /* 0x0003ec000c10153c */
[----:B------:R-:W4:Y:S01]  /*74eb0*/  LDC R102, c[0x0][0x228] ;  /* 0x00008a00ff667b82 */ /* 0x000f220000000800 */
[----:B------:R-:W-:-:S07]  /*74ec0*/  ISETP.LT.AND P3, PT, R23, R105, !P2 ;  /* 0x000000691700720c */ /* 0x000fce0005761270 */
[----:B------:R-:W4:Y:S01]  /*74ed0*/  LDC R0, c[0x0][0x228] ;  /* 0x00008a00ff007b82 */ /* 0x000f220000000800 */
[----:B------:R-:W-:-:S07]  /*74ee0*/  IMAD.WIDE R50, R104, 0x2, R2 ;  /* 0x0000000268327825 */ /* 0x000fce00078e0202 */
[----:B------:R-:W4:Y:S01]  /*74ef0*/  LDC R101, c[0x0][0x228] ;  /* 0x00008a00ff657b82 */ /* 0x000f220000000800 */
[C-C-:B-1----:R-:W-:Y:S01]  /*74f00*/  IMAD.IADD R52, R104.reuse, 0x1, R106.reuse ;  /* 0x0000000168347824 */ /* 0x142fe200078e026a */
[----:B------:R1:W-:Y:S01]  /*74f10*/  @P5 STG.E.U16 desc[UR60][R50.64], R97 ;  /* 0x0000006132005986 */ /* 0x0003e2000c10153c */
[----:B------:R-:W-:Y:S01]  /*74f20*/  PRMT R106, R97, 0x7632, R106 ;  /* 0x00007632616a7816 */ /* 0x000fe2000000006a */
[----:B------:R-:W-:-:S04]  /*74f30*/  IMAD.WIDE R48, R104, 0x2, R16 ;  /* 0x0000000268307825 */ /* 0x000fc800078e0210 */
[----:B------:R-:W4:Y:S01]  /*74f40*/  LDC R22, c[0x0][0x248] ;  /* 0x00009200ff167b82 */ /* 0x000f220000000800 */
[C---:B------:R-:W-:Y:S02]  /*74f50*/  VIADD R105, R18.reuse, 0x24 ;  /* 0x0000002412697836 */ /* 0x040fe40000000000 */
[----:B------:R-:W-:Y:S02]  /*74f60*/  VIADD R107, R18, 0x25 ;  /* 0x00000025126b7836 */ /* 0x000fe40000000000 */
[----:B-1----:R-:W-:-:S03]  /*74f70*/  IMAD.WIDE R50, R52, 0x2, R2 ;  /* 0x0000000234327825 */ /* 0x002fc600078e0202 */
[----:B------:R-:W1:Y:S01]  /*74f80*/  LDC R103, c[0x0][0x228] ;  /* 0x00008a00ff677b82 */ /* 0x000e620000000800 */
[----:B------:R-:W-:Y:S01]  /*74f90*/  @P1 STG.E.U16 desc[UR60][R48.64], R106 ;  /* 0x0000006a30001986 */ /* 0x000fe2000c10153c */
[----:B---3--:R-:W-:-:S03]  /*74fa0*/  ISETP.GE.AND P1, PT, R105, R20, PT ;  /* 0x000000146900720c */ /* 0x008fc60003f26270 */
[----:B------:R3:W-:Y:S01]  /*74fb0*/  @P3 STG.E.U16 desc[UR60][R50.64], R53 ;  /* 0x0000003532003986 */ /* 0x0007e2000c10153c */
[----:B--2---:R-:W-:Y:S02]  /*74fc0*/  ISETP.GE.AND P3, PT, R107, R100, PT ;  /* 0x000000646b00720c */ /* 0x004fe40003f66270 */
[----:B------:R-:W2:Y:S01]  /*74fd0*/  LDC R104, c[0x0][0x248] ;  /* 0x00009200ff687b82 */ /* 0x000ea20000000800 */
[C---:B0-----:R-:W-:Y:S02]  /*74fe0*/  ISETP.LT.AND P6, PT, R23.reuse, R96, !P1 ;  /* 0x000000601700720c */ /* 0x041fe40004fc1270 */
[----:B----4-:R-:W-:Y:S02]  /*74ff0*/  ISETP.LT.AND P5, PT, R23, R102, !P3 ;  /* 0x000000661700720c */ /* 0x010fe40005fa1270 */
[C---:B------:R-:W-:Y:S02]  /*75000*/  ISETP.LT.AND P2, PT, R19.reuse, R0, !P2 ;  /* 0x000000001300720c */ /* 0x040fe40005741270 */
[----:B------:R-:W-:Y:S01]  /*75010*/  ISETP.LT.AND P1, PT, R19, R101, !P1 ;  /* 0x000000651300720c */ /* 0x000fe20004f21270 */
[----:B------:R-:W0:Y:S08]  /*75020*/  LDC R102, c[0x0][0x22c] ;  /* 0x00008b00ff667b82 */ /* 0x000e300000000800 */
[----:B------:R-:W4:Y:S08]  /*75030*/  LDC R0, c[0x0][0x22c] ;  /* 0x00008b00ff007b82 */ /* 0x000f300000000800 */
[----:B------:R-:W4:Y:S01]  /*75040*/  LDC R101, c[0x0][0x248] ;  /* 0x00009200ff657b82 */ /* 0x000f220000000800 */
[----:B------:R-:W-:Y:S01]  /*75050*/  PRMT R105, R53, 0x7632, R105 ;  /* 0x0000763235697816 */ /* 0x000fe20000000069 */
[----:B---3--:R-:W-:-:S06]  /*75060*/  IMAD.IADD R53, R52, 0x1, R22 ;  /* 0x0000000134357824 */ /* 0x008fcc00078e0216 */
[----:B------:R-:W3:Y:S01]  /*75070*/  LDC R20, c[0x0][0x228] ;  /* 0x00008a00ff147b82 */ /* 0x000ee20000000800 */
[----:B-1----:R-:W-:-:S07]  /*75080*/  ISETP.LT.AND P3, PT, R19, R103, !P3 ;  /* 0x000000671300720c */ /* 0x002fce0005f61270 */
[----:B------:R-:W1:Y:S01]  /*75090*/  LDC R97, c[0x0][0x228] ;  /* 0x00008a00ff617b82 */ /* 0x000e620000000800 */
[----:B------:R-:W-:-:S07]  /*750a0*/  IMAD.WIDE R48, R52, 0x2, R16 ;  /* 0x0000000234307825 */ /* 0x000fce00078e0210 */
[----:B------:R-:W1:Y:S01]  /*750b0*/  LDC R96, c[0x0][0x228] ;  /* 0x00008a00ff607b82 */ /* 0x000e620000000800 */
[----:B------:R-:W-:-:S07]  /*750c0*/  IMAD.WIDE R50, R53, 0x2, R2 ;  /* 0x0000000235327825 */ /* 0x000fce00078e0202 */
[----:B------:R-:W1:Y:S01]  /*750d0*/  LDC R22, c[0x0][0x228] ;  /* 0x00008a00ff167b82 */ /* 0x000e620000000800 */
[C-C-:B--2---:R-:W-:Y:S01]  /*750e0*/  IMAD.IADD R100, R53.reuse, 0x1, R104.reuse ;  /* 0x0000000135647824 */ /* 0x144fe200078e0268 */
[----:B------:R-:W-:Y:S01]  /*750f0*/  PRMT R104, R98, 0x7632, R104 ;  /* 0x0000763262687816 */ /* 0x000fe20000000068 */
[----:B------:R-:W-:-:S05]  /*75100*/  IMAD.WIDE R52, R53, 0x2, R16 ;  /* 0x0000000235347825 */ /* 0x000fca00078e0210 */
[----:B------:R-:W2:Y:S01]  /*75110*/  LDC R103, c[0x0][0x248] ;  /* 0x00009200ff677b82 */ /* 0x000ea20000000800 */
[C---:B------:R-:W-:Y:S02]  /*75120*/  VIADD R245, R18.reuse, 0x27 ;  /* 0x0000002712f57836 */ /* 0x040fe40000000000 */
[----:B------:R-:W-:Y:S01]  /*75130*/  VIADD R107, R18, 0x26 ;  /* 0x00000026126b7836 */ /* 0x000fe20000000000 */
[----:B------:R3:W-:Y:S04]  /*75140*/  @P2 STG.E.U16 desc[UR60][R48.64], R105 ;  /* 0x0000006930002986 */ /* 0x0007e8000c10153c */
[----:B------:R-:W2:Y:S01]  /*75150*/  LDC R106, c[0x0][0x22c] ;  /* 0x00008b00ff6a7b82 */ /* 0x000ea20000000800 */
[----:B------:R3:W-:Y:S01]  /*75160*/  @P6 STG.E.U16 desc[UR60][R50.64], R98 ;  /* 0x0000006232006986 */ /* 0x0007e2000c10153c */
[----:B0-----:R-:W-:-:S03]  /*75170*/  ISETP.GE.AND P2, PT, R245, R102, PT ;  /* 0x00000066f500720c */ /* 0x001fc60003f46270 */
[----:B------:R0:W-:Y:S01]  /*75180*/  @P1 STG.E.U16 desc[UR60][R52.64], R104 ;  /* 0x0000006834001986 */ /* 0x0001e2000c10153c */
[----:B----4-:R-:W-:Y:S01]  /*75190*/  ISETP.GE.AND P1, PT, R107, R0, PT ;  /* 0x000000006b00720c */ /* 0x010fe20003f26270 */
[C---:B---3--:R-:W-:Y:S01]  /*751a0*/  IMAD.WIDE R48, R100.reuse, 0x2, R2 ;  /* 0x0000000264307825 */ /* 0x048fe200078e0202 */
[----:B------:R-:W3:Y:S03]  /*751b0*/  LDC R102, c[0x0][0x228] ;  /* 0x00008a00ff667b82 */ /* 0x000ee60000000800 */
[C---:B------:R-:W-:Y:S02]  /*751c0*/  IMAD.IADD R105, R100.reuse, 0x1, R101 ;  /* 0x0000000164697824 */ /* 0x040fe400078e0265 */
[----:B------:R-:W-:Y:S01]  /*751d0*/  IMAD.WIDE R50, R100, 0x2, R16 ;  /* 0x0000000264327825 */ /* 0x000fe200078e0210 */
[----:B------:R4:W-:Y:S02]  /*751e0*/  @P5 STG.E.U16 desc[UR60][R48.64], R54 ;  /* 0x0000003630005986 */ /* 0x0009e4000c10153c */
[----:B------:R-:W3:Y:S01]  /*751f0*/  LDC R100, c[0x0][0x22c] ;  /* 0x00008b00ff647b82 */ /* 0x000ee20000000800 */
[----:B0-----:R-:W-:-:S02]  /*75200*/  PRMT R53, R54, 0x7632, R53 ;  /* 0x0000763236357816 */ /* 0x001fc40000000035 */
[----:B------:R-:W-:-:S05]  /*75210*/  ISETP.LT.AND P5, PT, R23, R20, !P1 ;  /* 0x000000141700720c */ /* 0x000fca0004fa1270 */
[----:B------:R-:W0:Y:S01]  /*75220*/  LDC R101, c[0x0][0x248] ;  /* 0x00009200ff657b82 */ /* 0x000e220000000800 */
[----:B-1----:R-:W-:Y:S01]  /*75230*/  ISETP.LT.AND P1, PT, R19, R97, !P1 ;  /* 0x000000611300720c */ /* 0x002fe20004f21270 */
[----:B------:R1:W-:Y:S01]  /*75240*/  @P3 STG.E.U16 desc[UR60][R50.64], R53 ;  /* 0x0000003532003986 */ /* 0x0003e2000c10153c */
[----:B------:R-:W-:-:S05]  /*75250*/  ISETP.LT.AND P6, PT, R23, R96, !P2 ;  /* 0x000000601700720c */ /* 0x000fca00057c1270 */
[----:B------:R-:W0:Y:S01]  /*75260*/  LDC R0, c[0x0][0x248] ;  /* 0x00009200ff007b82 */ /* 0x000e220000000800 */
[----:B------:R-:W-:Y:S01]  /*75270*/  ISETP.LT.AND P3, PT, R19, R22, !P2 ;  /* 0x000000161300720c */ /* 0x000fe20005761270 */
[----:B----4-:R-:W-:-:S06]  /*75280*/  IMAD.WIDE R48, R105, 0x2, R2 ;  /* 0x0000000269307825 */ /* 0x010fcc00078e0202 */
[----:B------:R-:W4:Y:S01]  /*75290*/  LDC R104, c[0x0][0x228] ;  /* 0x00008a00ff687b82 */ /* 0x000f220000000800 */
[----:B------:R-:W-:Y:S02]  /*752a0*/  VIADD R97, R18, 0x28 ;  /* 0x0000002812617836 */ /* 0x000fe40000000000 */
[----:B--2---:R-:W-:-:S05]  /*752b0*/  IMAD.IADD R103, R105, 0x1, R103 ;  /* 0x0000000169677824 */ /* 0x004fca00078e0267 */
[----:B------:R-:W2:Y:S01]  /*752c0*/  LDC R244, c[0x0][0x228] ;  /* 0x00008a00fff47b82 */ /* 0x000ea20000000800 */
[----:B-1----:R-:W-:Y:S01]  /*752d0*/  IMAD.WIDE R50, R105, 0x2, R16 ;  /* 0x0000000269327825 */ /* 0x002fe200078e0210 */
[----:B------:R-:W-:Y:S01]  /*752e0*/  PRMT R107, R99, 0x7632, R107 ;  /* 0x00007632636b7816 */ /* 0x000fe2000000006b */
[----:B------:R1:W-:Y:S01]  /*752f0*/  @P5 STG.E.U16 desc[UR60][R48.64], R99 ;  /* 0x0000006330005986 */ /* 0x0003e2000c10153c */
[----:B------:R-:W-:Y:S01]  /*75300*/  ISETP.GE.AND P2, PT, R97, R106, PT ;  /* 0x0000006a6100720c */ /* 0x000fe20003f46270 */
[----:B------:R-:W-:-:S03]  /*75310*/  IMAD.WIDE R52, R103, 0x2, R2 ;  /* 0x0000000267347825 */ /* 0x000fc600078e0202 */
[----:B------:R-:W2:Y:S01]  /*75320*/  LDC R20, c[0x0][0x22c] ;  /* 0x00008b00ff147b82 */ /* 0x000ea20000000800 */
[----:B------:R-:W-:Y:S01]  /*75330*/  IMAD.WIDE R96, R103, 0x2, R16 ;  /* 0x0000000267607825 */ /* 0x000fe200078e0210 */
[----:B------:R-:W-:Y:S03]  /*75340*/  @P1 STG.E.U16 desc[UR60][R50.64], R107 ;  /* 0x0000006b32001986 */ /* 0x000fe6000c10153c */
[----:B------:R-:W-:Y:S01]  /*75350*/  VIADD R105, R18, 0x29 ;  /* 0x0000002912697836 */ /* 0x000fe20000000000 */
[----:B-1----:R-:W-:Y:S02]  /*75360*/  PRMT R49, R55, 0x7632, R49 ;  /* 0x0000763237317816 */ /* 0x002fe40000000031 */
[----:B------:R-:W1:Y:S01]  /*75370*/  LDC R22, c[0x0][0x228] ;  /* 0x00008a00ff167b82 */ /* 0x000e620000000800 */
[----:B------:R-:W-:Y:S01]  /*75380*/  @P6 STG.E.U16 desc[UR60][R52.64], R55 ;  /* 0x0000003734006986 */ /* 0x000fe2000c10153c */
[----:B---3--:R-:W-:Y:S01]  /*75390*/  ISETP.GE.AND P1, PT, R105, R100, PT ;  /* 0x000000646900720c */ /* 0x008fe20003f26270 */
[----:B0-----:R-:W-:-:S02]  /*753a0*/  IMAD.IADD R101, R103, 0x1, R101 ;  /* 0x0000000167657824 */ /* 0x001fc400078e0265 */
[----:B------:R0:W-:Y:S03]  /*753b0*/  @P3 STG.E.U16 desc[UR60][R96.64], R49 ;  /* 0x0000003160003986 */ /* 0x0001e6000c10153c */
[----:B------:R-:W3:Y:S01]  /*753c0*/  LDC R98, c[0x0][0x22c] ;  /* 0x00008b00ff627b82 */ /* 0x000ee20000000800 */
[----:B------:R-:W-:Y:S01]  /*753d0*/  ISETP.LT.AND P3, PT, R23, R102, !P2 ;  /* 0x000000661700720c */ /* 0x000fe20005761270 */
[----:B------:R-:W-:-:S06]  /*753e0*/  IMAD.IADD R99, R101, 0x1, R0 ;  /* 0x0000000165637824 */ /* 0x000fcc00078e0200 */
[----:B------:R-:W3:Y:S01]  /*753f0*/  LDC R54, c[0x0][0x228] ;  /* 0x00008a00ff367b82 */ /* 0x000ee20000000800 */
[----:B----4-:R-:W-:-:S07]  /*75400*/  ISETP.LT.AND P2, PT, R19, R104, !P2 ;  /* 0x000000681300720c */ /* 0x010fce0005741270 */
[----:B------:R-:W4:Y:S01]  /*75410*/  LDC R102, c[0x0][0x228] ;  /* 0x00008a00ff667b82 */ /* 0x000f220000000800 */
[----:B0-----:R-:W-:-:S07]  /*75420*/  IMAD.WIDE R48, R101, 0x2, R2 ;  /* 0x0000000265307825 */ /* 0x001fce00078e0202 */
[----:B------:R-:W0:Y:S08]  /*75430*/  LDC R55, c[0x0][0x248] ;  /* 0x00009200ff377b82 */ /* 0x000e300000000800 */
[----:B------:R-:W0:Y:S01]  /*75440*/  LDC R100, c[0x0][0x228] ;  /* 0x00008a00ff647b82 */ /* 0x000e220000000800 */
[----:B--2---:R-:W-:Y:S01]  /*75450*/  ISETP.LT.AND P5, PT, R23, R244, !P1 ;  /* 0x000000f41700720c */ /* 0x004fe20004fa1270 */
[----:B------:R-:W-:-:S06]  /*75460*/  VIADD R97, R18, 0x2a ;  /* 0x0000002a12617836 */ /* 0x000fcc0000000000 */
[----:B------:R-:W2:Y:S01]  /*75470*/  LDC R0, c[0x0][0x248] ;  /* 0x00009200ff007b82 */ /* 0x000ea20000000800 */
[----:B------:R3:W-:Y:S01]  /*75480*/  @P3 STG.E.U16 desc[UR60][R48.64], R40 ;  /* 0x0000002830003986 */ /* 0x0007e2000c10153c */
[----:B------:R-:W-:Y:S01]  /*75490*/  IMAD.WIDE R50, R101, 0x2, R16 ;  /* 0x0000000265327825 */ /* 0x000fe200078e0210 */
[----:B------:R-:W-:-:S05]  /*754a0*/  PRMT R103, R40, 0x7632, R103 ;  /* 0x0000763228677816 */ /* 0x000fca0000000067 */
[----:B------:R-:W2:Y:S01]  /*754b0*/  LDC R96, c[0x0][0x22c] ;  /* 0x00008b00ff607b82 */ /* 0x000ea20000000800 */
[----:B------:R-:W-:Y:S01]  /*754c0*/  ISETP.GE.AND P3, PT, R97, R20, PT ;  /* 0x000000146100720c */ /* 0x000fe20003f66270 */
[----:B------:R-:W-:Y:S01]  /*754d0*/  VIADD R97, R18, 0x2b ;  /* 0x0000002b12617836 */ /* 0x000fe20000000000 */
[----:B-1----:R-:W-:Y:S01]  /*754e0*/  ISETP.LT.AND P1, PT, R19, R22, !P1 ;  /* 0x000000161300720c */ /* 0x002fe20004f21270 */
[----:B------:R-:W-:-:S04]  /*754f0*/  IMAD.WIDE R52, R99, 0x2, R2 ;  /* 0x0000000263347825 */ /* 0x000fc800078e0202 */
[----:B------:R-:W1:Y:S01]  /*75500*/  LDC R101, c[0x0][0x22c] ;  /* 0x00008b00ff657b82 */ /* 0x000e620000000800 */
[----:B------:R0:W-:Y:S01]  /*75510*/  @P2 STG.E.U16 desc[UR60][R50.64], R103 ;  /* 0x0000006732002986 */ /* 0x0001e2000c10153c */
[----:B---3--:R-:W-:-:S03]  /*75520*/  ISETP.GE.AND P2, PT, R97, R98, PT ;  /* 0x000000626100720c */ /* 0x008fc60003f46270 */
[----:B------:R3:W-:Y:S03]  /*75530*/  @P5 STG.E.U16 desc[UR60][R52.64], R44 ;  /* 0x0000002c34005986 */ /* 0x0007e6000c10153c */
[----:B------:R-:W1:Y:S01]  /*75540*/  LDC R40, c[0x0][0x228] ;  /* 0x00008a00ff287b82 */ /* 0x000e620000000800 */
[----:B------:R-:W-:Y:S01]  /*75550*/  ISETP.LT.AND P5, PT, R23, R54, !P3 ;  /* 0x000000361700720c */ /* 0x000fe20005fa1270 */
[----:B------:R-:W-:Y:S01]  /*75560*/  IMAD.WIDE R48, R99, 0x2, R16 ;  /* 0x0000000263307825 */ /* 0x000fe200078e0210 */
[----:B----4-:R-:W-:-:S05]  /*75570*/  ISETP.LT.AND P6, PT, R19, R102, !P3 ;  /* 0x000000661300720c */ /* 0x010fca0005fc1270 */
[----:B------:R-:W4:Y:S01]  /*75580*/  LDC R104, c[0x0][0x228] ;  /* 0x00008a00ff687b82 */ /* 0x000f220000000800 */
[----:B0-----:R-:W-:Y:S01]  /*75590*/  PRMT R51, R44, 0x7632, R51 ;  /* 0x000076322c337816 */ /* 0x001fe20000000033 */
[----:B------:R-:W-:Y:S01]  /*755a0*/  IMAD.IADD R55, R99, 0x1, R55 ;  /* 0x0000000163377824 */ /* 0x000fe200078e0237 */
[----:B------:R-:W-:-:S05]  /*755b0*/  ISETP.LT.AND P3, PT, R23, R100, !P2 ;  /* 0x000000641700720c */ /* 0x000fca0005761270 */
[----:B------:R-:W0:Y:S08]  /*755c0*/  LDC R22, c[0x0][0x228] ;  /* 0x00008a00ff167b82 */ /* 0x000e300000000800 */
[----:B------:R-:W0:Y:S08]  /*755d0*/  LDC R106, c[0x0][0x228] ;  /* 0x00008a00ff6a7b82 */ /* 0x000e300000000800 */
[----:B------:R-:W0:Y:S01]  /*755e0*/  LDC R98, c[0x0][0x228] ;  /* 0x00008a00ff627b82 */ /* 0x000e220000000800 */
[----:B--2---:R-:W-:Y:S01]  /*755f0*/  IMAD.IADD R97, R55, 0x1, R0 ;  /* 0x0000000137617824 */ /* 0x004fe200078e0200 */
[----:B------:R2:W-:Y:S01]  /*75600*/  @P1 STG.E.U16 desc[UR60][R48.64], R51 ;  /* 0x0000003330001986 */ /* 0x0005e2000c10153c */
[----:B------:R-:W-:-:S05]  /*75610*/  VIADD R99, R18, 0x2c ;  /* 0x0000002c12637836 */ /* 0x000fca0000000000 */
[----:B---3--:R-:W3:Y:S01]  /*75620*/  LDC R44, c[0x0][0x248] ;  /* 0x00009200ff2c7b82 */ /* 0x008ee20000000800 */
[----:B------:R-:W-:Y:S01]  /*75630*/  IMAD.WIDE R52, R55, 0x2, R16 ;  /* 0x0000000237347825 */ /* 0x000fe200078e0210 */
[----:B------:R-:W-:-:S03]  /*75640*/  ISETP.GE.AND P1, PT, R99, R96, PT ;  /* 0x000000606300720c */ /* 0x000fc60003f26270 */
[----:B--2---:R-:W-:-:S03]  /*75650*/  IMAD.WIDE R50, R55, 0x2, R2 ;  /* 0x0000000237327825 */ /* 0x004fc600078e0202 */
[----:B------:R-:W2:Y:S01]  /*75660*/  LDC R20, c[0x0][0x248] ;  /* 0x00009200ff147b82 */ /* 0x000ea20000000800 */
[----:B------:R-:W-:Y:S01]  /*75670*/  PRMT R49, R41, 0x7632, R49 ;  /* 0x0000763229317816 */ /* 0x000fe20000000031 */
[----:B------:R-:W-:Y:S01]  /*75680*/  IMAD.WIDE R54, R97, 0x2, R2 ;  /* 0x0000000261367825 */ /* 0x000fe200078e0202 */
[----:B------:R-:W-:Y:S03]  /*75690*/  @P5 STG.E.U16 desc[UR60][R50.64], R41 ;  /* 0x0000002932005986 */ /* 0x000fe6000c10153c */
[----:B------:R-:W-:Y:S02]  /*756a0*/  VIADD R0, R18, 0x2d ;  /* 0x0000002d12007836 */ /* 0x000fe40000000000 */
[----:B------:R-:W2:Y:S01]  /*756b0*/  LDC R99, c[0x0][0x22c] ;  /* 0x00008b00ff637b82 */ /* 0x000ea20000000800 */
[----:B------:R-:W-:Y:S04]  /*756c0*/  @P6 STG.E.U16 desc[UR60][R52.64], R49 ;  /* 0x0000003134006986 */ /* 0x000fe8000c10153c */
[----:B------:R0:W-:Y:S01]  /*756d0*/  @P3 STG.E.U16 desc[UR60][R54.64], R45 ;  /* 0x0000002d36003986 */ /* 0x0001e2000c10153c */
[----:B-1----:R-:W-:-:S02]  /*756e0*/  ISETP.GE.AND P3, PT, R0, R101, PT ;  /* 0x000000650000720c */ /* 0x002fc40003f66270 */
[C---:B----4-:R-:W-:Y:S01]  /*756f0*/  ISETP.LT.AND P6, PT, R23.reuse, R104, !P1 ;  /* 0x000000681700720c */ /* 0x050fe20004fc1270 */
[----:B------:R-:W1:Y:S01]  /*75700*/  LDC R96, c[0x0][0x228] ;  /* 0x00008a00ff607b82 */ /* 0x000e620000000800 */
[----:B------:R-:W-:Y:S02]  /*75710*/  ISETP.LT.AND P5, PT, R23, R40, !P3 ;  /* 0x000000281700720c */ /* 0x000fe40005fa1270 */
[----:B0-----:R-:W-:-:S05]  /*75720*/  ISETP.LT.AND P3, PT, R19, R22, !P3 ;  /* 0x000000161300720c */ /* 0x001fca0005f61270 */
[----:B------:R-:W0:Y:S01]  /*75730*/  LDC R54, c[0x0][0x22c] ;  /* 0x00008b00ff367b82 */ /* 0x000e220000000800 */
[C---:B------:R-:W-:Y:S02]  /*75740*/  ISETP.LT.AND P2, PT, R19.reuse, R106, !P2 ;  /* 0x0000006a1300720c */ /* 0x040fe40005741270 */
[----:B------:R-:W-:Y:S01]  /*75750*/  ISETP.LT.AND P1, PT, R19, R98, !P1 ;  /* 0x000000621300720c */ /* 0x000fe20004f21270 */
[----:B---3--:R-:W-:-:S04]  /*75760*/  IMAD.IADD R49, R97, 0x1, R44 ;  /* 0x0000000161317824 */ /* 0x008fc800078e022c */
[----:B------:R-:W3:Y:S01]  /*75770*/  LDC R22, c[0x0][0x228] ;  /* 0x00008a00ff167b82 */ /* 0x000ee20000000800 */
[----:B------:R-:W-:-:S07]  /*75780*/  PRMT R53, R45, 0x7632, R53 ;  /* 0x000076322d357816 */ /* 0x000fce0000000035 */
[----:B------:R-:W4:Y:S01]  /*75790*/  LDC R98, c[0x0][0x248] ;  /* 0x00009200ff627b82 */ /* 0x000f220000000800 */
[----:B--2---:R-:W-:Y:S02]  /*757a0*/  IMAD.IADD R55, R49, 0x1, R20 ;  /* 0x0000000131377824 */ /* 0x004fe400078e0214 */
[----:B------:R-:W-:-:S05]  /*757b0*/  IMAD.WIDE R40, R97, 0x2, R16 ;  /* 0x0000000261287825 */ /* 0x000fca00078e0210 */
[----:B------:R-:W2:Y:S01]  /*757c0*/  LDC R0, c[0x0][0x248] ;  /* 0x00009200ff007b82 */ /* 0x000ea20000000800 */
[----:B------:R-:W-:Y:S01]  /*757d0*/  VIADD R20, R18, 0x2e ;  /* 0x0000002e12147836 */ /* 0x000fe20000000000 */
[----:B------:R1:W-:Y:S01]  /*757e0*/  @P2 STG.E.U16 desc[UR60][R40.64], R53 ;  /* 0x0000003528002986 */ /* 0x0003e2000c10153c */
[----:B------:R-:W-:-:S05]  /*757f0*/  IMAD.WIDE R44, R49, 0x2, R2 ;  /* 0x00000002312c7825 */ /* 0x000fca00078e0202 */
[----:B------:R-:W2:Y:S01]  /*75800*/  LDC R100, c[0x0][0x228] ;  /* 0x00008a00ff647b82 */ /* 0x000ea20000000800 */
[----:B------:R-:W-:Y:S01]  /*75810*/  IMAD.WIDE R48, R49, 0x2, R16 ;  /* 0x0000000231307825 */ /* 0x000fe200078e0210 */
[----:B------:R-:W-:Y:S02]  /*75820*/  PRMT R101, R42, 0x7632, R101 ;  /* 0x000076322a657816 */ /* 0x000fe40000000065 */
[----:B------:R-:W-:Y:S01]  /*75830*/  ISETP.GE.AND P2, PT, R20, R99, PT ;  /* 0x000000631400720c */ /* 0x000fe20003f46270 */
[----:B------:R-:W-:-:S03]  /*75840*/  VIADD R99, R18, 0x2f ;  /* 0x0000002f12637836 */ /* 0x000fc60000000000 */
[----:B------:R-:W2:Y:S01]  /*75850*/  LDC R97, c[0x0][0x22c] ;  /* 0x00008b00ff617b82 */ /* 0x000ea20000000800 */
[C---:B------:R-:W-:Y:S01]  /*75860*/  IMAD.WIDE R50, R55.reuse, 0x2, R2 ;  /* 0x0000000237327825 */ /* 0x040fe200078e0202 */
[----:B------:R4:W-:Y:S01]  /*75870*/  @P6 STG.E.U16 desc[UR60][R44.64], R42 ;  /* 0x0000002a2c006986 */ /* 0x0009e2000c10153c */
[----:B-1----:R-:W-:Y:S02]  /*75880*/  PRMT R41, R46, 0x7632, R41 ;  /* 0x000076322e297816 */ /* 0x002fe40000000029 */
[----:B------:R-:W-:Y:S01]  /*75890*/  IMAD.WIDE R52, R55, 0x2, R16 ;  /* 0x0000000237347825 */ /* 0x000fe200078e0210 */
[----:B------:R-:W-:Y:S01]  /*758a0*/  @P1 STG.E.U16 desc[UR60][R48.64], R101 ;  /* 0x0000006530001986 */ /* 0x000fe2000c10153c */
[----:B0-----:R-:W-:Y:S01]  /*758b0*/  ISETP.GE.AND P1, PT, R99, R54, PT ;  /* 0x000000366300720c */ /* 0x001fe20003f26270 */
[----:B------:R-:W0:Y:S02]  /*758c0*/  LDC R104, c[0x0][0x228] ;  /* 0x00008a00ff687b82 */ /* 0x000e240000000800 */
[----:B------:R1:W-:Y:S01]  /*758d0*/  @P5 STG.E.U16 desc[UR60][R50.64], R46 ;  /* 0x0000002e32005986 */ /* 0x0003e2000c10153c */
[----:B---3--:R-:W-:-:S03]  /*758e0*/  ISETP.LT.AND P5, PT, R23, R22, !P1 ;  /* 0x000000161700720c */ /* 0x008fc60004fa1270 */
[----:B------:R3:W-:Y:S01]  /*758f0*/  @P3 STG.E.U16 desc[UR60][R52.64], R41 ;  /* 0x0000002934003986 */ /* 0x0007e2000c10153c */
[----:B------:R-:W-:Y:S01]  /*75900*/  ISETP.LT.AND P3, PT, R23, R96, !P2 ;  /* 0x000000601700720c */ /* 0x000fe20005761270 */
[----:B------:R-:W0:Y:S01]  /*75910*/  LDC R102, c[0x0][0x228] ;  /* 0x00008a00ff667b82 */ /* 0x000e220000000800 */
[----:B----4-:R-:W-:-:S07]  /*75920*/  IMAD.IADD R45, R55, 0x1, R98 ;  /* 0x00000001372d7824 */ /* 0x010fce00078e0262 */
[----:B-1----:R-:W1:Y:S01]  /*75930*/  LDC R46, c[0x0][0x22c] ;  /* 0x00008b00ff2e7b82 */ /* 0x002e620000000800 */
[----:B--2---:R-:W-:-:S07]  /*75940*/  IMAD.IADD R51, R45, 0x1, R0 ;  /* 0x000000012d337824 */ /* 0x004fce00078e0200 */
[----:B------:R-:W2:Y:S01]  /*75950*/  LDC R22, c[0x0][0x228] ;  /* 0x00008a00ff167b82 */ /* 0x000ea20000000800 */
[----:B------:R-:W-:Y:S01]  /*75960*/  ISETP.LT.AND P2, PT, R19, R100, !P2 ;  /* 0x000000641300720c */ /* 0x000fe20005741270 */
[----:B---3--:R-:W-:-:S06]  /*75970*/  IMAD.WIDE R40, R45, 0x2, R2 ;  /* 0x000000022d287825 */ /* 0x008fcc00078e0202 */
[----:B------:R-:W3:Y:S01]  /*75980*/  LDC R42, c[0x0][0x248] ;  /* 0x00009200ff2a7b82 */ /* 0x000ee20000000800 */
[----:B------:R-:W-:-:S07]  /*75990*/  VIADD R50, R18, 0x30 ;  /* 0x0000003012327836 */ /* 0x000fce0000000000 */
[----:B------:R-:W4:Y:S01]  /*759a0*/  LDC R20, c[0x0][0x228] ;  /* 0x00008a00ff147b82 */ /* 0x000f220000000800 */
[----:B------:R-:W-:Y:S07]  /*759b0*/  @P3 STG.E.U16 desc[UR60][R40.64], R43 ;  /* 0x0000002b28003986 */ /* 0x000fee000c10153c */
[----:B------:R-:W4:Y:S01]  /*759c0*/  LDC R0, c[0x0][0x248] ;  /* 0x00009200ff007b82 */ /* 0x000f220000000800 */
[----:B------:R-:W-:Y:S01]  /*759d0*/  ISETP.GE.AND P3, PT, R50, R97, PT ;  /* 0x000000613200720c */ /* 0x000fe20003f66270 */
[----:B------:R-:W-:Y:S01]  /*759e0*/  IMAD.WIDE R44, R45, 0x2, R16 ;  /* 0x000000022d2c7825 */ /* 0x000fe200078e0210 */
[----:B------:R-:W-:-:S03]  /*759f0*/  PRMT R55, R43, 0x7632, R55 ;  /* 0x000076322b377816 */ /* 0x000fc60000000037 */
[----:B------:R-:W-:Y:S02]  /*75a00*/  VIADD R53, R18, 0x31 ;  /* 0x0000003112357836 */ /* 0x000fe40000000000 */
[----:B------:R-:W4:Y:S01]  /*75a10*/  LDC R50, c[0x0][0x22c] ;  /* 0x00008b00ff327b82 */ /* 0x000f220000000800 */
[----:B------:R-:W-:Y:S01]  /*75a20*/  IMAD.WIDE R48, R51, 0x2, R2 ;  /* 0x0000000233307825 */ /* 0x000fe200078e0202 */
[----:B------:R3:W-:Y:S01]  /*75a30*/  @P2 STG.E.U16 desc[UR60][R44.64], R55 ;  /* 0x000000372c002986 */ /* 0x0007e2000c10153c */
[----:B0-----:R-:W-:Y:S02]  /*75a40*/  ISETP.LT.AND P1, PT, R19, R104, !P1 ;  /* 0x000000681300720c */ /* 0x001fe40004f21270 */
[----:B-1----:R-:W-:-:S03]  /*75a50*/  ISETP.GE.AND P2, PT, R53, R46, PT ;  /* 0x0000002e3500720c */ /* 0x002fc60003f46270 */
[----:B------:R-:W0:Y:S01]  /*75a60*/  LDC R52, c[0x0][0x22c] ;  /* 0x00008b00ff347b82 */ /* 0x000e220000000800 */
[----:B------:R1:W-:Y:S01]  /*75a70*/  @P5 STG.E.U16 desc[UR60][R48.64], R47 ;  /* 0x0000002f30005986 */ /* 0x0003e2000c10153c */
[----:B------:R-:W-:-:S06]  /*75a80*/  ISETP.LT.AND P5, PT, R23, R102, !P3 ;  /* 0x000000661700720c */ /* 0x000fcc0005fa1270 */
[----:B------:R-:W0:Y:S01]  /*75a90*/  LDC R54, c[0x0][0x228] ;  /* 0x00008a00ff367b82 */ /* 0x000e220000000800 */
[----:B--2---:R-:W-:Y:S01]  /*75aa0*/  ISETP.LT.AND P6, PT, R19, R22, !P3 ;  /* 0x000000161300720c */ /* 0x004fe20005fc1270 */
[----:B---3--:R-:W-:Y:S01]  /*75ab0*/  IMAD.IADD R45, R51, 0x1, R42 ;  /* 0x00000001332d7824 */ /* 0x008fe200078e022a */
[----:B----4-:R-:W-:-:S05]  /*75ac0*/  ISETP.LT.AND P3, PT, R23, R20, !P2 ;  /* 0x000000141700720c */ /* 0x010fca0005761270 */
[----:B------:R-:W2:Y:S01]  /*75ad0*/  LDC R96, c[0x0][0x228] ;  /* 0x00008a00ff607b82 */ /* 0x000ea20000000800 */
[----:B------:R-:W-:Y:S01]  /*75ae0*/  PRMT R97, R47, 0x7632, R97 ;  /* 0x000076322f617816 */ /* 0x000fe20000000061 */
[----:B------:R-:W-:-:S06]  /*75af0*/  IMAD.WIDE R40, R51, 0x2, R16 ;  /* 0x0000000233287825 */ /* 0x000fcc00078e0210 */
[----:B------:R-:W3:Y:S01]  /*75b00*/  LDC R98, c[0x0][0x228] ;  /* 0x00008a00ff627b82 */ /* 0x000ee20000000800 */
[----:B-1----:R-:W-:-:S07]  /*75b10*/  IMAD.IADD R49, R45, 0x1, R0 ;  /* 0x000000012d317824 */ /* 0x002fce00078e0200 */
[----:B------:R-:W1:Y:S01]  /*75b20*/  LDC R20, c[0x0][0x248] ;  /* 0x00009200ff147b82 */ /* 0x000e620000000800 */
[----:B------:R-:W-:Y:S01]  /*75b30*/  VIADD R51, R18, 0x32 ;  /* 0x0000003212337836 */ /* 0x000fe20000000000 */
[----:B------:R4:W-:Y:S06]  /*75b40*/  @P1 STG.E.U16 desc[UR60][R40.64], R97 ;  /* 0x0000006128001986 */ /* 0x0009ec000c10153c */
[----:B------:R-:W1:Y:S01]  /*75b50*/  LDC R100, c[0x0][0x228] ;  /* 0x00008a00ff647b82 */ /* 0x000e620000000800 */
[----:B------:R-:W-:-:S07]  /*75b60*/  IMAD.WIDE R42, R45, 0x2, R2 ;  /* 0x000000022d2a7825 */ /* 0x000fce00078e0202 */
[----:B------:R-:W1:Y:S01]  /*75b70*/  LDC R0, c[0x0][0x228] ;  /* 0x00008a00ff007b82 */ /* 0x000e620000000800 */
[----:B----4-:R-:W-:Y:S01]  /*75b80*/  PRMT R41, R32, 0x7632, R41 ;  /* 0x0000763220297816 */ /* 0x010fe20000000029 */
[----:B------:R-:W-:-:S06]  /*75b90*/  IMAD.WIDE R44, R45, 0x2, R16 ;  /* 0x000000022d2c7825 */ /* 0x000fcc00078e0210 */
[----:B------:R-:W4:Y:S01]  /*75ba0*/  LDC R22, c[0x0][0x248] ;  /* 0x00009200ff167b82 */ /* 0x000f220000000800 */
[----:B------:R-:W-:Y:S01]  /*75bb0*/  IMAD.WIDE R46, R49, 0x2, R2 ;  /* 0x00000002312e7825 */ /* 0x000fe200078e0202 */
[----:B------:R-:W-:Y:S01]  /*75bc0*/  ISETP.GE.AND P1, PT, R51, R50, PT ;  /* 0x000000323300720c */ /* 0x000fe20003f26270 */
[----:B------:R-:W-:Y:S02]  /*75bd0*/  @P5 STG.E.U16 desc[UR60][R42.64], R32 ;  /* 0x000000202a005986 */ /* 0x000fe4000c10153c */
[----:B------:R-:W-:Y:S02]  /*75be0*/  VIADD R53, R18, 0x33 ;  /* 0x0000003312357836 */ /* 0x000fe40000000000 */
[----:B------:R1:W-:Y:S01]  /*75bf0*/  @P6 STG.E.U16 desc[UR60][R44.64], R41 ;  /* 0x000000292c006986 */ /* 0x0003e2000c10153c */
[----:B------:R-:W4:Y:S01]  /*75c00*/  LDC R50, c[0x0][0x22c] ;  /* 0x00008b00ff327b82 */ /* 0x000f220000000800 */
[----:B0-----:R-:W-:Y:S02]  /*75c10*/  ISETP.LT.AND P2, PT, R19, R54, !P2 ;  /* 0x000000361300720c */ /* 0x001fe40005741270 */
[----:B------:R0:W-:Y:S01]  /*75c20*/  @P3 STG.E.U16 desc[UR60][R46.64], R36 ;  /* 0x000000242e003986 */ /* 0x0001e2000c10153c */
[----:B------:R-:W-:-:S04]  /*75c30*/  ISETP.GE.AND P3, PT, R53, R52, PT ;  /* 0x000000343500720c */ /* 0x000fc80003f66270 */
[----:B------:R-:W4:Y:S01]  /*75c40*/  LDC R52, c[0x0][0x228] ;  /* 0x00008a00ff347b82 */ /* 0x000f220000000800 */
[----:B--2---:R-:W-:Y:S02]  /*75c50*/  ISETP.LT.AND P6, PT, R23, R96, !P1 ;  /* 0x000000601700720c */ /* 0x004fe40004fc1270 */
[----:B---3--:R-:W-:-:S05]  /*75c60*/  ISETP.LT.AND P1, PT, R19, R98, !P1 ;  /* 0x000000621300720c */ /* 0x008fca0004f21270 */
[----:B------:R-:W2:Y:S01]  /*75c70*/  LDC R54, c[0x0][0x228] ;  /* 0x00008a00ff367b82 */ /* 0x000ea20000000800 */
[----:B------:R-:W-:Y:S01]  /*75c80*/  PRMT R97, R36, 0x7632, R97 ;  /* 0x0000763224617816 */ /* 0x000fe20000000061 */
[----:B-1----:R-:W-:Y:S01]  /*75c90*/  IMAD.IADD R45, R49, 0x1, R20 ;  /* 0x00000001312d7824 */ /* 0x002fe200078e0214 */
[----:B------:R-:W-:-:S05]  /*75ca0*/  ISETP.LT.AND P5, PT, R23, R100, !P3 ;  /* 0x000000641700720c */ /* 0x000fca0005fa1270 */
[----:B------:R-:W1:Y:S01]  /*75cb0*/  LDC R32, c[0x0][0x248] ;  /* 0x00009200ff207b82 */ /* 0x000e620000000800 */
[----:B------:R-:W-:Y:S01]  /*75cc0*/  IMAD.WIDE R40, R49, 0x2, R16 ;  /* 0x0000000231287825 */ /* 0x000fe200078e0210 */
[----:B------:R-:W-:-:S06]  /*75cd0*/  ISETP.LT.AND P3, PT, R19, R0, !P3 ;  /* 0x000000001300720c */ /* 0x000fcc0005f61270 */
[----:B0-----:R-:W0:Y:S01]  /*75ce0*/  LDC R36, c[0x0][0x22c] ;  /* 0x00008b00ff247b82 */ /* 0x001e220000000800 */
[----:B----4-:R-:W-:Y:S01]  /*75cf0*/  IMAD.IADD R51, R45, 0x1, R22 ;  /* 0x000000012d337824 */ /* 0x010fe200078e0216 */
[----:B------:R-:W-:Y:S01]  /*75d00*/  PRMT R49, R33, 0x7632, R49 ;  /* 0x0000763221317816 */ /* 0x000fe20000000031 */
[----:B------:R-:W-:-:S05]  /*75d10*/  IMAD.WIDE R42, R45, 0x2, R2 ;  /* 0x000000022d2a7825 */ /* 0x000fca00078e0202 */
[----:B------:R-:W3:Y:S01]  /*75d20*/  LDC R20, c[0x0][0x248] ;  /* 0x00009200ff147b82 */ /* 0x000ee20000000800 */
[----:B------:R-:W-:Y:S01]  /*75d30*/  IMAD.WIDE R44, R45, 0x2, R16 ;  /* 0x000000022d2c7825 */ /* 0x000fe200078e0210 */
[----:B------:R4:W-:Y:S06]  /*75d40*/  @P2 STG.E.U16 desc[UR60][R40.64], R97 ;  /* 0x0000006128002986 */ /* 0x0009ec000c10153c */
[----:B------:R-:W3:Y:S01]  /*75d50*/  LDC R96, c[0x0][0x228] ;  /* 0x00008a00ff607b82 */ /* 0x000ee20000000800 */
[----:B------:R-:W-:Y:S01]  /*75d60*/  VIADD R53, R18, 0x34 ;  /* 0x0000003412357836 */ /* 0x000fe20000000000 */
[----:B------:R-:W-:Y:S01]  /*75d70*/  @P6 STG.E.U16 desc[UR60][R42.64], R33 ;  /* 0x000000212a006986 */ /* 0x000fe2000c10153c */
[----:B------:R-:W-:-:S05]  /*75d80*/  IMAD.WIDE R46, R51, 0x2, R2 ;  /* 0x00000002332e7825 */ /* 0x000fca00078e0202 */
[----:B------:R-:W3:Y:S01]  /*75d90*/  LDC R98, c[0x0][0x228] ;  /* 0x00008a00ff627b82 */ /* 0x000ee20000000800 */
[----:B------:R2:W-:Y:S01]  /*75da0*/  @P1 STG.E.U16 desc[UR60][R44.64], R49 ;  /* 0x000000312c001986 */ /* 0x0005e2000c10153c */
[----:B----4-:R-:W-:Y:S02]  /*75db0*/  PRMT R41, R37, 0x7632, R41 ;  /* 0x0000763225297816 */ /* 0x010fe40000000029 */
[----:B------:R-:W-:-:S04]  /*75dc0*/  ISETP.GE.AND P1, PT, R53, R50, PT ;  /* 0x000000323500720c */ /* 0x000fc80003f26270 */
[----:B------:R-:W4:Y:S01]  /*75dd0*/  LDC R22, c[0x0][0x22c] ;  /* 0x00008b00ff167b82 */ /* 0x000f220000000800 */
[----:B------:R0:W-:Y:S01]  /*75de0*/  @P5 STG.E.U16 desc[UR60][R46.64], R37 ;  /* 0x000000252e005986 */ /* 0x0001e2000c10153c */
[----:B--2---:R-:W-:-:S06]  /*75df0*/  IMAD.WIDE R48, R51, 0x2, R16 ;  /* 0x0000000233307825 */ /* 0x004fcc00078e0210 */
[----:B------:R-:W2:Y:S01]  /*75e00*/  LDC R0, c[0x0][0x248] ;  /* 0x00009200ff007b82 */ /* 0x000ea20000000800 */
[----:B------:R-:W-:Y:S01]  /*75e10*/  ISETP.LT.AND P5, PT, R23, R52, !P1 ;  /* 0x000000341700720c */ /* 0x000fe20004fa1270 */
[----:B------:R3:W-:Y:S01]  /*75e20*/  @P3 STG.E.U16 desc[UR60][R48.64], R41 ;  /* 0x0000002930003986 */ /* 0x0007e2000c10153c */
[----:B------:R-:W-:Y:S01]  /*75e30*/  VIADD R55, R18, 0x35 ;  /* 0x0000003512377836 */ /* 0x000fe20000000000 */
[----:B------:R-:W-:-:S04]  /*75e40*/  ISETP.LT.AND P3, PT, R19, R54, !P1 ;  /* 0x000000361300720c */ /* 0x000fc80004f61270 */
[----:B------:R-:W2:Y:S01]  /*75e50*/  LDC R100, c[0x0][0x228] ;  /* 0x00008a00ff647b82 */ /* 0x000ea20000000800 */
[----:B-1----:R-:W-:-:S07]  /*75e60*/  IMAD.IADD R51, R51, 0x1, R32 ;  /* 0x0000000133337824 */ /* 0x002fce00078e0220 */
[----:B0-----:R-:W0:Y:S01]  /*75e70*/  LDC R46, c[0x0][0x228] ;  /* 0x00008a00ff2e7b82 */ /* 0x001e220000000800 */
[----:B------:R-:W-:-:S07]  /*75e80*/  ISETP.GE.AND P2, PT, R55, R36, PT ;  /* 0x000000243700720c */ /* 0x000fce0003f46270 */
[----:B------:R-:W1:Y:S01]  /*75e90*/  LDC R42, c[0x0][0x22c] ;  /* 0x00008b00ff2a7b82 */ /* 0x000e620000000800 */
[C---:B---3--:R-:W-:Y:S01]  /*75ea0*/  IMAD.IADD R43, R51.reuse, 0x1, R20 ;  /* 0x00000001332b7824 */ /* 0x048fe200078e0214 */
[----:B------:R-:W-:Y:S01]  /*75eb0*/  PRMT R49, R34, 0x7632, R49 ;  /* 0x0000763222317816 */ /* 0x000fe20000000031 */
[----:B------:R-:W-:-:S05]  /*75ec0*/  IMAD.WIDE R32, R51, 0x2, R2 ;  /* 0x0000000233207825 */ /* 0x000fca00078e0202 */
[----:B------:R-:W3:Y:S01]  /*75ed0*/  LDC R48, c[0x0][0x228] ;  /* 0x00008a00ff307b82 */ /* 0x000ee20000000800 */
[----:B------:R-:W-:Y:S01]  /*75ee0*/  IMAD.WIDE R36, R51, 0x2, R16 ;  /* 0x0000000233247825 */ /* 0x000fe200078e0210 */
[----:B------:R-:W-:Y:S01]  /*75ef0*/  ISETP.LT.AND P6, PT, R23, R96, !P2 ;  /* 0x000000601700720c */ /* 0x000fe200057c1270 */
[----:B------:R0:W-:Y:S02]  /*75f00*/  @P5 STG.E.U16 desc[UR60][R32.64], R34 ;  /* 0x0000002220005986 */ /* 0x0001e4000c10153c */
[----:B------:R-:W-:-:S03]  /*75f10*/  VIADD R45, R18, 0x36 ;  /* 0x00000036122d7836 */ /* 0x000fc60000000000 */
[----:B------:R-:W3:Y:S01]  /*75f20*/  LDC R20, c[0x0][0x248] ;  /* 0x00009200ff147b82 */ /* 0x000ee20000000800 */
[----:B------:R0:W-:Y:S01]  /*75f30*/  @P3 STG.E.U16 desc[UR60][R36.64], R49 ;  /* 0x0000003124003986 */ /* 0x0001e2000c10153c */
[----:B------:R-:W-:Y:S02]  /*75f40*/  ISETP.LT.AND P3, PT, R19, R98, !P2 ;  /* 0x000000621300720c */ /* 0x000fe40005761270 */
[----:B----4-:R-:W-:Y:S01]  /*75f50*/  ISETP.GE.AND P1, PT, R45, R22, PT ;  /* 0x000000162d00720c */ /* 0x010fe20003f26270 */
[C---:B--2---:R-:W-:Y:S02]  /*75f60*/  IMAD.IADD R45, R43.reuse, 0x1, R0 ;  /* 0x000000012b2d7824 */ /* 0x044fe400078e0200 */
[----:B------:R-:W-:Y:S01]  /*75f70*/  IMAD.WIDE R40, R43, 0x2, R2 ;  /* 0x000000022b287825 */ /* 0x000fe200078e0202 */
[----:B------:R-:W2:Y:S01]  /*75f80*/  LDC R50, c[0x0][0x228] ;  /* 0x00008a00ff327b82 */ /* 0x000ea20000000800 */
[----:B------:R-:W-:Y:S02]  /*75f90*/  ISETP.LT.AND P5, PT, R23, R100, !P1 ;  /* 0x000000641700720c */ /* 0x000fe40004fa1270 */
[----:B------:R-:W-:-:S05]  /*75fa0*/  VIADD R47, R18, 0x37 ;  /* 0x00000037122f7836 */ /* 0x000fca0000000000 */
[----:B------:R-:W4:Y:S01]  /*75fb0*/  LDC R0, c[0x0][0x248] ;  /* 0x00009200ff007b82 */ /* 0x000f220000000800 */
[----:B------:R-:W-:Y:S01]  /*75fc0*/  @P6 STG.E.U16 desc[UR60][R40.64], R38 ;  /* 0x0000002628006986 */ /* 0x000fe2000c10153c */
[----:B0-----:R-:W-:Y:S01]  /*75fd0*/  PRMT R33, R38, 0x7632, R33 ;  /* 0x0000763226217816 */ /* 0x001fe20000000021 */
[----:B------:R-:W-:Y:S01]  /*75fe0*/  IMAD.WIDE R36, R43, 0x2, R16 ;  /* 0x000000022b247825 */ /* 0x000fe200078e0210 */
[----:B------:R-:W-:-:S04]  /*75ff0*/  ISETP.LT.AND P1, PT, R19, R46, !P1 ;  /* 0x0000002e1300720c */ /* 0x000fc80004f21270 */
[----:B------:R-:W0:Y:S01]  /*76000*/  LDC R44, c[0x0][0x22c] ;  /* 0x00008b00ff2c7b82 */ /* 0x000e220000000800 */
[----:B-1----:R-:W-:-:S07]  /*76010*/  ISETP.GE.AND P2, PT, R47, R42, PT ;  /* 0x0000002a2f00720c */ /* 0x002fce0003f46270 */
[----:B------:R-:W1:Y:S01]  /*76020*/  LDC R34, c[0x0][0x22c] ;  /* 0x00008b00ff227b82 */ /* 0x000e620000000800 */
[----:B------:R2:W-:Y:S01]  /*76030*/  @P3 STG.E.U16 desc[UR60][R36.64], R33 ;  /* 0x0000002124003986 */ /* 0x0005e2000c10153c */
[----:B---3--:R-:W-:-:S06]  /*76040*/  ISETP.LT.AND P3, PT, R23, R48, !P2 ;  /* 0x000000301700720c */ /* 0x008fcc0005761270 */
[----:B------:R-:W3:Y:S08]  /*76050*/  LDC R52, c[0x0][0x228] ;  /* 0x00008a00ff347b82 */ /* 0x000ef00000000800 */
[----:B------:R-:W3:Y:S01]  /*76060*/  LDC R54, c[0x0][0x228] ;  /* 0x00008a00ff367b82 */ /* 0x000ee20000000800 */
[----:B--2---:R-:W-:-:S07]  /*76070*/  IMAD.WIDE R32, R45, 0x2, R2 ;  /* 0x000000022d207825 */ /* 0x004fce00078e0202 */
[----:B------:R-:W2:Y:S08]  /*76080*/  LDC R38, c[0x0][0x228] ;  /* 0x00008a00ff267b82 */ /* 0x000eb00000000800 */
[----:B------:R-:W2:Y:S01]  /*76090*/  LDC R46, c[0x0][0x228] ;  /* 0x00008a00ff2e7b82 */ /* 0x000ea20000000800 */
[----:B------:R-:W-:Y:S01]  /*760a0*/  IMAD.WIDE R40, R45, 0x2, R16 ;  /* 0x000000022d287825 */ /* 0x000fe200078e0210 */
[----:B------:R-:W-:-:S03]  /*760b0*/  PRMT R42, R35, 0x7632, R42 ;  /* 0x00007632232a7816 */ /* 0x000fc6000000002a */
[----:B------:R-:W-:-:S03]  /*760c0*/  IMAD.IADD R43, R45, 0x1, R20 ;  /* 0x000000012d2b7824 */ /* 0x000fc600078e0214 */
[----:B------:R-:W2:Y:S01]  /*760d0*/  LDC R22, c[0x0][0x248] ;  /* 0x00009200ff167b82 */ /* 0x000ea20000000800 */
[----:B------:R-:W-:Y:S01]  /*760e0*/  @P5 STG.E.U16 desc[UR60][R32.64], R35 ;  /* 0x0000002320005986 */ /* 0x000fe2000c10153c */
[----:B------:R-:W-:-:S03]  /*760f0*/  IMAD.WIDE R36, R43, 0x2, R2 ;  /* 0x000000022b247825 */ /* 0x000fc600078e0202 */
[----:B------:R4:W-:Y:S01]  /*76100*/  @P1 STG.E.U16 desc[UR60][R40.64], R42 ;  /* 0x0000002a28001986 */ /* 0x0009e2000c10153c */
[C---:B------:R-:W-:Y:S02]  /*76110*/  VIADD R45, R18.reuse, 0x38 ;  /* 0x00000038122d7836 */ /* 0x040fe40000000000 */
[----:B------:R-:W-:Y:S01]  /*76120*/  VIADD R47, R18, 0x39 ;  /* 0x00000039122f7836 */ /* 0x000fe20000000000 */
[----:B------:R-:W2:Y:S01]  /*76130*/  LDC R20, c[0x0][0x248] ;  /* 0x00009200ff147b82 */ /* 0x000ea20000000800 */
[----:B------:R2:W-:Y:S01]  /*76140*/  @P3 STG.E.U16 desc[UR60][R36.64], R39 ;  /* 0x0000002724003986 */ /* 0x0005e2000c10153c */
[----:B------:R-:W-:-:S06]  /*76150*/  ISETP.LT.AND P2, PT, R19, R50, !P2 ;  /* 0x000000321300720c */ /* 0x000fcc0005741270 */
[----:B----4-:R-:W4:Y:S01]  /*76160*/  LDC R42, c[0x0][0x22c] ;  /* 0x00008b00ff2a7b82 */ /* 0x010f220000000800 */
[----:B------:R-:W-:Y:S01]  /*76170*/  IMAD.IADD R41, R43, 0x1, R0 ;  /* 0x000000012b297824 */ /* 0x000fe200078e0200 */
[----:B0-----:R-:W-:Y:S02]  /*76180*/  ISETP.GE.AND P1, PT, R45, R44, PT ;  /* 0x0000002c2d00720c */ /* 0x001fe40003f26270 */
[----:B-1----:R-:W-:-:S04]  /*76190*/  ISETP.GE.AND P3, PT, R47, R34, PT ;  /* 0x000000222f00720c */ /* 0x002fc80003f66270 */
[----:B------:R-:W0:Y:S01]  /*761a0*/  LDC R48, c[0x0][0x228] ;  /* 0x00008a00ff307b82 */ /* 0x000e220000000800 */
[C---:B---3--:R-:W-:Y:S02]  /*761b0*/  ISETP.LT.AND P6, PT, R23.reuse, R52, !P1 ;  /* 0x000000341700720c */ /* 0x048fe40004fc1270 */
[----:B------:R-:W-:-:S05]  /*761c0*/  ISETP.LT.AND P5, PT, R23, R54, !P3 ;  /* 0x000000361700720c */ /* 0x000fca0005fa1270 */
[----:B------:R-:W1:Y:S01]  /*761d0*/  LDC R50, c[0x0][0x228] ;  /* 0x00008a00ff327b82 */ /* 0x000e620000000800 */
[C---:B--2---:R-:W-:Y:S02]  /*761e0*/  ISETP.LT.AND P1, PT, R19.reuse, R38, !P1 ;  /* 0x000000261300720c */ /* 0x044fe40004f21270 */
[----:B------:R-:W-:-:S05]  /*761f0*/  ISETP.LT.AND P3, PT, R19, R46, !P3 ;  /* 0x0000002e1300720c */ /* 0x000fca0005f61270 */
[----:B------:R-:W2:Y:S08]  /*76200*/  LDC R0, c[0x0][0x248] ;  /* 0x00009200ff007b82 */ /* 0x000eb00000000800 */
[----:B------:R-:W3:Y:S01]  /*76210*/  LDC R44, c[0x0][0x22c] ;  /* 0x00008b00ff2c7b82 */ /* 0x000ee20000000800 */
[----:B------:R-:W-:Y:S01]  /*76220*/  IMAD.WIDE R32, R43, 0x2, R16 ;  /* 0x000000022b207825 */ /* 0x000fe200078e0210 */
[----:B------:R-:W-:-:S06]  /*76230*/  PRMT R51, R39, 0x7632, R51 ;  /* 0x0000763227337816 */ /* 0x000fcc0000000033 */
[----:B------:R-:W2:Y:S01]  /*76240*/  LDC R52, c[0x0][0x228] ;  /* 0x00008a00ff347b82 */ /* 0x000ea20000000800 */
[----:B------:R-:W-:-:S07]  /*76250*/  IMAD.IADD R43, R41, 0x1, R22 ;  /* 0x00000001292b7824 */ /* 0x000fce00078e0216 */
[----:B------:R-:W2:Y:S01]  /*76260*/  LDC R46, c[0x0][0x228] ;  /* 0x00008a00ff2e7b82 */ /* 0x000ea20000000800 */
[----:B------:R-:W-:Y:S01]  /*76270*/  IMAD.WIDE R34, R41, 0x2, R2 ;  /* 0x0000000229227825 */ /* 0x000fe200078e0202 */
[----:B------:R-:W-:-:S03]  /*76280*/  PRMT R22, R28, 0x7632, R22 ;  /* 0x000076321c167816 */ /* 0x000fc60000000016 */
[----:B------:R-:W-:-:S03]  /*76290*/  IMAD.WIDE R38, R41, 0x2, R16 ;  /* 0x0000000229267825 */ /* 0x000fc600078e0210 */
[----:B------:R-:W2:Y:S01]  /*762a0*/  LDC R45, c[0x0][0x22c] ;  /* 0x00008b00ff2d7b82 */ /* 0x000ea20000000800 */
[----:B------:R-:W-:Y:S01]  /*762b0*/  VIADD R47, R18, 0x3a ;  /* 0x0000003a122f7836 */ /* 0x000fe20000000000 */
[----:B------:R0:W-:Y:S01]  /*762c0*/  @P2 STG.E.U16 desc[UR60][R32.64], R51 ;  /* 0x0000003320002986 */ /* 0x0001e2000c10153c */
[----:B------:R-:W-:-:S03]  /*762d0*/  IMAD.WIDE R40, R43, 0x2, R2 ;  /* 0x000000022b287825 */ /* 0x000fc600078e0202 */
[----:B------:R1:W-:Y:S01]  /*762e0*/  @P6 STG.E.U16 desc[UR60][R34.64], R28 ;  /* 0x0000001c22006986 */ /* 0x0003e2000c10153c */
[----:B------:R-:W-:-:S03]  /*762f0*/  IMAD.WIDE R36, R43, 0x2, R16 ;  /* 0x000000022b247825 */ /* 0x000fc600078e0210 */
[----:B------:R-:W-:Y:S01]  /*76300*/  @P1 STG.E.U16 desc[UR60][R38.64], R22 ;  /* 0x0000001626001986 */ /* 0x000fe2000c10153c */
[----:B----4-:R-:W-:Y:S01]  /*76310*/  ISETP.GE.AND P1, PT, R47, R42, PT ;  /* 0x0000002a2f00720c */ /* 0x010fe20003f26270 */
[----:B------:R-:W-:Y:S01]  /*76320*/  VIADD R49, R18, 0x3b ;  /* 0x0000003b12317836 */ /* 0x000fe20000000000 */
[----:B------:R-:W4:Y:S01]  /*76330*/  LDC R42, c[0x0][0x228] ;  /* 0x00008a00ff2a7b82 */ /* 0x000f220000000800 */
[----:B0-----:R-:W-:Y:S01]  /*76340*/  PRMT R33, R24, 0x7632, R33 ;  /* 0x0000763218217816 */ /* 0x001fe20000000021 */
[----:B------:R0:W-:Y:S01]  /*76350*/  @P5 STG.E.U16 desc[UR60][R40.64], R24 ;  /* 0x0000001828005986 */ /* 0x0001e2000c10153c */
[----:B------:R-:W-:Y:S01]  /*76360*/  IMAD.IADD R43, R43, 0x1, R20 ;  /* 0x000000012b2b7824 */ /* 0x000fe200078e0214 */
[----:B------:R-:W-:-:S04]  /*76370*/  ISETP.LT.AND P5, PT, R23, R48, !P1 ;  /* 0x000000301700720c */ /* 0x000fc80004fa1270 */
[----:B-1----:R-:W1:Y:S01]  /*76380*/  LDC R28, c[0x0][0x228] ;  /* 0x00008a00ff1c7b82 */ /* 0x002e620000000800 */
[----:B------:R-:W-:Y:S02]  /*76390*/  ISETP.LT.AND P1, PT, R19, R50, !P1 ;  /* 0x000000321300720c */ /* 0x000fe40004f21270 */
[----:B---3--:R-:W-:-:S05]  /*763a0*/  ISETP.GE.AND P2, PT, R49, R44, PT ;  /* 0x0000002c3100720c */ /* 0x008fca0003f46270 */
[----:B0-----:R-:W0:Y:S01]  /*763b0*/  LDC R24, c[0x0][0x22c] ;  /* 0x00008b00ff187b82 */ /* 0x001e220000000800 */
[----:B--2---:R-:W-:Y:S01]  /*763c0*/  IMAD.IADD R41, R43, 0x1, R0 ;  /* 0x000000012b297824 */ /* 0x004fe200078e0200 */
[----:B------:R2:W-:Y:S01]  /*763d0*/  @P3 STG.E.U16 desc[UR60][R36.64], R33 ;  /* 0x0000002124003986 */ /* 0x0005e2000c10153c */
[----:B------:R-:W-:-:S05]  /*763e0*/  ISETP.LT.AND P6, PT, R23, R52, !P2 ;  /* 0x000000341700720c */ /* 0x000fca00057c1270 */
[----:B------:R-:W3:Y:S01]  /*763f0*/  LDC R20, c[0x0][0x248] ;  /* 0x00009200ff147b82 */ /* 0x000ee20000000800 */
[----:B------:R-:W-:-:S07]  /*76400*/  ISETP.LT.AND P3, PT, R19, R46, !P2 ;  /* 0x0000002e1300720c */ /* 0x000fce0005761270 */
[----:B------:R-:W3:Y:S01]  /*76410*/  LDC R0, c[0x0][0x228] ;  /* 0x00008a00ff007b82 */ /* 0x000ee20000000800 */
[----:B--2---:R-:W-:Y:S01]  /*76420*/  IMAD.WIDE R32, R43, 0x2, R2 ;  /* 0x000000022b207825 */ /* 0x004fe200078e0202 */
[----:B------:R-:W-:-:S06]  /*76430*/  PRMT R39, R29, 0x7632, R39 ;  /* 0x000076321d277816 */ /* 0x000fcc0000000027 */
[----:B------:R-:W2:Y:S01]  /*76440*/  LDC R22, c[0x0][0x248] ;  /* 0x00009200ff167b82 */ /* 0x000ea20000000800 */
[----:B------:R-:W-:-:S04]  /*76450*/  IMAD.WIDE R36, R43, 0x2, R16 ;  /* 0x000000022b247825 */ /* 0x000fc800078e0210 */
[----:B------:R-:W-:Y:S01]  /*76460*/  VIADD R38, R18, 0x3c ;  /* 0x0000003c12267836 */ /* 0x000fe20000000000 */
[----:B------:R4:W-:Y:S02]  /*76470*/  @P5 STG.E.U16 desc[UR60][R32.64], R29 ;  /* 0x0000001d20005986 */ /* 0x0009e4000c10153c */
[----:B------:R-:W2:Y:S01]  /*76480*/  LDC R40, c[0x0][0x22c] ;  /* 0x00008b00ff287b82 */ /* 0x000ea20000000800 */
[----:B------:R-:W-:Y:S01]  /*76490*/  IMAD.WIDE R34, R41, 0x2, R2 ;  /* 0x0000000229227825 */ /* 0x000fe200078e0202 */
[----:B------:R1:W-:Y:S01]  /*764a0*/  @P1 STG.E.U16 desc[UR60][R36.64], R39 ;  /* 0x0000002724001986 */ /* 0x0003e2000c10153c */
[----:B------:R-:W-:Y:S02]  /*764b0*/  ISETP.GE.AND P2, PT, R38, R45, PT ;  /* 0x0000002d2600720c */ /* 0x000fe40003f46270 */
[----:B------:R-:W-:Y:S01]  /*764c0*/  VIADD R43, R18, 0x3d ;  /* 0x0000003d122b7836 */ /* 0x000fe20000000000 */
[----:B------:R2:W-:Y:S02]  /*764d0*/  @P6 STG.E.U16 desc[UR60][R34.64], R25 ;  /* 0x0000001922006986 */ /* 0x0005e4000c10153c */
[----:B------:R-:W2:Y:S01]  /*764e0*/  LDC R46, c[0x0][0x228] ;  /* 0x00008a00ff2e7b82 */ /* 0x000ea20000000800 */
[----:B----4-:R-:W-:Y:S01]  /*764f0*/  PRMT R33, R25, 0x7632, R33 ;  /* 0x0000763219217816 */ /* 0x010fe20000000021 */
[----:B-1----:R-:W-:-:S06]  /*76500*/  IMAD.WIDE R38, R41, 0x2, R16 ;  /* 0x0000000229267825 */ /* 0x002fcc00078e0210 */
[----:B------:R-:W1:Y:S01]  /*76510*/  LDC R48, c[0x0][0x228] ;  /* 0x00008a00ff307b82 */ /* 0x000e620000000800 */
[----:B0-----:R-:W-:Y:S01]  /*76520*/  ISETP.GE.AND P1, PT, R43, R24, PT ;  /* 0x000000182b00720c */ /* 0x001fe20003f26270 */
[----:B------:R0:W-:Y:S01]  /*76530*/  @P3 STG.E.U16 desc[UR60][R38.64], R33 ;  /* 0x0000002126003986 */ /* 0x0001e2000c10153c */
[----:B------:R-:W-:-:S05]  /*76540*/  ISETP.LT.AND P3, PT, R23, R28, !P2 ;  /* 0x0000001c1700720c */ /* 0x000fca0005761270 */
[----:B------:R-:W4:Y:S01]  /*76550*/  LDC R36, c[0x0][0x22c] ;  /* 0x00008b00ff247b82 */ /* 0x000f220000000800 */
[----:B------:R-:W-:Y:S01]  /*76560*/  ISETP.LT.AND P2, PT, R19, R42, !P2 ;  /* 0x0000002a1300720c */ /* 0x000fe20005741270 */
[----:B---3--:R-:W-:Y:S01]  /*76570*/  IMAD.IADD R29, R41, 0x1, R20 ;  /* 0x00000001291d7824 */ /* 0x008fe200078e0214 */
[----:B------:R-:W-:-:S05]  /*76580*/  ISETP.LT.AND P5, PT, R23, R0, !P1 ;  /* 0x000000001700720c */ /* 0x000fca0004fa1270 */
[----:B------:R-:W3:Y:S01]  /*76590*/  LDC R44, c[0x0][0x228] ;  /* 0x00008a00ff2c7b82 */ /* 0x000ee20000000800 */
[C---:B--2---:R-:W-:Y:S01]  /*765a0*/  IMAD.IADD R35, R29.reuse, 0x1, R22 ;  /* 0x000000011d237824 */ /* 0x044fe200078e0216 */
[----:B0-----:R-:W-:Y:S01]  /*765b0*/  PRMT R38, R30, 0x7632, R38 ;  /* 0x000076321e267816 */ /* 0x001fe20000000026 */
[----:B------:R-:W-:-:S05]  /*765c0*/  IMAD.WIDE R24, R29, 0x2, R2 ;  /* 0x000000021d187825 */ /* 0x000fca00078e0202 */
[----:B------:R-:W0:Y:S01]  /*765d0*/  LDC R0, c[0x0][0x248] ;  /* 0x00009200ff007b82 */ /* 0x000e220000000800 */
[----:B------:R-:W-:Y:S01]  /*765e0*/  IMAD.WIDE R28, R29, 0x2, R16 ;  /* 0x000000021d1c7825 */ /* 0x000fe200078e0210 */
[----:B------:R2:W-:Y:S03]  /*765f0*/  @P3 STG.E.U16 desc[UR60][R24.64], R30 ;  /* 0x0000001e18003986 */ /* 0x0005e6000c10153c */
[----:B------:R-:W-:-:S03]  /*76600*/  VIADD R37, R18, 0x3e ;  /* 0x0000003e12257836 */ /* 0x000fc60000000000 */
[----:B------:R-:W0:Y:S01]  /*76610*/  LDC R20, c[0x0][0x248] ;  /* 0x00009200ff147b82 */ /* 0x000e220000000800 */
[----:B------:R0:W-:Y:S01]  /*76620*/  @P2 STG.E.U16 desc[UR60][R28.64], R38 ;  /* 0x000000261c002986 */ /* 0x0001e2000c10153c */
[----:B------:R-:W-:Y:S01]  /*76630*/  ISETP.GE.AND P2, PT, R37, R40, PT ;  /* 0x000000282500720c */ /* 0x000fe20003f46270 */
[----:B------:R-:W-:-:S05]  /*76640*/  VIADD R37, R18, 0x3f ;  /* 0x0000003f12257836 */ /* 0x000fca0000000000 */
[----:B------:R-:W0:Y:S01]  /*76650*/  LDC R34, c[0x0][0x228] ;  /* 0x00008a00ff227b82 */ /* 0x000e220000000800 */
[----:B------:R-:W-:Y:S02]  /*76660*/  ISETP.LT.AND P3, PT, R23, R46, !P2 ;  /* 0x0000002e1700720c */ /* 0x000fe40005761270 */
[----:B-1----:R-:W-:Y:S02]  /*76670*/  ISETP.LT.AND P6, PT, R19, R48, !P2 ;  /* 0x000000301300720c */ /* 0x002fe400057c1270 */
[----:B----4-:R-:W-:-:S03]  /*76680*/  ISETP.GE.AND P2, PT, R37, R36, PT ;  /* 0x000000242500720c */ /* 0x010fc60003f46270 */
[----:B------:R-:W1:Y:S01]  /*76690*/  LDC R22, c[0x0][0x22c] ;  /* 0x00008b00ff167b82 */ /* 0x000e620000000800 */
[----:B------:R-:W-:-:S07]  /*766a0*/  IMAD.WIDE R32, R35, 0x2, R2 ;  /* 0x0000000223207825 */ /* 0x000fce00078e0202 */
[----:B------:R-:W4:Y:S01]  /*766b0*/  LDC R36, c[0x0][0x228] ;  /* 0x00008a00ff247b82 */ /* 0x000f220000000800 */
[----:B---3--:R-:W-:-:S07]  /*766c0*/  ISETP.LT.AND P1, PT, R19, R44, !P1 ;  /* 0x0000002c1300720c */ /* 0x008fce0004f21270 */
[----:B--2---:R-:W2:Y:S01]  /*766d0*/  LDC R30, c[0x0][0x22c] ;  /* 0x00008b00ff1e7b82 */ /* 0x004ea20000000800 */
[----:B0-----:R-:W-:-:S07]  /*766e0*/  IMAD.IADD R37, R35, 0x1, R0 ;  /* 0x0000000123257824 */ /* 0x001fce00078e0200 */
[----:B------:R-:W0:Y:S01]  /*766f0*/  LDC R38, c[0x0][0x228] ;  /* 0x00008a00ff267b82 */ /* 0x000e220000000800 */
[----:B------:R3:W-:Y:S07]  /*76700*/  @P5 STG.E.U16 desc[UR60][R32.64], R26 ;  /* 0x0000001a20005986 */ /* 0x0007ee000c10153c */
[----:B------:R-:W0:Y:S01]  /*76710*/  LDC R40, c[0x0][0x228] ;  /* 0x00008a00ff287b82 */ /* 0x000e220000000800 */
[----:B------:R-:W-:-:S07]  /*76720*/  IMAD.WIDE R28, R37, 0x2, R2 ;  /* 0x00000002251c7825 */ /* 0x000fce00078e0202 */
[----:B------:R-:W0:Y:S01]  /*76730*/  LDC R42, c[0x0][0x228] ;  /* 0x00008a00ff2a7b82 */ /* 0x000e220000000800 */
[----:B---3--:R-:W-:Y:S01]  /*76740*/  IMAD.WIDE R32, R37, 0x2, R16 ;  /* 0x0000000225207825 */ /* 0x008fe200078e0210 */
[----:B------:R-:W-:-:S03]  /*76750*/  ISETP.LT.AND P5, PT, R23, R34, !P2 ;  /* 0x000000221700720c */ /* 0x000fc600057a1270 */
[----:B------:R-:W-:-:S03]  /*76760*/  IMAD.IADD R37, R37, 0x1, R20 ;  /* 0x0000000125257824 */ /* 0x000fc600078e0214 */
[----:B------:R-:W3:Y:S01]  /*76770*/  LDC R0, c[0x0][0x248] ;  /* 0x00009200ff007b82 */ /* 0x000ee20000000800 */
[----:B------:R-:W-:Y:S01]  /*76780*/  PRMT R26, R26, 0x7632, R26 ;  /* 0x000076321a1a7816 */ /* 0x000fe2000000001a */
[----:B------:R-:W-:Y:S01]  /*76790*/  IMAD.WIDE R24, R35, 0x2, R16 ;  /* 0x0000000223187825 */ /* 0x000fe200078e0210 */
[----:B------:R-:W-:-:S05]  /*767a0*/  PRMT R35, R31, 0x7632, R35 ;  /* 0x000076321f237816 */ /* 0x000fca0000000023 */
[----:B------:R-:W3:Y:S01]  /*767b0*/  LDC R20, c[0x0][0x248] ;  /* 0x00009200ff147b82 */ /* 0x000ee20000000800 */
[C---:B------:R-:W-:Y:S01]  /*767c0*/  VIADD R39, R18.reuse, 0x40 ;  /* 0x0000004012277836 */ /* 0x040fe20000000000 */
[----:B------:R-:W-:Y:S01]  /*767d0*/  @P1 STG.E.U16 desc[UR60][R24.64], R26 ;  /* 0x0000001a18001986 */ /* 0x000fe2000c10153c */
[----:B------:R-:W-:-:S05]  /*767e0*/  VIADD R41, R18, 0x41 ;  /* 0x0000004112297836 */ /* 0x000fca0000000000 */
[----:B------:R-:W3:Y:S01]  /*767f0*/  LDC R44, c[0x0][0x228] ;  /* 0x00008a00ff2c7b82 */ /* 0x000ee20000000800 */
[----:B------:R-:W-:Y:S01]  /*76800*/  @P3 STG.E.U16 desc[UR60][R28.64], R31 ;  /* 0x0000001f1c003986 */ /* 0x000fe2000c10153c */
[----:B-1----:R-:W-:-:S03]  /*76810*/  ISETP.GE.AND P1, PT, R39, R22, PT ;  /* 0x000000162700720c */ /* 0x002fc60003f26270 */
[----:B------:R1:W-:Y:S01]  /*76820*/  @P6 STG.E.U16 desc[UR60][R32.64], R35 ;  /* 0x0000002320006986 */ /* 0x0003e2000c10153c */
[----:B----4-:R-:W-:Y:S02]  /*76830*/  ISETP.LT.AND P2, PT, R19, R36, !P2 ;  /* 0x000000241300720c */ /* 0x010fe40005741270 */
[----:B--2---:R-:W-:Y:S01]  /*76840*/  ISETP.GE.AND P3, PT, R41, R30, PT ;  /* 0x0000001e2900720c */ /* 0x004fe20003f66270 */
[----:B------:R-:W2:Y:S01]  /*76850*/  LDC R36, c[0x0][0x22c] ;  /* 0x00008b00ff247b82 */ /* 0x000ea20000000800 */
[----:B0-----:R-:W-:Y:S02]  /*76860*/  ISETP.LT.AND P6, PT, R23, R38, !P1 ;  /* 0x000000261700720c */ /* 0x001fe40004fc1270 */
[----:B------:R-:W-:Y:S01]  /*76870*/  ISETP.LT.AND P1, PT, R19, R40, !P1 ;  /* 0x000000281300720c */ /* 0x000fe20004f21270 */
[----:B-1----:R-:W-:-:S04]  /*76880*/  IMAD.WIDE R34, R37, 0x2, R2 ;  /* 0x0000000225227825 */ /* 0x002fc800078e0202 */
[----:B------:R-:W0:Y:S01]  /*76890*/  LDC R38, c[0x0][0x22c] ;  /* 0x00008b00ff267b82 */ /* 0x000e220000000800 */
[----:B------:R1:W-:Y:S01]  /*768a0*/  @P5 STG.E.U16 desc[UR60][R34.64], R27 ;  /* 0x0000001b22005986 */ /* 0x0003e2000c10153c */
[----:B------:R-:W-:-:S06]  /*768b0*/  ISETP.LT.AND P5, PT, R23, R42, !P3 ;  /* 0x0000002a1700720c */ /* 0x000fcc0005fa1270 */
[----:B------:R-:W4:Y:S01]  /*768c0*/  LDC R40, c[0x0][0x228] ;  /* 0x00008a00ff287b82 */ /* 0x000f220000000800 */
[----:B---3--:R-:W-:-:S07]  /*768d0*/  IMAD.IADD R29, R37, 0x1, R0 ;  /* 0x00000001251d7824 */ /* 0x008fce00078e0200 */
[----:B------:R-:W3:Y:S01]  /*768e0*/  LDC R42, c[0x0][0x228] ;  /* 0x00008a00ff2a7b82 */ /* 0x000ee20000000800 */
[----:B------:R-:W-:Y:S01]  /*768f0*/  PRMT R33, R27, 0x7632, R33 ;  /* 0x000076321b217816 */ /* 0x000fe20000000021 */
[----:B------:R-:W-:-:S06]  /*76900*/  IMAD.WIDE R24, R37, 0x2, R16 ;  /* 0x0000000225187825 */ /* 0x000fcc00078e0210 */
[----:B------:R-:W3:Y:S01]  /*76910*/  LDC R22, c[0x0][0x248] ;  /* 0x00009200ff167b82 */ /* 0x000ee20000000800 */
[----:B-1----:R-:W-:-:S07]  /*76920*/  IMAD.IADD R35, R29, 0x1, R20 ;  /* 0x000000011d237824 */ /* 0x002fce00078e0214 */
[----:B------:R-:W1:Y:S01]  /*76930*/  LDC R46, c[0x0][0x228] ;  /* 0x00008a00ff2e7b82 */ /* 0x000e620000000800 */
[----:B------:R-:W-:Y:S01]  /*76940*/  IMAD.WIDE R26, R29, 0x2, R2 ;  /* 0x000000021d1a7825 */ /* 0x000fe200078e0202 */
[----:B------:R-:W-:-:S06]  /*76950*/  PRMT R20, R56, 0x7632, R20 ;  /* 0x0000763238147816 */ /* 0x000fcc0000000014 */
[----:B------:R-:W1:Y:S01]  /*76960*/  LDC R0, c[0x0][0x248] ;  /* 0x00009200ff007b82 */ /* 0x000e620000000800 */
[----:B------:R-:W-:Y:S01]  /*76970*/  IMAD.WIDE R28, R29, 0x2, R16 ;  /* 0x000000021d1c7825 */ /* 0x000fe200078e0210 */
[----:B------:R-:W-:Y:S01]  /*76980*/  ISETP.LT.AND P3, PT, R19, R44, !P3 ;  /* 0x0000002c1300720c */ /* 0x000fe20005f61270 */
[----:B------:R0:W-:Y:S02]  /*76990*/  @P2 STG.E.U16 desc[UR60][R24.64], R33 ;  /* 0x0000002118002986 */ /* 0x0001e4000c10153c */
[C---:B------:R-:W-:Y:S02]  /*769a0*/  VIADD R37, R18.reuse, 0x42 ;  /* 0x0000004212257836 */ /* 0x040fe40000000000 */
[----:B------:R-:W-:Y:S01]  /*769b0*/  @P6 STG.E.U16 desc[UR60][R26.64], R56 ;  /* 0x000000381a006986 */ /* 0x000fe2000c10153c */
[----:B------:R-:W1:Y:S01]  /*769c0*/  LDC R34, c[0x0][0x22c] ;  /* 0x00008b00ff227b82 */ /* 0x000e620000000800 */
[----:B------:R-:W-:Y:S02]  /*769d0*/  VIADD R39, R18, 0x43 ;  /* 0x0000004312277836 */ /* 0x000fe40000000000 */
[----:B------:R4:W-:Y:S01]  /*769e0*/  @P1 STG.E.U16 desc[UR60][R28.64], R20 ;  /* 0x000000141c001986 */ /* 0x0009e2000c10153c */
[----:B------:R-:W-:Y:S01]  /*769f0*/  IMAD.WIDE R30, R35, 0x2, R2 ;  /* 0x00000002231e7825 */ /* 0x000fe200078e0202 */
[----:B--2---:R-:W-:-:S02]  /*76a00*/  ISETP.GE.AND P1, PT, R37, R36, PT ;  /* 0x000000242500720c */ /* 0x004fc40003f26270 */
[----:B0-----:R-:W-:Y:S01]  /*76a10*/  PRMT R25, R92, 0x7632, R25 ;  /* 0x000076325c197816 */ /* 0x001fe20000000019 */
[----:B------:R-:W-:Y:S01]  /*76a20*/  IMAD.WIDE R32, R35, 0x2, R16 ;  /* 0x0000000223207825 */ /* 0x000fe200078e0210 */
[----:B------:R-:W0:Y:S01]  /*76a30*/  LDC R44, c[0x0][0x228] ;  /* 0x00008a00ff2c7b82 */ /* 0x000e220000000800 */
[----:B------:R-:W-:-:S07]  /*76a40*/  ISETP.GE.AND P2, PT, R39, R38, PT ;  /* 0x000000262700720c */ /* 0x000fce0003f46270 */
[----:B----4-:R-:W2:Y:S01]  /*76a50*/  LDC R20, c[0x0][0x248] ;  /* 0x00009200ff147b82 */ /* 0x010ea20000000800 */
[----:B------:R4:W-:Y:S01]  /*76a60*/  @P5 STG.E.U16 desc[UR60][R30.64], R92 ;  /* 0x0000005c1e005986 */ /* 0x0009e2000c10153c */
[----:B------:R-:W-:Y:S01]  /*76a70*/  ISETP.LT.AND P5, PT, R23, R40, !P1 ;  /* 0x000000281700720c */ /* 0x000fe20004fa1270 */
[----:B---3--:R-:W-:Y:S02]  /*76a80*/  IMAD.IADD R27, R35, 0x1, R22 ;  /* 0x00000001231b7824 */ /* 0x008fe400078e0216 */
[----:B------:R3:W-:Y:S01]  /*76a90*/  @P3 STG.E.U16 desc[UR60][R32.64], R25 ;  /* 0x0000001920003986 */ /* 0x0007e2000c10153c */
[----:B------:R-:W-:Y:S02]  /*76aa0*/  ISETP.LT.AND P3, PT, R19, R42, !P1 ;  /* 0x0000002a1300720c */ /* 0x000fe40004f61270 */
[----:B------:R-:W2:Y:S01]  /*76ab0*/  LDC R48, c[0x0][0x228] ;  /* 0x00008a00ff307b82 */ /* 0x000ea20000000800 */
[----:B-1----:R-:W-:-:S07]  /*76ac0*/  ISETP.LT.AND P6, PT, R23, R46, !P2 ;  /* 0x0000002e1700720c */ /* 0x002fce00057c1270 */
[----:B------:R-:W1:Y:S01]  /*76ad0*/  LDC R36, c[0x0][0x228] ;  /* 0x00008a00ff247b82 */ /* 0x000e620000000800 */
[----:B----4-:R-:W-:Y:S01]  /*76ae0*/  IMAD.IADD R31, R27, 0x1, R0 ;  /* 0x000000011b1f7824 */ /* 0x010fe200078e0200 */
[----:B------:R-:W-:Y:S01]  /*76af0*/  PRMT R37, R57, 0x7632, R37 ;  /* 0x0000763239257816 */ /* 0x000fe20000000025 */
[----:B---3--:R-:W-:-:S05]  /*76b00*/  IMAD.WIDE R24, R27, 0x2, R2 ;  /* 0x000000021b187825 */ /* 0x008fca00078e0202 */
[----:B------:R-:W3:Y:S01]  /*76b10*/  LDC R22, c[0x0][0x22c] ;  /* 0x00008b00ff167b82 */ /* 0x000ee20000000800 */
[----:B------:R-:W-:Y:S02]  /*76b20*/  VIADD R35, R18, 0x44 ;  /* 0x0000004412237836 */ /* 0x000fe40000000000 */
[----:B------:R-:W-:Y:S01]  /*76b30*/  IMAD.WIDE R26, R27, 0x2, R16 ;  /* 0x000000021b1a7825 */ /* 0x000fe200078e0210 */
[----:B------:R-:W-:Y:S03]  /*76b40*/  @P5 STG.E.U16 desc[UR60][R24.64], R57 ;  /* 0x0000003918005986 */ /* 0x000fe6000c10153c */
[----:B------:R-:W-:Y:S01]  /*76b50*/  IMAD.WIDE R28, R31, 0x2, R2 ;  /* 0x000000021f1c7825 */ /* 0x000fe200078e0202 */
[----:B------:R-:W4:Y:S01]  /*76b60*/  LDC R0, c[0x0][0x248] ;  /* 0x00009200ff007b82 */ /* 0x000f220000000800 */
[----:B------:R-:W-:Y:S01]  /*76b70*/  ISETP.GE.AND P1, PT, R35, R34, PT ;  /* 0x000000222300720c */ /* 0x000fe20003f26270 */
[----:B------:R-:W-:Y:S06]  /*76b80*/  @P3 STG.E.U16 desc[UR60][R26.64], R37 ;  /* 0x000000251a003986 */ /* 0x000fec000c10153c */
[----:B------:R-:W4:Y:S01]  /*76b90*/  LDC R38, c[0x0][0x228] ;  /* 0x00008a00ff267b82 */ /* 0x000f220000000800 */
[----:B------:R2:W-:Y:S01]  /*76ba0*/  @P6 STG.E.U16 desc[UR60][R28.64], R93 ;  /* 0x0000005d1c006986 */ /* 0x0005e2000c10153c */
[----:B0-----:R-:W-:-:S06]  /*76bb0*/  ISETP.LT.AND P3, PT, R19, R44, !P2 ;  /* 0x0000002c1300720c */ /* 0x001fcc0005761270 */
[----:B------:R-:W0:Y:S01]  /*76bc0*/  LDC R34, c[0x0][0x228] ;  /* 0x00008a00ff227b82 */ /* 0x000e220000000800 */
[----:B--2---:R-:W-:-:S07]  /*76bd0*/  IMAD.IADD R29, R31, 0x1, R20 ;  /* 0x000000011f1d7824 */ /* 0x004fce00078e0214 */
[----:B------:R-:W2:Y:S01]  /*76be0*/  LDC R30, c[0x0][0x22c] ;  /* 0x00008b00ff1e7b82 */ /* 0x000ea20000000800 */
[----:B------:R-:W-:-:S07]  /*76bf0*/  VIADD R33, R18, 0x45 ;  /* 0x0000004512217836 */ /* 0x000fce0000000000 */
[----:B------:R-:W2:Y:S01]  /*76c00*/  LDC R20, c[0x0][0x248] ;  /* 0x00009200ff147b82 */ /* 0x000ea20000000800 */
[----:B------:R-:W-:-:S07]  /*76c10*/  ISETP.LT.AND P5, PT, R23, R48, !P1 ;  /* 0x000000301700720c */ /* 0x000fce0004fa1270 */
[----:B------:R-:W2:Y:S01]  /*76c20*/  LDC R40, c[0x0][0x228] ;  /* 0x00008a00ff287b82 */ /* 0x000ea20000000800 */
[----:B-1----:R-:W-:Y:S01]  /*76c30*/  ISETP.LT.AND P1, PT, R19, R36, !P1 ;  /* 0x000000241300720c */ /* 0x002fe20004f21270 */
[----:B------:R-:W-:Y:S01]  /*76c40*/  IMAD.WIDE R24, R31, 0x2, R16 ;  /* 0x000000021f187825 */ /* 0x000fe200078e0210 */
[----:B------:R-:W-:-:S05]  /*76c50*/  PRMT R27, R93, 0x7632, R27 ;  /* 0x000076325d1b7816 */ /* 0x000fca000000001b */
[----:B------:R-:W1:Y:S01]  /*76c60*/  LDC R32, c[0x0][0x22c] ;  /* 0x00008b00ff207b82 */ /* 0x000e620000000800 */
[----:B---3--:R-:W-:-:S07]  /*76c70*/  ISETP.GE.AND P2, PT, R33, R22, PT ;  /* 0x000000162100720c */ /* 0x008fce0003f46270 */
[----:B------:R-:W3:Y:S01]  /*76c80*/  LDC R42, c[0x0][0x228] ;  /* 0x00008a00ff2a7b82 */ /* 0x000ee20000000800 */
[----:B------:R0:W-:Y:S01]  /*76c90*/  @P3 STG.E.U16 desc[UR60][R24.64], R27 ;  /* 0x0000001b18003986 */ /* 0x0001e2000c10153c */
[----:B----4-:R-:W-:-:S06]  /*76ca0*/  IMAD.IADD R31, R29, 0x1, R0 ;  /* 0x000000011d1f7824 */ /* 0x010fcc00078e0200 */
[----:B------:R-:W4:Y:S01]  /*76cb0*/  LDC R44, c[0x0][0x228] ;  /* 0x00008a00ff2c7b82 */ /* 0x000f220000000800 */
[----:B------:R-:W-:Y:S01]  /*76cc0*/  ISETP.LT.AND P3, PT, R23, R38, !P2 ;  /* 0x000000261700720c */ /* 0x000fe20005761270 */
[----:B------:R-:W-:Y:S01]  /*76cd0*/  VIADD R33, R18, 0x46 ;  /* 0x0000004612217836 */ /* 0x000fe20000000000 */
[----:B------:R-:W-:Y:S01]  /*76ce0*/  PRMT R36, R58, 0x7632, R36 ;  /* 0x000076323a247816 */ /* 0x000fe20000000024 */
[----:B0-----:R-:W-:-:S04]  /*76cf0*/  IMAD.WIDE R26, R29, 0x2, R2 ;  /* 0x000000021d1a7825 */ /* 0x001fc800078e0202 */
[----:B------:R-:W0:Y:S01]  /*76d00*/  LDC R22, c[0x0][0x248] ;  /* 0x00009200ff167b82 */ /* 0x000e220000000800 */
[----:B------:R-:W-:-:S07]  /*76d10*/  IMAD.WIDE R28, R29, 0x2, R16 ;  /* 0x000000021d1c7825 */ /* 0x000fce00078e0210 */
[----:B------:R-:W0:Y:S01]  /*76d20*/  LDC R46, c[0x0][0x228] ;  /* 0x00008a00ff2e7b82 */ /* 0x000e220000000800 */
[----:B------:R-:W-:Y:S01]  /*76d30*/  @P5 STG.E.U16 desc[UR60][R26.64], R58 ;  /* 0x0000003a1a005986 */ /* 0x000fe2000c10153c */
[----:B------:R-:W-:-:S03]  /*76d40*/  ISETP.LT.AND P2, PT, R19, R34, !P2 ;  /* 0x000000221300720c */ /* 0x000fc60005741270 */
[----:B------:R1:W-:Y:S01]  /*76d50*/  @P1 STG.E.U16 desc[UR60][R28.64], R36 ;  /* 0x000000241c001986 */ /* 0x0003e2000c10153c */
[----:B--2---:R-:W-:Y:S02]  /*76d60*/  ISETP.GE.AND P1, PT, R33, R30, PT ;  /* 0x0000001e2100720c */ /* 0x004fe40003f26270 */
[----:B------:R-:W2:Y:S01]  /*76d70*/  LDC R0, c[0x0][0x248] ;  /* 0x00009200ff007b82 */ /* 0x000ea20000000800 */
[----:B------:R-:W-:Y:S01]  /*76d80*/  IMAD.WIDE R24, R31, 0x2, R2 ;  /* 0x000000021f187825 */ /* 0x000fe200078e0202 */
[----:B------:R-:W-:-:S03]  /*76d90*/  ISETP.LT.AND P6, PT, R23, R40, !P1 ;  /* 0x000000281700720c */ /* 0x000fc60004fc1270 */
[----:B------:R-:W-:-:S03]  /*76da0*/  VIADD R35, R18, 0x47 ;  /* 0x0000004712237836 */ /* 0x000fc60000000000 */
[----:B------:R-:W2:Y:S01]  /*76db0*/  LDC R34, c[0x0][0x22c] ;  /* 0x00008b00ff227b82 */ /* 0x000ea20000000800 */
[----:B-1----:R-:W-:Y:S01]  /*76dc0*/  IMAD.IADD R29, R31, 0x1, R20 ;  /* 0x000000011f1d7824 */ /* 0x002fe200078e0214 */
[----:B------:R1:W-:Y:S06]  /*76dd0*/  @P3 STG.E.U16 desc[UR60][R24.64], R94 ;  /* 0x0000005e18003986 */ /* 0x0003ec000c10153c */
[----:B------:R-:W2:Y:S01]  /*76de0*/  LDC R20, c[0x0][0x248] ;  /* 0x00009200ff147b82 */ /* 0x000ea20000000800 */
[----:B------:R-:W-:Y:S02]  /*76df0*/  ISETP.GE.AND P3, PT, R35, R32, PT ;  /* 0x000000202300720c */ /* 0x000fe40003f66270 */
[----:B---3--:R-:W-:-:S05]  /*76e00*/  ISETP.LT.AND P1, PT, R19, R42, !P1 ;  /* 0x0000002a1300720c */ /* 0x008fca0004f21270 */
[----:B------:R-:W3:Y:S01]  /*76e10*/  LDC R38, c[0x0][0x228] ;  /* 0x00008a00ff267b82 */ /* 0x000ee20000000800 */
[----:B----4-:R-:W-:-:S07]  /*76e20*/  ISETP.LT.AND P5, PT, R23, R44, !P3 ;  /* 0x0000002c1700720c */ /* 0x010fce0005fa1270 */
[----:B------:R-:W4:Y:S08]  /*76e30*/  LDC R36, c[0x0][0x22c] ;  /* 0x00008b00ff247b82 */ /* 0x000f300000000800 */
[----:B------:R-:W4:Y:S01]  /*76e40*/  LDC R40, c[0x0][0x228] ;  /* 0x00008a00ff287b82 */ /* 0x000f220000000800 */
[----:B0-----:R-:W-:Y:S01]  /*76e50*/  IMAD.IADD R35, R29, 0x1, R22 ;  /* 0x000000011d237824 */ /* 0x001fe200078e0216 */
[----:B------:R-:W-:-:S06]  /*76e60*/  ISETP.LT.AND P3, PT, R19, R46, !P3 ;  /* 0x0000002e1300720c */ /* 0x000fcc0005f61270 */
[----:B------:R-:W0:Y:S01]  /*76e70*/  LDC R42, c[0x0][0x228] ;  /* 0x00008a00ff2a7b82 */ /* 0x000e220000000800 */
[----:B------:R-:W-:Y:S01]  /*76e80*/  PRMT R33, R94, 0x7632, R33 ;  /* 0x000076325e217816 */ /* 0x000fe20000000021 */
[----:B-1----:R-:W-:Y:S01]  /*76e90*/  IMAD.WIDE R24, R31, 0x2, R16 ;  /* 0x000000021f187825 */ /* 0x002fe200078e0210 */
[----:B------:R-:W-:-:S03]  /*76ea0*/  PRMT R41, R59, 0x7632, R41 ;  /* 0x000076323b297816 */ /* 0x000fc60000000029 */
[C---:B------:R-:W-:Y:S02]  /*76eb0*/  IMAD.WIDE R26, R29.reuse, 0x2, R2 ;  /* 0x000000021d1a7825 */ /* 0x040fe400078e0202 */
[----:B------:R-:W1:Y:S02]  /*76ec0*/  LDC R22, c[0x0][0x22c] ;  /* 0x00008b00ff167b82 */ /* 0x000e640000000800 */
[----:B------:R-:W-:Y:S01]  /*76ed0*/  IMAD.WIDE R28, R29, 0x2, R16 ;  /* 0x000000021d1c7825 */ /* 0x000fe200078e0210 */
[----:B------:R2:W-:Y:S03]  /*76ee0*/  @P2 STG.E.U16 desc[UR60][R24.64], R33 ;  /* 0x0000002118002986 */ /* 0x0005e6000c10153c */
[C---:B------:R-:W-:Y:S02]  /*76ef0*/  VIADD R37, R18.reuse, 0x48 ;  /* 0x0000004812257836 */ /* 0x040fe40000000000 */
[----:B------:R-:W1:Y:S01]  /*76f00*/  LDC R44, c[0x0][0x228] ;  /* 0x00008a00ff2c7b82 */ /* 0x000e620000000800 */
[----:B------:R-:W-:Y:S01]  /*76f10*/  IMAD.WIDE R30, R35, 0x2, R2 ;  /* 0x00000002231e7825 */ /* 0x000fe200078e0202 */
[----:B------:R3:W-:Y:S03]  /*76f20*/  @P6 STG.E.U16 desc[UR60][R26.64], R59 ;  /* 0x0000003b1a006986 */ /* 0x0007e6000c10153c */
[----:B------:R-:W-:Y:S01]  /*76f30*/  VIADD R39, R18, 0x49 ;  /* 0x0000004912277836 */ /* 0x000fe20000000000 */
[----:B------:R-:W-:Y:S01]  /*76f40*/  @P1 STG.E.U16 desc[UR60][R28.64], R41 ;  /* 0x000000291c001986 */ /* 0x000fe2000c10153c */
[----:B--2---:R-:W-:Y:S01]  /*76f50*/  PRMT R25, R95, 0x7632, R25 ;  /* 0x000076325f197816 */ /* 0x004fe20000000019 */
[----:B------:R-:W-:Y:S01]  /*76f60*/  IMAD.WIDE R32, R35, 0x2, R16 ;  /* 0x0000000223207825 */ /* 0x000fe200078e0210 */
[----:B------:R-:W-:Y:S01]  /*76f70*/  ISETP.GE.AND P1, PT, R37, R34, PT ;  /* 0x000000222500720c */ /* 0x000fe20003f26270 */
[----:B------:R2:W-:Y:S01]  /*76f80*/  @P5 STG.E.U16 desc[UR60][R30.64], R95 ;  /* 0x0000005f1e005986 */ /* 0x0005e2000c10153c */
[----:B------:R-:W1:Y:S01]  /*76f90*/  LDC R46, c[0x0][0x228] ;  /* 0x00008a00ff2e7b82 */ /* 0x000e620000000800 */
[----:B---3--:R-:W-:-:S07]  /*76fa0*/  IMAD.IADD R27, R35, 0x1, R0 ;  /* 0x00000001231b7824 */ /* 0x008fce00078e0200 */
[----:B------:R-:W3:Y:S01]  /*76fb0*/  LDC R0, c[0x0][0x248] ;  /* 0x00009200ff007b82 */ /* 0x000ee20000000800 */
[----:B------:R0:W-:Y:S01]  /*76fc0*/  @P3 STG.E.U16 desc[UR60][R32.64], R25 ;  /* 0x0000001920003986 */ /* 0x0001e2000c10153c */
[----:B--2---:R-:W-:Y:S01]  /*76fd0*/  IMAD.IADD R31, R27, 0x1, R20 ;  /* 0x000000011b1f7824 */ /* 0x004fe200078e0214 */
[----:B------:R-:W-:-:S05]  /*76fe0*/  ISETP.LT.AND P5, PT, R23, R38, !P1 ;  /* 0x000000261700720c */ /* 0x000fca0004fa1270 */
[----:B------:R-:W2:Y:S01]  /*76ff0*/  LDC R34, c[0x0][0x228] ;  /* 0x00008a00ff227b82 */ /* 0x000ea20000000800 */
[----:B----4-:R-:W-:Y:S02]  /*77000*/  ISETP.GE.AND P2, PT, R39, R36, PT ;  /* 0x000000242700720c */ /* 0x010fe40003f46270 */
[----:B------:R-:W-:-:S05]  /*77010*/  ISETP.LT.AND P3, PT, R19, R40, !P1 ;  /* 0x000000281300720c */ /* 0x000fca0004f61270 */
[----:B------:R-:W4:Y:S01]  /*77020*/  LDC R20, c[0x0][0x248] ;  /* 0x00009200ff147b82 */ /* 0x000f220000000800 */
[----:B0-----:R-:W-:Y:S01]  /*77030*/  ISETP.LT.AND P6, PT, R23, R42, !P2 ;  /* 0x0000002a1700720c */ /* 0x001fe200057c1270 */
[----:B------:R-:W-:-:S06]  /*77040*/  VIADD R35, R18, 0x4a ;  /* 0x0000004a12237836 */ /* 0x000fcc0000000000 */
[----:B------:R-:W0:Y:S01]  /*77050*/  LDC R30, c[0x0][0x22c] ;  /* 0x00008b00ff1e7b82 */ /* 0x000e220000000800 */
[----:B------:R-:W-:Y:S01]  /*77060*/  IMAD.WIDE R24, R27, 0x2, R2 ;  /* 0x000000021b187825 */ /* 0x000fe200078e0202 */
[----:B------:R-:W-:-:S03]  /*77070*/  PRMT R37, R60, 0x7632, R37 ;  /* 0x000076323c257816 */ /* 0x000fc60000000025 */
[----:B------:R-:W-:-:S03]  /*77080*/  IMAD.WIDE R26, R27, 0x2, R16 ;  /* 0x000000021b1a7825 */ /* 0x000fc600078e0210 */
[----:B------:R-:W0:Y:S01]  /*77090*/  LDC R36, c[0x0][0x228] ;  /* 0x00008a00ff247b82 */ /* 0x000e220000000800 */
[----:B-1----:R-:W-:Y:S01]  /*770a0*/  ISETP.GE.AND P1, PT, R35, R22, PT ;  /* 0x000000162300720c */ /* 0x002fe20003f26270 */
[----:B------:R-:W-:Y:S01]  /*770b0*/  IMAD.WIDE R28, R31, 0x2, R2 ;  /* 0x000000021f1c7825 */ /* 0x000fe200078e0202 */
[----:B------:R-:W-:Y:S05]  /*770c0*/  @P5 STG.E.U16 desc[UR60][R24.64], R60 ;  /* 0x0000003c18005986 */ /* 0x000fea000c10153c */
[----:B------:R-:W1:Y:S01]  /*770d0*/  LDC R22, c[0x0][0x22c] ;  /* 0x00008b00ff167b82 */ /* 0x000e620000000800 */
[----:B------:R-:W-:Y:S01]  /*770e0*/  @P3 STG.E.U16 desc[UR60][R26.64], R37 ;  /* 0x000000251a003986 */ /* 0x000fe2000c10153c */
[----:B------:R-:W-:-:S03]  /*770f0*/  ISETP.LT.AND P3, PT, R19, R44, !P2 ;  /* 0x0000002c1300720c */ /* 0x000fc60005761270 */
[----:B------:R3:W-:Y:S03]  /*77100*/  @P6 STG.E.U16 desc[UR60][R28.64], R88 ;  /* 0x000000581c006986 */ /* 0x0007e6000c10153c */
[----:B------:R-:W1:Y:S01]  /*77110*/  LDC R38, c[0x0][0x228] ;  /* 0x00008a00ff267b82 */ /* 0x000e620000000800 */
[----:B------:R-:W-:Y:S01]  /*77120*/  ISETP.LT.AND P5, PT, R23, R46, !P1 ;  /* 0x0000002e1700720c */ /* 0x000fe20004fa1270 */
[----:B------:R-:W-:-:S06]  /*77130*/  VIADD R33, R18, 0x4b ;  /* 0x0000004b12217836 */ /* 0x000fcc0000000000 */
[----:B------:R-:W1:Y:S01]  /*77140*/  LDC R40, c[0x0][0x228] ;  /* 0x00008a00ff287b82 */ /* 0x000e620000000800 */
[----:B---3--:R-:W-:Y:S01]  /*77150*/  IMAD.IADD R29, R31, 0x1, R0 ;  /* 0x000000011f1d7824 */ /* 0x008fe200078e0200 */
[----:B--2---:R-:W-:Y:S01]  /*77160*/  ISETP.LT.AND P1, PT, R19, R34, !P1 ;  /* 0x000000221300720c */ /* 0x004fe20004f21270 */
[----:B------:R-:W-:-:S05]  /*77170*/  IMAD.WIDE R24, R31, 0x2, R16 ;  /* 0x000000021f187825 */ /* 0x000fca00078e0210 */
[----:B------:R-:W2:Y:S01]  /*77180*/  LDC R42, c[0x0][0x228] ;  /* 0x00008a00ff2a7b82 */ /* 0x000ea20000000800 */
[----:B------:R-:W-:Y:S01]  /*77190*/  PRMT R27, R88, 0x7632, R27 ;  /* 0x00007632581b7816 */ /* 0x000fe2000000001b */
[----:B----4-:R-:W-:-:S06]  /*771a0*/  IMAD.IADD R31, R29, 0x1, R20 ;  /* 0x000000011d1f7824 */ /* 0x010fcc00078e0214 */
[----:B------:R-:W3:Y:S01]  /*771b0*/  LDC R32, c[0x0][0x22c] ;  /* 0x00008b00ff207b82 */ /* 0x000ee20000000800 */
[----:B0-----:R-:W-:-:S07]  /*771c0*/  ISETP.GE.AND P2, PT, R33, R30, PT ;  /* 0x0000001e2100720c */ /* 0x001fce0003f46270 */
[----:B------:R-:W0:Y:S01]  /*771d0*/  LDC R0, c[0x0][0x248] ;  /* 0x00009200ff007b82 */ /* 0x000e220000000800 */
[----:B------:R4:W-:Y:S01]  /*771e0*/  @P3 STG.E.U16 desc[UR60][R24.64], R27 ;  /* 0x0000001b18003986 */ /* 0x0009e2000c10153c */
[----:B------:R-:W-:-:S06]  /*771f0*/  ISETP.LT.AND P3, PT, R23, R36, !P2 ;  /* 0x000000241700720c */ /* 0x000fcc0005761270 */
[----:B------:R-:W0:Y:S01]  /*77200*/  LDC R44, c[0x0][0x228] ;  /* 0x00008a00ff2c7b82 */ /* 0x000e220000000800 */
[----:B------:R-:W-:-:S07]  /*77210*/  PRMT R30, R61, 0x7632, R30 ;  /* 0x000076323d1e7816 */ /* 0x000fce000000001e */
[----:B------:R-:W0:Y:S01]  /*77220*/  LDC R20, c[0x0][0x248] ;  /* 0x00009200ff147b82 */ /* 0x000e220000000800 */
[----:B----4-:R-:W-:-:S04]  /*77230*/  IMAD.WIDE R26, R29, 0x2, R2 ;  /* 0x000000021d1a7825 */ /* 0x010fc800078e0202 */
[----:B------:R-:W-:-:S03]  /*77240*/  IMAD.WIDE R28, R29, 0x2, R16 ;  /* 0x000000021d1c7825 */ /* 0x000fc600078e0210 */
[----:B------:R-:W4:Y:S01]  /*77250*/  LDC R34, c[0x0][0x22c] ;  /* 0x00008b00ff227b82 */ /* 0x000f220000000800 */
[----:B------:R-:W-:Y:S01]  /*77260*/  VIADD R33, R18, 0x4c ;  /* 0x0000004c12217836 */ /* 0x000fe20000000000 */
[----:B------:R-:W-:Y:S01]  /*77270*/  @P5 STG.E.U16 desc[UR60][R26.64], R61 ;  /* 0x0000003d1a005986 */ /* 0x000fe2000c10153c */
[----:B------:R-:W-:-:S03]  /*77280*/  IMAD.WIDE R24, R31, 0x2, R2 ;  /* 0x000000021f187825 */ /* 0x000fc600078e0202 */
[----:B------:R0:W-:Y:S02]  /*77290*/  @P1 STG.E.U16 desc[UR60][R28.64], R30 ;  /* 0x0000001e1c001986 */ /* 0x0001e4000c10153c */
[----:B------:R-:W4:Y:S01]  /*772a0*/  LDC R46, c[0x0][0x228] ;  /* 0x00008a00ff2e7b82 */ /* 0x000f220000000800 */
[----:B-1----:R-:W-:Y:S01]  /*772b0*/  ISETP.GE.AND P1, PT, R33, R22, PT ;  /* 0x000000162100720c */ /* 0x002fe20003f26270 */
[----:B------:R-:W-:Y:S01]  /*772c0*/  VIADD R35, R18, 0x4d ;  /* 0x0000004d12237836 */ /* 0x000fe20000000000 */
[----:B------:R-:W-:Y:S02]  /*772d0*/  ISETP.LT.AND P2, PT, R19, R38, !P2 ;  /* 0x000000261300720c */ /* 0x000fe40005741270 */
[----:B------:R-:W-:-:S03]  /*772e0*/  ISETP.LT.AND P6, PT, R23, R40, !P1 ;  /* 0x000000281700720c */ /* 0x000fc60004fc1270 */
[----:B------:R-:W1:Y:S01]  /*772f0*/  LDC R36, c[0x0][0x22c] ;  /* 0x00008b00ff247b82 */ /* 0x000e620000000800 */
[----:B--2---:R-:W-:Y:S01]  /*77300*/  ISETP.LT.AND P1, PT, R19, R42, !P1 ;  /* 0x0000002a1300720c */ /* 0x004fe20004f21270 */
[----:B------:R2:W-:Y:S01]  /*77310*/  @P3 STG.E.U16 desc[UR60][R24.64], R89 ;  /* 0x0000005918003986 */ /* 0x0005e2000c10153c */
[----:B---3--:R-:W-:Y:S01]  /*77320*/  ISETP.GE.AND P3, PT, R35, R32, PT ;  /* 0x000000202300720c */ /* 0x008fe20003f66270 */
[----:B0-----:R-:W-:-:S04]  /*77330*/  IMAD.IADD R29, R31, 0x1, R0 ;  /* 0x000000011f1d7824 */ /* 0x001fc800078e0200 */
[----:B------:R-:W0:Y:S01]  /*77340*/  LDC R22, c[0x0][0x248] ;  /* 0x00009200ff167b82 */ /* 0x000e220000000800 */
[----:B------:R-:W-:Y:S01]  /*77350*/  PRMT R33, R89, 0x7632, R33 ;  /* 0x0000763259217816 */ /* 0x000fe20000000021 */
[----:B------:R-:W-:Y:S01]  /*77360*/  IMAD.WIDE R26, R29, 0x2, R2 ;  /* 0x000000021d1a7825 */ /* 0x000fe200078e0202 */
[----:B------:R-:W-:-:S05]  /*77370*/  ISETP.LT.AND P5, PT, R23, R44, !P3 ;  /* 0x0000002c1700720c */ /* 0x000fca0005fa1270 */
[----:B------:R-:W3:Y:S01]  /*77380*/  LDC R38, c[0x0][0x228] ;  /* 0x00008a00ff267b82 */ /* 0x000ee20000000800 */
[----:B--2---:R-:W-:-:S04]  /*77390*/  IMAD.WIDE R24, R31, 0x2, R16 ;  /* 0x000000021f187825 */ /* 0x004fc800078e0210 */
[C-C-:B------:R-:W-:Y:S01]  /*773a0*/  IMAD.IADD R35, R29.reuse, 0x1, R20.reuse ;  /* 0x000000011d237824 */ /* 0x140fe200078e0214 */
[----:B------:R-:W-:Y:S02]  /*773b0*/  PRMT R20, R62, 0x7632, R20 ;  /* 0x000076323e147816 */ /* 0x000fe40000000014 */
[----:B------:R-:W2:Y:S01]  /*773c0*/  LDC R40, c[0x0][0x228] ;  /* 0x00008a00ff287b82 */ /* 0x000ea20000000800 */
[----:B------:R-:W-:Y:S01]  /*773d0*/  IMAD.WIDE R28, R29, 0x2, R16 ;  /* 0x000000021d1c7825 */ /* 0x000fe200078e0210 */
[----:B------:R1:W-:Y:S03]  /*773e0*/  @P2 STG.E.U16 desc[UR60][R24.64], R33 ;  /* 0x0000002118002986 */ /* 0x0003e6000c10153c */
[----:B------:R-:W-:-:S03]  /*773f0*/  VIADD R37, R18, 0x4e ;  /* 0x0000004e12257836 */ /* 0x000fc60000000000 */
[----:B------:R-:W2:Y:S01]  /*77400*/  LDC R42, c[0x0][0x228] ;  /* 0x00008a00ff2a7b82 */ /* 0x000ea20000000800 */
[----:B------:R0:W-:Y:S07]  /*77410*/  @P6 STG.E.U16 desc[UR60][R26.64], R62 ;  /* 0x0000003e1a006986 */ /* 0x0001ee000c10153c */
[----:B------:R-:W2:Y:S01]  /*77420*/  LDC R0, c[0x0][0x248] ;  /* 0x00009200ff007b82 */ /* 0x000ea20000000800 */
[----:B------:R2:W-:Y:S01]  /*77430*/  @P1 STG.E.U16 desc[UR60][R28.64], R20 ;  /* 0x000000141c001986 */ /* 0x0005e2000c10153c */
[----:B----4-:R-:W-:-:S06]  /*77440*/  ISETP.GE.AND P1, PT, R37, R34, PT ;  /* 0x000000222500720c */ /* 0x010fcc0003f26270 */
[----:B------:R-:W4:Y:S01]  /*77450*/  LDC R44, c[0x0][0x228] ;  /* 0x00008a00ff2c7b82 */ /* 0x000f220000000800 */
[----:B------:R-:W-:Y:S01]  /*77460*/  VIADD R39, R18, 0x4f ;  /* 0x0000004f12277836 */ /* 0x000fe20000000000 */
[----:B------:R-:W-:Y:S01]  /*77470*/  ISETP.LT.AND P3, PT, R19, R46, !P3 ;  /* 0x0000002e1300720c */ /* 0x000fe20005f61270 */
[----:B------:R-:W-:-:S05]  /*77480*/  IMAD.WIDE R30, R35, 0x2, R2 ;  /* 0x00000002231e7825 */ /* 0x000fca00078e0202 */
[----:B------:R-:W4:Y:S01]  /*77490*/  LDC R34, c[0x0][0x22c] ;  /* 0x00008b00ff227b82 */ /* 0x000f220000000800 */
[----:B-1----:R-:W-:Y:S01]  /*774a0*/  ISETP.GE.AND P2, PT, R39, R36, PT ;  /* 0x000000242700720c */ /* 0x002fe20003f46270 */
[C---:B------:R-:W-:Y:S01]  /*774b0*/  IMAD.WIDE R32, R35.reuse, 0x2, R16 ;  /* 0x0000000223207825 */ /* 0x040fe200078e0210 */
[----:B------:R-:W-:Y:S01]  /*774c0*/  PRMT R25, R90, 0x7632, R25 ;  /* 0x000076325a197816 */ /* 0x000fe20000000019 */
[----:B------:R-:W-:Y:S04]  /*774d0*/  @P5 STG.E.U16 desc[UR60][R30.64], R90 ;  /* 0x0000005a1e005986 */ /* 0x000fe8000c10153c */
[----:B------:R-:W1:Y:S01]  /*774e0*/  LDC R36, c[0x0][0x228] ;  /* 0x00008a00ff247b82 */ /* 0x000e620000000800 */
[----:B0-----:R-:W-:Y:S01]  /*774f0*/  IMAD.IADD R27, R35, 0x1, R22 ;  /* 0x00000001231b7824 */ /* 0x001fe200078e0216 */
[----:B---3--:R-:W-:Y:S01]  /*77500*/  ISETP.LT.AND P5, PT, R23, R38, !P1 ;  /* 0x000000261700720c */ /* 0x008fe20004fa1270 */
[----:B------:R0:W-:Y:S01]  /*77510*/  @P3 STG.E.U16 desc[UR60][R32.64], R25 ;  /* 0x0000001920003986 */ /* 0x0001e2000c10153c */
[----:B--2---:R-:W-:-:S04]  /*77520*/  ISETP.LT.AND P1, PT, R19, R40, !P1 ;  /* 0x000000281300720c */ /* 0x004fc80004f21270 */
[----:B------:R-:W2:Y:S01]  /*77530*/  LDC R20, c[0x0][0x248] ;  /* 0x00009200ff147b82 */ /* 0x000ea20000000800 */
[----:B------:R-:W-:Y:S02]  /*77540*/  ISETP.LT.AND P6, PT, R23, R42, !P2 ;  /* 0x0000002a1700720c */ /* 0x000fe400057c1270 */
[----:B----4-:R-:W-:-:S05]  /*77550*/  ISETP.LT.AND P3, PT, R19, R44, !P2 ;  /* 0x0000002c1300720c */ /* 0x010fca0005761270 */
[----:B------:R-:W3:Y:S01]  /*77560*/  LDC R22, c[0x0][0x22c] ;  /* 0x00008b00ff167b82 */ /* 0x000ee20000000800 */
[----:B0-----:R-:W-:-:S07]  /*77570*/  IMAD.IADD R33, R27, 0x1, R0 ;  /* 0x000000011b217824 */ /* 0x001fce00078e0200 */
[----:B------:R-:W0:Y:S01]  /*77580*/  LDC R38, c[0x0][0x228] ;  /* 0x00008a00ff267b82 */ /* 0x000e220000000800 */
[----:B------:R-:W-:-:S04]  /*77590*/  IMAD.WIDE R24, R27, 0x2, R2 ;  /* 0x000000021b187825 */ /* 0x000fc800078e0202 */
[----:B------:R-:W-:-:S03]  /*775a0*/  VIADD R31, R18, 0x50 ;  /* 0x00000050121f7836 */ /* 0x000fc60000000000 */
[----:B------:R-:W4:Y:S01]  /*775b0*/  LDC R0, c[0x0][0x248] ;  /* 0x00009200ff007b82 */ /* 0x000f220000000800 */
[----:B------:R-:W-:Y:S01]  /*775c0*/  IMAD.WIDE R26, R27, 0x2, R16 ;  /* 0x000000021b1a7825 */ /* 0x000fe200078e0210 */
[----:B------:R-:W-:Y:S01]  /*775d0*/  PRMT R37, R63, 0x7632, R37 ;  /* 0x000076323f257816 */ /* 0x000fe20000000025 */
[----:B------:R1:W-:Y:S01]  /*775e0*/  @P5 STG.E.U16 desc[UR60][R24.64], R63 ;  /* 0x0000003f18005986 */ /* 0x0003e2000c10153c */
[----:B------:R-:W-:Y:S01]  /*775f0*/  ISETP.GE.AND P2, PT, R31, R34, PT ;  /* 0x000000221f00720c */ /* 0x000fe20003f46270 */
[----:B------:R-:W-:-:S03]  /*77600*/  IMAD.WIDE R28, R33, 0x2, R2 ;  /* 0x00000002211c7825 */ /* 0x000fc600078e0202 */
[----:B------:R-:W4:Y:S01]  /*77610*/  LDC R32, c[0x0][0x22c] ;  /* 0x00008b00ff207b82 */ /* 0x000f220000000800 */
[----:B------:R-:W-:Y:S01]  /*77620*/  IMAD.WIDE R30, R33, 0x2, R16 ;  /* 0x00000002211e7825 */ /* 0x000fe200078e0210 */
[----:B------:R2:W-:Y:S06]  /*77630*/  @P1 STG.E.U16 desc[UR60][R26.64], R37 ;  /* 0x000000251a001986 */ /* 0x0005ec000c10153c */
[----:B------:R-:W4:Y:S01]  /*77640*/  LDC R40, c[0x0][0x228] ;  /* 0x00008a00ff287b82 */ /* 0x000f220000000800 */
[----:B-1----:R-:W-:Y:S01]  /*77650*/  PRMT R25, R91, 0x7632, R25 ;  /* 0x000076325b197816 */ /* 0x002fe20000000019 */
[----:B------:R-:W-:Y:S01]  /*77660*/  @P6 STG.E.U16 desc[UR60][R28.64], R91 ;  /* 0x0000005b1c006986 */ /* 0x000fe2000c10153c */
[----:B------:R-:W-:-:S05]  /*77670*/  VIADD R35, R18, 0x51 ;  /* 0x0000005112237836 */ /* 0x000fca0000000000 */
[----:B------:R-:W1:Y:S01]  /*77680*/  LDC R34, c[0x0][0x22c] ;  /* 0x00008b00ff227b82 */ /* 0x000e620000000800 */
[----:B------:R0:W-:Y:S01]  /*77690*/  @P3 STG.E.U16 desc[UR60][R30.64], R25 ;  /* 0x000000191e003986 */ /* 0x0001e2000c10153c */
[----:B------:R-:W-:Y:S01]  /*776a0*/  ISETP.LT.AND P3, PT, R23, R36, !P2 ;  /* 0x000000241700720c */ /* 0x000fe20005761270 */
[----:B--2---:R-:W-:-:S05]  /*776b0*/  IMAD.IADD R27, R33, 0x1, R20 ;  /* 0x00000001211b7824 */ /* 0x004fca00078e0214 */
[----:B------:R-:W2:Y:S01]  /*776c0*/  LDC R42, c[0x0][0x228] ;  /* 0x00008a00ff2a7b82 */ /* 0x000ea20000000800 */
[----:B---3--:R-:W-:Y:S02]  /*776d0*/  ISETP.GE.AND P1, PT, R35, R22, PT ;  /* 0x000000162300720c */ /* 0x008fe40003f26270 */
[----:B0-----:R-:W-:Y:S01]  /*776e0*/  ISETP.LT.AND P2, PT, R19, R38, !P2 ;  /* 0x000000261300720c */ /* 0x001fe20005741270 */
[----:B------:R-:W-:-:S04]  /*776f0*/  IMAD.WIDE R24, R27, 0x2, R2 ;  /* 0x000000021b187825 */ /* 0x000fc800078e0202 */
[----:B------:R-:W0:Y:S01]  /*77700*/  LDC R44, c[0x0][0x228] ;  /* 0x00008a00ff2c7b82 */ /* 0x000e220000000800 */
[----:B------:R-:W-:Y:S02]  /*77710*/  VIADD R31, R18, 0x52 ;  /* 0x00000052121f7836 */ /* 0x000fe40000000000 */
[----:B----4-:R-:W-:-:S05]  /*77720*/  IMAD.IADD R33, R27, 0x1, R0 ;  /* 0x000000011b217824 */ /* 0x010fca00078e0200 */
[----:B------:R-:W3:Y:S01]  /*77730*/  LDC R22, c[0x0][0x228] ;  /* 0x00008a00ff167b82 */ /* 0x000ee20000000800 */
[----:B------:R4:W-:Y:S07]  /*77740*/  @P3 STG.E.U16 desc[UR60][R24.64], R64 ;  /* 0x0000004018003986 */ /* 0x0009ee000c10153c */
[----:B------:R-:W0:Y:S01]  /*77750*/  LDC R20, c[0x0][0x248] ;  /* 0x00009200ff147b82 */ /* 0x000e220000000800 */
[----:B------:R-:W-:-:S07]  /*77760*/  IMAD.WIDE R26, R27, 0x2, R16 ;  /* 0x000000021b1a7825 */ /* 0x000fce00078e0210 */
[----:B------:R-:W0:Y:S01]  /*77770*/  LDC R36, c[0x0][0x228] ;  /* 0x00008a00ff247b82 */ /* 0x000e220000000800 */
[----:B------:R-:W-:Y:S02]  /*77780*/  PRMT R30, R64, 0x7632, R30 ;  /* 0x00007632401e7816 */ /* 0x000fe4000000001e */
[----:B------:R-:W-:Y:S01]  /*77790*/  ISETP.GE.AND P3, PT, R31, R32, PT ;  /* 0x000000201f00720c */ /* 0x000fe20003f66270 */
[----:B------:R-:W-:-:S04]  /*777a0*/  VIADD R31, R18, 0x53 ;  /* 0x00000053121f7836 */ /* 0x000fc80000000000 */
[----:B------:R-:W0:Y:S01]  /*777b0*/  LDC R0, c[0x0][0x248] ;  /* 0x00009200ff007b82 */ /* 0x000e220000000800 */
[----:B------:R-:W-:Y:S01]  /*777c0*/  ISETP.LT.AND P5, PT, R23, R40, !P1 ;  /* 0x000000281700720c */ /* 0x000fe20004fa1270 */
[----:B------:R0:W-:Y:S01]  /*777d0*/  @P2 STG.E.U16 desc[UR60][R26.64], R30 ;  /* 0x0000001e1a002986 */ /* 0x0001e2000c10153c */
[----:B-1----:R-:W-:Y:S01]  /*777e0*/  ISETP.GE.AND P2, PT, R31, R34, PT ;  /* 0x000000221f00720c */ /* 0x002fe20003f46270 */
[----:B------:R-:W-:Y:S01]  /*777f0*/  IMAD.WIDE R28, R33, 0x2, R2 ;  /* 0x00000002211c7825 */ /* 0x000fe200078e0202 */
[----:B--2---:R-:W-:-:S03]  /*77800*/  ISETP.LT.AND P1, PT, R19, R42, !P1 ;  /* 0x0000002a1300720c */ /* 0x004fc60004f21270 */
[----:B------:R-:W1:Y:S01]  /*77810*/  LDC R34, c[0x0][0x22c] ;  /* 0x00008b00ff227b82 */ /* 0x000e620000000800 */
[----:B---3--:R-:W-:Y:S01]  /*77820*/  ISETP.LT.AND P6, PT, R19, R22, !P3 ;  /* 0x000000161300720c */ /* 0x008fe20005fc1270 */
[----:B----4-:R-:W-:-:S04]  /*77830*/  IMAD.WIDE R24, R33, 0x2, R16 ;  /* 0x0000000221187825 */ /* 0x010fc800078e0210 */
[----:B------:R2:W-:Y:S01]  /*77840*/  @P5 STG.E.U16 desc[UR60][R28.64], R84 ;  /* 0x000000541c005986 */ /* 0x0005e2000c10153c */
[C---:B0-----:R-:W-:Y:S01]  /*77850*/  ISETP.LT.AND P5, PT, R23.reuse, R44, !P3 ;  /* 0x0000002c1700720c */ /* 0x041fe20005fa1270 */
[----:B------:R-:W0:Y:S01]  /*77860*/  LDC R32, c[0x0][0x22c] ;  /* 0x00008b00ff207b82 */ /* 0x000e220000000800 */
[----:B------:R-:W-:Y:S02]  /*77870*/  PRMT R27, R84, 0x7632, R27 ;  /* 0x00007632541b7816 */ /* 0x000fe4000000001b */
[----:B------:R-:W-:-:S05]  /*77880*/  ISETP.LT.AND P3, PT, R23, R36, !P2 ;  /* 0x000000241700720c */ /* 0x000fca0005761270 */
[----:B------:R-:W3:Y:S01]  /*77890*/  LDC R38, c[0x0][0x228] ;  /* 0x00008a00ff267b82 */ /* 0x000ee20000000800 */
[----:B--2---:R-:W-:Y:S01]  /*778a0*/  IMAD.IADD R29, R33, 0x1, R20 ;  /* 0x00000001211d7824 */ /* 0x004fe200078e0214 */
[----:B------:R2:W-:Y:S03]  /*778b0*/  @P1 STG.E.U16 desc[UR60][R24.64], R27 ;  /* 0x0000001b18001986 */ /* 0x0005e6000c10153c */
[----:B------:R-:W-:-:S03]  /*778c0*/  IMAD.IADD R33, R29, 0x1, R0 ;  /* 0x000000011d217824 */ /* 0x000fc600078e0200 */
[----:B------:R-:W4:Y:S01]  /*778d0*/  LDC R20, c[0x0][0x248] ;  /* 0x00009200ff147b82 */ /* 0x000f220000000800 */
[----:B------:R-:W-:Y:S01]  /*778e0*/  PRMT R0, R65, 0x7632, R0 ;  /* 0x0000763241007816 */ /* 0x000fe20000000000 */
[----:B------:R-:W-:-:S04]  /*778f0*/  IMAD.WIDE R30, R33, 0x2, R2 ;  /* 0x00000002211e7825 */ /* 0x000fc800078e0202 */
[C---:B--2---:R-:W-:Y:S02]  /*77900*/  IMAD.WIDE R26, R29.reuse, 0x2, R2 ;  /* 0x000000021d1a7825 */ /* 0x044fe400078e0202 */
[----:B------:R-:W2:Y:S02]  /*77910*/  LDC R40, c[0x0][0x228] ;  /* 0x00008a00ff287b82 */ /* 0x000ea40000000800 */
[----:B------:R-:W-:-:S06]  /*77920*/  IMAD.WIDE R28, R29, 0x2, R16 ;  /* 0x000000021d1c7825 */ /* 0x000fcc00078e0210 */
[----:B------:R-:W2:Y:S01]  /*77930*/  LDC R42, c[0x0][0x228] ;  /* 0x00008a00ff2a7b82 */ /* 0x000ea20000000800 */
[----:B------:R-:W-:Y:S01]  /*77940*/  VIADD R37, R18, 0x55 ;  /* 0x0000005512257836 */ /* 0x000fe20000000000 */
[----:B------:R-:W-:Y:S04]  /*77950*/  @P5 STG.E.U16 desc[UR60][R26.64], R65 ;  /* 0x000000411a005986 */ /* 0x000fe8000c10153c */
[----:B------:R4:W-:Y:S02]  /*77960*/  @P6 STG.E.U16 desc[UR60][R28.64], R0 ;  /* 0x000000001c006986 */ /* 0x0009e4000c10153c */
[----:B------:R-:W2:Y:S02]  /*77970*/  LDC R44, c[0x0][0x228] ;  /* 0x00008a00ff2c7b82 */ /* 0x000ea40000000800 */
[----:B------:R2:W-:Y:S01]  /*77980*/  @P3 STG.E.U16 desc[UR60][R30.64], R85 ;  /* 0x000000551e003986 */ /* 0x0005e2000c10153c */
[----:B-1----:R-:W-:-:S05]  /*77990*/  ISETP.GE.AND P3, PT, R37, R34, PT ;  /* 0x000000222500720c */ /* 0x002fca0003f66270 */
[----:B------:R-:W1:Y:S01]  /*779a0*/  LDC R46, c[0x0][0x228] ;  /* 0x00008a00ff2e7b82 */ /* 0x000e620000000800 */
[----:B------:R-:W-:-:S07]  /*779b0*/  VIADD R35, R18, 0x54 ;  /* 0x0000005412237836 */ /* 0x000fce0000000000 */
[----:B------:R-:W1:Y:S08]  /*779c0*/  LDC R22, c[0x0][0x248] ;  /* 0x00009200ff167b82 */ /* 0x000e700000000800 */
[----:B------:R-:W1:Y:S01]  /*779d0*/  LDC R34, c[0x0][0x22c] ;  /* 0x00008b00ff227b82 */ /* 0x000e620000000800 */
[----:B0-----:R-:W-:Y:S01]  /*779e0*/  ISETP.GE.AND P1, PT, R35, R32, PT ;  /* 0x000000202300720c */ /* 0x001fe20003f26270 */
[----:B----4-:R-:W-:Y:S01]  /*779f0*/  IMAD.IADD R29, R33, 0x1, R20 ;  /* 0x00000001211d7824 */ /* 0x010fe200078e0214 */
[----:B---3--:R-:W-:-:S05]  /*77a00*/  ISETP.LT.AND P2, PT, R19, R38, !P2 ;  /* 0x000000261300720c */ /* 0x008fca0005741270 */
[----:B------:R-:W0:Y:S01]  /*77a10*/  LDC R0, c[0x0][0x248] ;  /* 0x00009200ff007b82 */ /* 0x000e220000000800 */
[----:B--2---:R-:W-:Y:S02]  /*77a20*/  ISETP.LT.AND P6, PT, R23, R40, !P1 ;  /* 0x000000281700720c */ /* 0x004fe40004fc1270 */
[----:B------:R-:W-:-:S05]  /*77a30*/  ISETP.LT.AND P1, PT, R19, R42, !P1 ;  /* 0x0000002a1300720c */ /* 0x000fca0004f21270 */
[----:B------:R-:W2:Y:S01]  /*77a40*/  LDC R38, c[0x0][0x228] ;  /* 0x00008a00ff267b82 */ /* 0x000ea20000000800 */
[----:B------:R-:W-:Y:S01]  /*77a50*/  PRMT R39, R85, 0x7632, R39 ;  /* 0x0000763255277816 */ /* 0x000fe20000000027 */
[----:B------:R-:W-:-:S06]  /*77a60*/  IMAD.WIDE R24, R33, 0x2, R16 ;  /* 0x0000000221187825 */ /* 0x000fcc00078e0210 */
[----:B------:R-:W3:Y:S01]  /*77a70*/  LDC R20, c[0x0][0x248] ;  /* 0x00009200ff147b82 */ /* 0x000ee20000000800 */
[----:B------:R-:W-:Y:S01]  /*77a80*/  VIADD R37, R18, 0x56 ;  /* 0x0000005612257836 */ /* 0x000fe20000000000 */
[----:B------:R-:W-:-:S06]  /*77a90*/  ISETP.LT.AND P5, PT, R23, R44, !P3 ;  /* 0x0000002c1700720c */ /* 0x000fcc0005fa1270 */
[----:B------:R-:W4:Y:S01]  /*77aa0*/  LDC R36, c[0x0][0x22c] ;  /* 0x00008b00ff247b82 */ /* 0x000f220000000800 */
[----:B-1----:R-:W-:Y:S01]  /*77ab0*/  ISETP.LT.AND P3, PT, R19, R46, !P3 ;  /* 0x0000002e1300720c */ /* 0x002fe20005f61270 */
[C---:B------:R-:W-:Y:S01]  /*77ac0*/  IMAD.IADD R35, R29.reuse, 0x1, R22 ;  /* 0x000000011d237824 */ /* 0x040fe200078e0216 */
[----:B------:R-:W-:Y:S01]  /*77ad0*/  PRMT R33, R66, 0x7632, R33 ;  /* 0x0000763242217816 */ /* 0x000fe20000000021 */
[----:B------:R-:W-:Y:S01]  /*77ae0*/  IMAD.WIDE R26, R29, 0x2, R2 ;  /* 0x000000021d1a7825 */ /* 0x000fe200078e0202 */
[----:B------:R1:W-:Y:S01]  /*77af0*/  @P2 STG.E.U16 desc[UR60][R24.64], R39 ;  /* 0x0000002718002986 */ /* 0x0003e2000c10153c */
[----:B------:R-:W-:Y:S02]  /*77b00*/  ISETP.GE.AND P2, PT, R37, R34, PT ;  /* 0x000000222500720c */ /* 0x000fe40003f46270 */
[----:B------:R-:W3:Y:S01]  /*77b10*/  LDC R40, c[0x0][0x228] ;  /* 0x00008a00ff287b82 */ /* 0x000ee20000000800 */
[----:B------:R-:W-:Y:S01]  /*77b20*/  IMAD.WIDE R28, R29, 0x2, R16 ;  /* 0x000000021d1c7825 */ /* 0x000fe200078e0210 */
[----:B------:R0:W-:Y:S06]  /*77b30*/  @P6 STG.E.U16 desc[UR60][R26.64], R66 ;  /* 0x000000421a006986 */ /* 0x0001ec000c10153c */
[----:B------:R-:W3:Y:S01]  /*77b40*/  LDC R42, c[0x0][0x228] ;  /* 0x00008a00ff2a7b82 */ /* 0x000ee20000000800 */
[----:B------:R-:W-:Y:S01]  /*77b50*/  IMAD.WIDE R30, R35, 0x2, R2 ;  /* 0x00000002231e7825 */ /* 0x000fe200078e0202 */
[----:B------:R2:W-:Y:S01]  /*77b60*/  @P1 STG.E.U16 desc[UR60][R28.64], R33 ;  /* 0x000000211c001986 */ /* 0x0005e2000c10153c */
[----:B-1----:R-:W-:-:S05]  /*77b70*/  PRMT R25, R86, 0x7632, R25 ;  /* 0x0000763256197816 */ /* 0x002fca0000000019 */
[----:B------:R-:W1:Y:S01]  /*77b80*/  LDC R22, c[0x0][0x22c] ;  /* 0x00008b00ff167b82 */ /* 0x000e620000000800 */
[----:B0-----:R-:W-:-:S07]  /*77b90*/  IMAD.IADD R27, R35, 0x1, R0 ;  /* 0x00000001231b7824 */ /* 0x001fce00078e0200 */
[----:B------:R-:W0:Y:S01]  /*77ba0*/  LDC R34, c[0x0][0x228] ;  /* 0x00008a00ff227b82 */ /* 0x000e220000000800 */
[----:B--2---:R-:W-:Y:S01]  /*77bb0*/  IMAD.WIDE R32, R35, 0x2, R16 ;  /* 0x0000000223207825 */ /* 0x004fe200078e0210 */
[----:B------:R3:W-:Y:S03]  /*77bc0*/  @P5 STG.E.U16 desc[UR60][R30.64], R86 ;  /* 0x000000561e005986 */ /* 0x0007e6000c10153c */
[----:B------:R-:W-:Y:S01]  /*77bd0*/  VIADD R37, R18, 0x57 ;  /* 0x0000005712257836 */ /* 0x000fe20000000000 */
[----:B------:R2:W-:Y:S02]  /*77be0*/  @P3 STG.E.U16 desc[UR60][R32.64], R25 ;  /* 0x0000001920003986 */ /* 0x0005e4000c10153c */
[----:B------:R-:W0:Y:S01]  /*77bf0*/  LDC R0, c[0x0][0x248] ;  /* 0x00009200ff007b82 */ /* 0x000e220000000800 */
[----:B------:R-:W-:Y:S02]  /*77c00*/  ISETP.LT.AND P3, PT, R23, R38, !P2 ;  /* 0x000000261700720c */ /* 0x000fe40005761270 */
[----:B----4-:R-:W-:Y:S01]  /*77c10*/  ISETP.GE.AND P1, PT, R37, R36, PT ;  /* 0x000000242500720c */ /* 0x010fe20003f26270 */
[----:B---3--:R-:W-:-:S04]  /*77c20*/  IMAD.IADD R31, R27, 0x1, R20 ;  /* 0x000000011b1f7824 */ /* 0x008fc800078e0214 */
[----:B------:R-:W3:Y:S01]  /*77c30*/  LDC R30, c[0x0][0x22c] ;  /* 0x00008b00ff1e7b82 */ /* 0x000ee20000000800 */
[----:B--2---:R-:W-:-:S07]  /*77c40*/  IMAD.WIDE R24, R27, 0x2, R2 ;  /* 0x000000021b187825 */ /* 0x004fce00078e0202 */
[----:B------:R-:W2:Y:S01]  /*77c50*/  LDC R20, c[0x0][0x248] ;  /* 0x00009200ff147b82 */ /* 0x000ea20000000800 */
[----:B------:R-:W-:-:S07]  /*77c60*/  VIADD R33, R18, 0x58 ;  /* 0x0000005812217836 */ /* 0x000fce0000000000 */
[----:B------:R-:W4:Y:S01]  /*77c70*/  LDC R44, c[0x0][0x228] ;  /* 0x00008a00ff2c7b82 */ /* 0x000f220000000800 */
[----:B------:R-:W-:-:S07]  /*77c80*/  ISETP.LT.AND P2, PT, R19, R40, !P2 ;  /* 0x000000281300720c */ /* 0x000fce0005741270 */
[----:B------:R-:W4:Y:S01]  /*77c90*/  LDC R36, c[0x0][0x228] ;  /* 0x00008a00ff247b82 */ /* 0x000f220000000800 */
[----:B------:R-:W-:-:S07]  /*77ca0*/  ISETP.LT.AND P5, PT, R23, R42, !P1 ;  /* 0x0000002a1700720c */ /* 0x000fce0004fa1270 */
[----:B------:R-:W4:Y:S01]  /*77cb0*/  LDC R38, c[0x0][0x228] ;  /* 0x00008a00ff267b82 */ /* 0x000f220000000800 */
[----:B------:R4:W-:Y:S01]  /*77cc0*/  @P3 STG.E.U16 desc[UR60][R24.64], R67 ;  /* 0x0000004318003986 */ /* 0x0009e2000c10153c */
[----:B-1----:R-:W-:Y:S02]  /*77cd0*/  ISETP.GE.AND P3, PT, R33, R22, PT ;  /* 0x000000162100720c */ /* 0x002fe40003f66270 */
[----:B0-----:R-:W-:-:S04]  /*77ce0*/  ISETP.LT.AND P1, PT, R19, R34, !P1 ;  /* 0x000000221300720c */ /* 0x001fc80004f21270 */
[----:B------:R-:W0:Y:S01]  /*77cf0*/  LDC R22, c[0x0][0x22c] ;  /* 0x00008b00ff167b82 */ /* 0x000e220000000800 */
[----:B------:R-:W-:Y:S01]  /*77d00*/  IMAD.WIDE R26, R27, 0x2, R16 ;  /* 0x000000021b1a7825 */ /* 0x000fe200078e0210 */
[----:B------:R-:W-:-:S06]  /*77d10*/  PRMT R37, R67, 0x7632, R37 ;  /* 0x0000763243257816 */ /* 0x000fcc0000000025 */
[----:B------:R-:W1:Y:S01]  /*77d20*/  LDC R34, c[0x0][0x228] ;  /* 0x00008a00ff227b82 */ /* 0x000e620000000800 */
[----:B------:R-:W-:Y:S02]  /*77d30*/  VIADD R35, R18, 0x59 ;  /* 0x0000005912237836 */ /* 0x000fe40000000000 */
[----:B------:R-:W-:-:S05]  /*77d40*/  IMAD.WIDE R28, R31, 0x2, R2 ;  /* 0x000000021f1c7825 */ /* 0x000fca00078e0202 */
[----:B------:R-:W1:Y:S01]  /*77d50*/  LDC R40, c[0x0][0x228] ;  /* 0x00008a00ff287b82 */ /* 0x000e620000000800 */
[----:B------:R-:W-:Y:S01]  /*77d60*/  IMAD.IADD R33, R31, 0x1, R0 ;  /* 0x000000011f217824 */ /* 0x000fe200078e0200 */
[----:B------:R0:W-:Y:S01]  /*77d70*/  @P2 STG.E.U16 desc[UR60][R26.64], R37 ;  /* 0x000000251a002986 */ /* 0x0001e2000c10153c */
[----:B---3--:R-:W-:-:S05]  /*77d80*/  ISETP.GE.AND P2, PT, R35, R30, PT ;  /* 0x0000001e2300720c */ /* 0x008fca0003f46270 */
[----:B------:R-:W3:Y:S01]  /*77d90*/  LDC R42, c[0x0][0x228] ;  /* 0x00008a00ff2a7b82 */ /* 0x000ee20000000800 */
[----:B--2---:R-:W-:Y:S01]  /*77da0*/  IMAD.IADD R35, R33, 0x1, R20 ;  /* 0x0000000121237824 */ /* 0x004fe200078e0214 */
[----:B------:R2:W-:Y:S01]  /*77db0*/  @P5 STG.E.U16 desc[UR60][R28.64], R87 ;  /* 0x000000571c005986 */ /* 0x0005e2000c10153c */
[----:B----4-:R-:W-:-:S05]  /*77dc0*/  ISETP.LT.AND P5, PT, R23, R44, !P3 ;  /* 0x0000002c1700720c */ /* 0x010fca0005fa1270 */
[----:B------:R-:W4:Y:S01]  /*77dd0*/  LDC R0, c[0x0][0x248] ;  /* 0x00009200ff007b82 */ /* 0x000f220000000800 */
[----:B------:R-:W-:Y:S01]  /*77de0*/  ISETP.LT.AND P6, PT, R19, R36, !P3 ;  /* 0x000000241300720c */ /* 0x000fe20005fc1270 */
[----:B------:R-:W-:Y:S01]  /*77df0*/  IMAD.WIDE R24, R31, 0x2, R16 ;  /* 0x000000021f187825 */ /* 0x000fe200078e0210 */
[----:B------:R-:W-:-:S05]  /*77e00*/  ISETP.LT.AND P3, PT, R23, R38, !P2 ;  /* 0x000000261700720c */ /* 0x000fca0005761270 */
[----:B------:R-:W4:Y:S01]  /*77e10*/  LDC R32, c[0x0][0x22c] ;  /* 0x00008b00ff207b82 */ /* 0x000f220000000800 */
[----:B------:R-:W-:Y:S01]  /*77e20*/  PRMT R39, R87, 0x7632, R39 ;  /* 0x0000763257277816 */ /* 0x000fe20000000027 */
[----:B0-----:R-:W-:-:S06]  /*77e30*/  IMAD.WIDE R26, R33, 0x2, R2 ;  /* 0x00000002211a7825 */ /* 0x001fcc00078e0202 */
[----:B------:R-:W0:Y:S01]  /*77e40*/  LDC R20, c[0x0][0x248] ;  /* 0x00009200ff147b82 */ /* 0x000e220000000800 */
[----:B--2---:R-:W-:Y:S01]  /*77e50*/  IMAD.WIDE R28, R33, 0x2, R16 ;  /* 0x00000002211c7825 */ /* 0x004fe200078e0210 */
[----:B------:R2:W-:Y:S06]  /*77e60*/  @P1 STG.E.U16 desc[UR60][R24.64], R39 ;  /* 0x0000002718001986 */ /* 0x0005ec000c10153c */
[----:B------:R-:W0:Y:S01]  /*77e70*/  LDC R44, c[0x0][0x228] ;  /* 0x00008a00ff2c7b82 */ /* 0x000e220000000800 */
[----:B------:R-:W-:-:S07]  /*77e80*/  VIADD R33, R18, 0x5a ;  /* 0x0000005a12217836 */ /* 0x000fce0000000000 */
[----:B------:R-:W0:Y:S01]  /*77e90*/  LDC R38, c[0x0][0x228] ;  /* 0x00008a00ff267b82 */ /* 0x000e220000000800 */
[----:B--2---:R-:W-:Y:S02]  /*77ea0*/  PRMT R25, R68, 0x7632, R25 ;  /* 0x0000763244197816 */ /* 0x004fe40000000019 */
[----:B------:R-:W-:Y:S02]  /*77eb0*/  ISETP.GE.AND P1, PT, R33, R22, PT ;  /* 0x000000162100720c */ /* 0x000fe40003f26270 */
[----:B-1----:R-:W-:Y:S01]  /*77ec0*/  ISETP.LT.AND P2, PT, R19, R34, !P2 ;  /* 0x000000221300720c */ /* 0x002fe20005741270 */
[----:B------:R-:W-:Y:S02]  /*77ed0*/  @P5 STG.E.U16 desc[UR60][R26.64], R68 ;  /* 0x000000441a005986 */ /* 0x000fe4000c10153c */
[----:B------:R-:W1:Y:S02]  /*77ee0*/  LDC R34, c[0x0][0x22c] ;  /* 0x00008b00ff227b82 */ /* 0x000e640000000800 */
[----:B------:R4:W-:Y:S01]  /*77ef0*/  @P6 STG.E.U16 desc[UR60][R28.64], R25 ;  /* 0x000000191c006986 */ /* 0x0009e2000c10153c */
[----:B------:R-:W-:Y:S01]  /*77f00*/  ISETP.LT.AND P6, PT, R23, R40, !P1 ;  /* 0x000000281700720c */ /* 0x000fe20004fc1270 */
[----:B------:R-:W-:Y:S01]  /*77f10*/  IMAD.WIDE R30, R35, 0x2, R2 ;  /* 0x00000002231e7825 */ /* 0x000fe200078e0202 */
[----:B---3--:R-:W-:-:S03]  /*77f20*/  ISETP.LT.AND P1, PT, R19, R42, !P1 ;  /* 0x0000002a1300720c */ /* 0x008fc60004f21270 */
[----:B------:R-:W2:Y:S01]  /*77f30*/  LDC R40, c[0x0][0x228] ;  /* 0x00008a00ff287b82 */ /* 0x000ea20000000800 */
[----:B------:R-:W-:Y:S01]  /*77f40*/  VIADD R37, R18, 0x5b ;  /* 0x0000005b12257836 */ /* 0x000fe20000000000 */
[----:B------:R3:W-:Y:S01]  /*77f50*/  @P3 STG.E.U16 desc[UR60][R30.64], R80 ;  /* 0x000000501e003986 */ /* 0x0007e2000c10153c */
[----:B------:R-:W-:Y:S01]  /*77f60*/  PRMT R33, R80, 0x7632, R33 ;  /* 0x0000763250217816 */ /* 0x000fe20000000021 */
[----:B----4-:R-:W-:-:S04]  /*77f70*/  IMAD.IADD R29, R35, 0x1, R0 ;  /* 0x00000001231d7824 */ /* 0x010fc800078e0200 */
[----:B------:R-:W4:Y:S01]  /*77f80*/  LDC R42, c[0x0][0x228] ;  /* 0x00008a00ff2a7b82 */ /* 0x000f220000000800 */
[----:B------:R-:W-:Y:S01]  /*77f90*/  ISETP.GE.AND P3, PT, R37, R32, PT ;  /* 0x000000202500720c */ /* 0x000fe20003f66270 */
[----:B------:R-:W-:-:S06]  /*77fa0*/  IMAD.WIDE R24, R35, 0x2, R16 ;  /* 0x0000000223187825 */ /* 0x000fcc00078e0210 */
[----:B------:R-:W4:Y:S01]  /*77fb0*/  LDC R22, c[0x0][0x248] ;  /* 0x00009200ff167b82 */ /* 0x000f220000000800 */
[--C-:B0-----:R-:W-:Y:S01]  /*77fc0*/  IMAD.IADD R37, R29, 0x1, R20.reuse ;  /* 0x000000011d257824 */ /* 0x101fe200078e0214 */
[----:B------:R-:W-:Y:S01]  /*77fd0*/  PRMT R20, R69, 0x7632, R20 ;  /* 0x0000763245147816 */ /* 0x000fe20000000014 */
[----:B------:R-:W-:Y:S01]  /*77fe0*/  IMAD.WIDE R26, R29, 0x2, R2 ;  /* 0x000000021d1a7825 */ /* 0x000fe200078e0202 */
[----:B------:R-:W-:-:S04]  /*77ff0*/  ISETP.LT.AND P5, PT, R23, R44, !P3 ;  /* 0x0000002c1700720c */ /* 0x000fc80005fa1270 */
[----:B------:R-:W0:Y:S01]  /*78000*/  LDC R36, c[0x0][0x22c] ;  /* 0x00008b00ff247b82 */ /* 0x000e220000000800 */
[----:B------:R-:W-:Y:S01]  /*78010*/  IMAD.WIDE R28, R29, 0x2, R16 ;  /* 0x000000021d1c7825 */ /* 0x000fe200078e0210 */
[----:B------:R-:W-:Y:S01]  /*78020*/  ISETP.LT.AND P3, PT, R19, R38, !P3 ;  /* 0x000000261300720c */ /* 0x000fe20005f61270 */
[----:B------:R1:W-:Y:S05]  /*78030*/  @P2 STG.E.U16 desc[UR60][R24.64], R33 ;  /* 0x0000002118002986 */ /* 0x0003ea000c10153c */
[----:B------:R-:W0:Y:S01]  /*78040*/  LDC R0, c[0x0][0x248] ;  /* 0x00009200ff007b82 */ /* 0x000e220000000800 */
[----:B------:R-:W-:Y:S01]  /*78050*/  @P6 STG.E.U16 desc[UR60][R26.64], R69 ;  /* 0x000000451a006986 */ /* 0x000fe2000c10153c */
[----:B------:R-:W-:-:S03]  /*78060*/  VIADD R39, R18, 0x5c ;  /* 0x0000005c12277836 */ /* 0x000fc60000000000 */
[----:B------:R2:W-:Y:S03]  /*78070*/  @P1 STG.E.U16 desc[UR60][R28.64], R20 ;  /* 0x000000141c001986 */ /* 0x0005e6000c10153c */
[----:B------:R-:W0:Y:S01]  /*78080*/  LDC R44, c[0x0][0x228] ;  /* 0x00008a00ff2c7b82 */ /* 0x000e220000000800 */
[----:B---3--:R-:W-:Y:S01]  /*78090*/  IMAD.WIDE R30, R37, 0x2, R2 ;  /* 0x00000002251e7825 */ /* 0x008fe200078e0202 */
[----:B-1----:R-:W-:-:S06]  /*780a0*/  PRMT R25, R81, 0x7632, R25 ;  /* 0x0000763251197816 */ /* 0x002fcc0000000019 */
[----:B------:R-:W1:Y:S01]  /*780b0*/  LDC R35, c[0x0][0x22c] ;  /* 0x00008b00ff237b82 */ /* 0x000e620000000800 */
[----:B------:R-:W-:Y:S01]  /*780c0*/  IMAD.WIDE R32, R37, 0x2, R16 ;  /* 0x0000000225207825 */ /* 0x000fe200078e0210 */
[----:B------:R-:W-:-:S06]  /*780d0*/  ISETP.GE.AND P1, PT, R39, R34, PT ;  /* 0x000000222700720c */ /* 0x000fcc0003f26270 */
[----:B--2---:R-:W2:Y:S08]  /*780e0*/  LDC R20, c[0x0][0x248] ;  /* 0x00009200ff147b82 */ /* 0x004eb00000000800 */
[----:B------:R-:W3:Y:S01]  /*780f0*/  LDC R38, c[0x0][0x228] ;  /* 0x00008a00ff267b82 */ /* 0x000ee20000000800 */
[----:B------:R0:W-:Y:S01]  /*78100*/  @P5 STG.E.U16 desc[UR60][R30.64], R81 ;  /* 0x000000511e005986 */ /* 0x0001e2000c10153c */
[----:B------:R-:W-:Y:S01]  /*78110*/  ISETP.LT.AND P5, PT, R23, R40, !P1 ;  /* 0x000000281700720c */ /* 0x000fe20004fa1270 */
[----:B------:R-:W-:-:S02]  /*78120*/  VIADD R41, R18, 0x5d ;  /* 0x0000005d12297836 */ /* 0x000fc40000000000 */
[----:B------:R0:W-:Y:S03]  /*78130*/  @P3 STG.E.U16 desc[UR60][R32.64], R25 ;  /* 0x0000001920003986 */ /* 0x0001e6000c10153c */
[----:B------:R-:W3:Y:S01]  /*78140*/  LDC R46, c[0x0][0x228] ;  /* 0x00008a00ff2e7b82 */ /* 0x000ee20000000800 */
[----:B----4-:R-:W-:Y:S01]  /*78150*/  ISETP.LT.AND P3, PT, R19, R42, !P1 ;  /* 0x0000002a1300720c */ /* 0x010fe20004f61270 */
[----:B------:R-:W-:-:S06]  /*78160*/  IMAD.IADD R27, R37, 0x1, R22 ;  /* 0x00000001251b7824 */ /* 0x000fcc00078e0216 */
[----:B------:R-:W4:Y:S01]  /*78170*/  LDC R34, c[0x0][0x228] ;  /* 0x00008a00ff227b82 */ /* 0x000f220000000800 */
[----:B0-----:R-:W-:Y:S01]  /*78180*/  ISETP.GE.AND P2, PT, R41, R36, PT ;  /* 0x000000242900720c */ /* 0x001fe20003f46270 */
[----:B------:R-:W-:-:S06]  /*78190*/  IMAD.IADD R31, R27, 0x1, R0 ;  /* 0x000000011b1f7824 */ /* 0x000fcc00078e0200 */
[----:B------:R-:W0:Y:S01]  /*781a0*/  LDC R22, c[0x0][0x22c] ;  /* 0x00008b00ff167b82 */ /* 0x000e220000000800 */
[----:B------:R-:W-:Y:S01]  /*781b0*/  IMAD.WIDE R24, R27, 0x2, R2 ;  /* 0x000000021b187825 */ /* 0x000fe200078e0202 */
[----:B------:R-:W-:-:S03]  /*781c0*/  PRMT R37, R70, 0x7632, R37 ;  /* 0x0000763246257816 */ /* 0x000fc60000000025 */
[----:B------:R-:W-:-:S03]  /*781d0*/  IMAD.WIDE R26, R27, 0x2, R16 ;  /* 0x000000021b1a7825 */ /* 0x000fc600078e0210 */
[----:B------:R-:W0:Y:S01]  /*781e0*/  LDC R36, c[0x0][0x228] ;  /* 0x00008a00ff247b82 */ /* 0x000e220000000800 */
[----:B------:R-:W-:Y:S01]  /*781f0*/  VIADD R30, R18, 0x5e ;  /* 0x0000005e121e7836 */ /* 0x000fe20000000000 */
[----:B------:R-:W-:Y:S01]  /*78200*/  @P5 STG.E.U16 desc[UR60][R24.64], R70 ;  /* 0x0000004618005986 */ /* 0x000fe2000c10153c */
[----:B------:R-:W-:Y:S01]  /*78210*/  ISETP.LT.AND P6, PT, R23, R44, !P2 ;  /* 0x0000002c1700720c */ /* 0x000fe200057c1270 */
[----:B--2---:R-:W-:-:S04]  /*78220*/  IMAD.IADD R33, R31, 0x1, R20 ;  /* 0x000000011f217824 */ /* 0x004fc800078e0214 */
[----:B------:R-:W2:Y:S01]  /*78230*/  LDC R0, c[0x0][0x248] ;  /* 0x00009200ff007b82 */ /* 0x000ea20000000800 */
[----:B------:R4:W-:Y:S01]  /*78240*/  @P3 STG.E.U16 desc[UR60][R26.64], R37 ;  /* 0x000000251a003986 */ /* 0x0009e2000c10153c */
[----:B-1----:R-:W-:Y:S02]  /*78250*/  ISETP.GE.AND P1, PT, R30, R35, PT ;  /* 0x000000231e00720c */ /* 0x002fe40003f26270 */
[----:B---3--:R-:W-:-:S04]  /*78260*/  ISETP.LT.AND P3, PT, R19, R38, !P2 ;  /* 0x000000261300720c */ /* 0x008fc80005761270 */
[----:B------:R-:W1:Y:S01]  /*78270*/  LDC R20, c[0x0][0x248] ;  /* 0x00009200ff147b82 */ /* 0x000e620000000800 */
[----:B------:R-:W-:Y:S01]  /*78280*/  ISETP.LT.AND P5, PT, R23, R46, !P1 ;  /* 0x0000002e1700720c */ /* 0x000fe20004fa1270 */
[----:B------:R-:W-:-:S06]  /*78290*/  IMAD.WIDE R28, R31, 0x2, R2 ;  /* 0x000000021f1c7825 */ /* 0x000fcc00078e0202 */
[----:B------:R-:W3:Y:S01]  /*782a0*/  LDC R30, c[0x0][0x22c] ;  /* 0x00008b00ff1e7b82 */ /* 0x000ee20000000800 */
[----:B------:R-:W-:Y:S01]  /*782b0*/  VIADD R35, R18, 0x5f ;  /* 0x0000005f12237836 */ /* 0x000fe20000000000 */
[----:B----4-:R-:W-:-:S06]  /*782c0*/  ISETP.LT.AND P1, PT, R19, R34, !P1 ;  /* 0x000000221300720c */ /* 0x010fcc0004f21270 */
[----:B------:R-:W4:Y:S01]  /*782d0*/  LDC R38, c[0x0][0x228] ;  /* 0x00008a00ff267b82 */ /* 0x000f220000000800 */
[----:B------:R-:W-:Y:S01]  /*782e0*/  PRMT R27, R82, 0x7632, R27 ;  /* 0x00007632521b7816 */ /* 0x000fe2000000001b */
[----:B------:R-:W-:-:S06]  /*782f0*/  IMAD.WIDE R24, R31, 0x2, R16 ;  /* 0x000000021f187825 */ /* 0x000fcc00078e0210 */
[----:B------:R-:W1:Y:S01]  /*78300*/  LDC R40, c[0x0][0x228] ;  /* 0x00008a00ff287b82 */ /* 0x000e620000000800 */
[----:B------:R2:W-:Y:S01]  /*78310*/  @P6 STG.E.U16 desc[UR60][R28.64], R82 ;  /* 0x000000521c006986 */ /* 0x0005e2000c10153c */
[----:B0-----:R-:W-:-:S06]  /*78320*/  ISETP.GE.AND P2, PT, R35, R22, PT ;  /* 0x000000162300720c */ /* 0x001fcc0003f46270 */
[----:B------:R-:W0:Y:S01]  /*78330*/  LDC R32, c[0x0][0x22c] ;  /* 0x00008b00ff207b82 */ /* 0x000e220000000800 */
[----:B------:R2:W-:Y:S07]  /*78340*/  @P3 STG.E.U16 desc[UR60][R24.64], R27 ;  /* 0x0000001b18003986 */ /* 0x0005ee000c10153c */
[----:B------:R-:W0:Y:S01]  /*78350*/  LDC R42, c[0x0][0x228] ;  /* 0x00008a00ff2a7b82 */ /* 0x000e220000000800 */
[----:B--2---:R-:W-:Y:S01]  /*78360*/  IMAD.WIDE R28, R33, 0x2, R16 ;  /* 0x00000002211c7825 */ /* 0x004fe200078e0210 */
[----:B------:R-:W-:-:S06]  /*78370*/  PRMT R34, R71, 0x7632, R34 ;  /* 0x0000763247227816 */ /* 0x000fcc0000000022 */
[----:B------:R-:W2:Y:S01]  /*78380*/  LDC R44, c[0x0][0x228] ;  /* 0x00008a00ff2c7b82 */ /* 0x000ea20000000800 */
[----:B------:R-:W-:Y:S01]  /*78390*/  IMAD.WIDE R26, R33, 0x2, R2 ;  /* 0x00000002211a7825 */ /* 0x000fe200078e0202 */
[----:B------:R-:W-:-:S06]  /*783a0*/  ISETP.LT.AND P3, PT, R23, R36, !P2 ;  /* 0x000000241700720c */ /* 0x000fcc0005761270 */
[----:B------:R-:W2:Y:S01]  /*783b0*/  LDC R46, c[0x0][0x228] ;  /* 0x00008a00ff2e7b82 */ /* 0x000ea20000000800 */
[----:B------:R-:W-:Y:S01]  /*783c0*/  IMAD.IADD R31, R33, 0x1, R0 ;  /* 0x00000001211f7824 */ /* 0x000fe200078e0200 */
[----:B------:R-:W-:Y:S06]  /*783d0*/  @P5 STG.E.U16 desc[UR60][R26.64], R71 ;  /* 0x000000471a005986 */ /* 0x000fec000c10153c */
[----:B------:R-:W2:Y:S01]  /*783e0*/  LDC R22, c[0x0][0x248] ;  /* 0x00009200ff167b82 */ /* 0x000ea20000000800 */
[----:B------:R-:W-:Y:S01]  /*783f0*/  VIADD R33, R18, 0x60 ;  /* 0x0000006012217836 */ /* 0x000fe20000000000 */
[----:B------:R1:W-:Y:S01]  /*78400*/  @P1 STG.E.U16 desc[UR60][R28.64], R34 ;  /* 0x000000221c001986 */ /* 0x0003e2000c10153c */
[----:B------:R-:W-:-:S05]  /*78410*/  IMAD.WIDE R24, R31, 0x2, R2 ;  /* 0x000000021f187825 */ /* 0x000fca00078e0202 */
[----:B------:R-:W2:Y:S01]  /*78420*/  LDC R0, c[0x0][0x248] ;  /* 0x00009200ff007b82 */ /* 0x000ea20000000800 */
[----:B------:R-:W-:Y:S01]  /*78430*/  VIADD R35, R18, 0x61 ;  /* 0x0000006112237836 */ /* 0x000fe20000000000 */
[----:B---3--:R-:W-:Y:S02]  /*78440*/  ISETP.GE.AND P1, PT, R33, R30, PT ;  /* 0x0000001e2100720c */ /* 0x008fe40003f26270 */
[----:B----4-:R-:W-:-:S04]  /*78450*/  ISETP.LT.AND P2, PT, R19, R38, !P2 ;  /* 0x000000261300720c */ /* 0x010fc80005741270 */
[----:B-1----:R-:W1:Y:S01]  /*78460*/  LDC R34, c[0x0][0x22c] ;  /* 0x00008b00ff227b82 */ /* 0x002e620000000800 */
[----:B------:R-:W-:Y:S01]  /*78470*/  IMAD.IADD R29, R31, 0x1, R20 ;  /* 0x000000011f1d7824 */ /* 0x000fe200078e0214 */
[----:B------:R3:W-:Y:S01]  /*78480*/  @P3 STG.E.U16 desc[UR60][R24.64], R83 ;  /* 0x0000005318003986 */ /* 0x0007e2000c10153c */
[----:B------:R-:W-:-:S05]  /*78490*/  ISETP.LT.AND P6, PT, R23, R40, !P1 ;  /* 0x000000281700720c */ /* 0x000fca0004fc1270 */
[----:B------:R-:W4:Y:S01]  /*784a0*/  LDC R36, c[0x0][0x22c] ;  /* 0x00008b00ff247b82 */ /* 0x000f220000000800 */
[----:B0-----:R-:W-:-:S07]  /*784b0*/  ISETP.GE.AND P3, PT, R35, R32, PT ;  /* 0x000000202300720c */ /* 0x001fce0003f66270 */
[----:B------:R-:W0:Y:S01]  /*784c0*/  LDC R20, c[0x0][0x248] ;  /* 0x00009200ff147b82 */ /* 0x000e220000000800 */
[----:B------:R-:W-:-:S07]  /*784d0*/  ISETP.LT.AND P1, PT, R19, R42, !P1 ;  /* 0x0000002a1300720c */ /* 0x000fce0004f21270 */
[----:B------:R-:W0:Y:S01]  /*784e0*/  LDC R38, c[0x0][0x228] ;  /* 0x00008a00ff267b82 */ /* 0x000e220000000800 */
[----:B--2---:R-:W-:Y:S02]  /*784f0*/  ISETP.LT.AND P5, PT, R23, R44, !P3 ;  /* 0x0000002c1700720c */ /* 0x004fe40005fa1270 */
[----:B------:R-:W-:-:S05]  /*78500*/  ISETP.LT.AND P3, PT, R19, R46, !P3 ;  /* 0x0000002e1300720c */ /* 0x000fca0005f61270 */
[----:B------:R-:W2:Y:S01]  /*78510*/  LDC R40, c[0x0][0x228] ;  /* 0x00008a00ff287b82 */ /* 0x000ea20000000800 */
[----:B------:R-:W-:Y:S01]  /*78520*/  PRMT R33, R83, 0x7632, R33 ;  /* 0x0000763253217816 */ /* 0x000fe20000000021 */
[----:B---3--:R-:W-:-:S06]  /*78530*/  IMAD.WIDE R24, R31, 0x2, R16 ;  /* 0x000000021f187825 */ /* 0x008fcc00078e0210 */
[----:B------:R-:W3:Y:S01]  /*78540*/  LDC R42, c[0x0][0x228] ;  /* 0x00008a00ff2a7b82 */ /* 0x000ee20000000800 */
[----:B------:R-:W-:-:S04]  /*78550*/  IMAD.WIDE R26, R29, 0x2, R2 ;  /* 0x000000021d1a7825 */ /* 0x000fc800078e0202 */
[----:B------:R-:W-:-:S03]  /*78560*/  IMAD.IADD R35, R29, 0x1, R22 ;  /* 0x000000011d237824 */ /* 0x000fc600078e0216 */
[----:B------:R-:W3:Y:S01]  /*78570*/  LDC R44, c[0x0][0x228] ;  /* 0x00008a00ff2c7b82 */ /* 0x000ee20000000800 */
[----:B------:R-:W-:Y:S01]  /*78580*/  IMAD.WIDE R28, R29, 0x2, R16 ;  /* 0x000000021d1c7825 */ /* 0x000fe200078e0210 */
[----:B------:R-:W-:Y:S01]  /*78590*/  PRMT R22, R72, 0x7632, R22 ;  /* 0x0000763248167816 */ /* 0x000fe20000000016 */
[----:B------:R1:W-:Y:S02]  /*785a0*/  @P2 STG.E.U16 desc[UR60][R24.64], R33 ;  /* 0x0000002118002986 */ /* 0x0003e4000c10153c */
[----:B------:R-:W-:-:S03]  /*785b0*/  VIADD R39, R18, 0x62 ;  /* 0x0000006212277836 */ /* 0x000fc60000000000 */
[----:B------:R-:W3:Y:S01]  /*785c0*/  LDC R37, c[0x0][0x22c] ;  /* 0x00008b00ff257b82 */ /* 0x000ee20000000800 */
[C---:B------:R-:W-:Y:S01]  /*785d0*/  IMAD.WIDE R30, R35.reuse, 0x2, R2 ;  /* 0x00000002231e7825 */ /* 0x040fe200078e0202 */
[----:B------:R4:W-:Y:S03]  /*785e0*/  @P6 STG.E.U16 desc[UR60][R26.64], R72 ;  /* 0x000000481a006986 */ /* 0x0009e6000c10153c */
[----:B------:R-:W-:Y:S01]  /*785f0*/  VIADD R41, R18, 0x63 ;  /* 0x0000006312297836 */ /* 0x000fe20000000000 */
[----:B------:R-:W-:Y:S01]  /*78600*/  @P1 STG.E.U16 desc[UR60][R28.64], R22 ;  /* 0x000000161c001986 */ /* 0x000fe2000c10153c */
[----:B-1----:R-:W-:Y:S01]  /*78610*/  IMAD.WIDE R32, R35, 0x2, R16 ;  /* 0x0000000223207825 */ /* 0x002fe200078e0210 */
[----:B------:R-:W-:Y:S01]  /*78620*/  PRMT R25, R76, 0x7632, R25 ;  /* 0x000076324c197816 */ /* 0x000fe20000000019 */
[----:B------:R-:W1:Y:S01]  /*78630*/  LDC R46, c[0x0][0x228] ;  /* 0x00008a00ff2e7b82 */ /* 0x000e620000000800 */
[----:B------:R-:W-:Y:S01]  /*78640*/  ISETP.GE.AND P1, PT, R39, R34, PT ;  /* 0x000000222700720c */ /* 0x000fe20003f26270 */
[----:B------:R-:W-:Y:S01]  /*78650*/  @P5 STG.E.U16 desc[UR60][R30.64], R76 ;  /* 0x0000004c1e005986 */ /* 0x000fe2000c10153c */
[----:B----4-:R-:W-:-:S05]  /*78660*/  IMAD.IADD R27, R35, 0x1, R0 ;  /* 0x00000001231b7824 */ /* 0x010fca00078e0200 */
[----:B------:R-:W4:Y:S01]  /*78670*/  LDC R0, c[0x0][0x248] ;  /* 0x00009200ff007b82 */ /* 0x000f220000000800 */
[----:B------:R2:W-:Y:S01]  /*78680*/  @P3 STG.E.U16 desc[UR60][R32.64], R25 ;  /* 0x0000001920003986 */ /* 0x0005e2000c10153c */
[----:B------:R-:W-:Y:S02]  /*78690*/  ISETP.GE.AND P2, PT, R41, R36, PT ;  /* 0x000000242900720c */ /* 0x000fe40003f46270 */
[----:B0-----:R-:W-:-:S04]  /*786a0*/  ISETP.LT.AND P5, PT, R23, R38, !P1 ;  /* 0x000000261700720c */ /* 0x001fc80004fa1270 */
[----:B------:R-:W0:Y:S01]  /*786b0*/  LDC R34, c[0x0][0x22c] ;  /* 0x00008b00ff227b82 */ /* 0x000e220000000800 */
[----:B--2---:R-:W-:-:S07]  /*786c0*/  IMAD.IADD R33, R27, 0x1, R20 ;  /* 0x000000011b217824 */ /* 0x004fce00078e0214 */
[----:B------:R-:W2:Y:S01]  /*786d0*/  LDC R36, c[0x0][0x228] ;  /* 0x00008a00ff247b82 */ /* 0x000ea20000000800 */
[----:B------:R-:W-:-:S07]  /*786e0*/  ISETP.LT.AND P1, PT, R19, R40, !P1 ;  /* 0x000000281300720c */ /* 0x000fce0004f21270 */
[----:B------:R-:W1:Y:S08]  /*786f0*/  LDC R20, c[0x0][0x228] ;  /* 0x00008a00ff147b82 */ /* 0x000e700000000800 */
[----:B------:R-:W1:Y:S01]  /*78700*/  LDC R38, c[0x0][0x228] ;  /* 0x00008a00ff267b82 */ /* 0x000e620000000800 */
[----:B---3--:R-:W-:Y:S01]  /*78710*/  ISETP.LT.AND P6, PT, R23, R42, !P2 ;  /* 0x0000002a1700720c */ /* 0x008fe200057c1270 */
[----:B------:R-:W-:Y:S01]  /*78720*/  VIADD R30, R18, 0x64 ;  /* 0x00000064121e7836 */ /* 0x000fe20000000000 */
[----:B------:R-:W-:Y:S01]  /*78730*/  ISETP.LT.AND P3, PT, R19, R44, !P2 ;  /* 0x0000002c1300720c */ /* 0x000fe20005761270 */
[----:B------:R-:W-:-:S04]  /*78740*/  IMAD.WIDE R24, R27, 0x2, R2 ;  /* 0x000000021b187825 */ /* 0x000fc800078e0202 */
[----:B------:R-:W3:Y:S01]  /*78750*/  LDC R22, c[0x0][0x248] ;  /* 0x00009200ff167b82 */ /* 0x000ee20000000800 */
[----:B------:R-:W-:Y:S01]  /*78760*/  IMAD.WIDE R26, R27, 0x2, R16 ;  /* 0x000000021b1a7825 */ /* 0x000fe200078e0210 */
[----:B------:R-:W-:Y:S02]  /*78770*/  PRMT R31, R73, 0x7632, R31 ;  /* 0x00007632491f7816 */ /* 0x000fe4000000001f */
[----:B------:R-:W-:Y:S01]  /*78780*/  ISETP.GE.AND P2, PT, R30, R37, PT ;  /* 0x000000251e00720c */ /* 0x000fe20003f46270 */
[----:B------:R-:W-:-:S03]  /*78790*/  VIADD R37, R18, 0x65 ;  /* 0x0000006512257836 */ /* 0x000fc60000000000 */
[----:B------:R-:W3:Y:S01]  /*787a0*/  LDC R40, c[0x0][0x228] ;  /* 0x00008a00ff287b82 */ /* 0x000ee20000000800 */
[----:B------:R4:W-:Y:S01]  /*787b0*/  @P5 STG.E.U16 desc[UR60][R24.64], R73 ;  /* 0x0000004918005986 */ /* 0x0009e2000c10153c */
[----:B------:R-:W-:-:S03]  /*787c0*/  IMAD.WIDE R28, R33, 0x2, R2 ;  /* 0x00000002211c7825 */ /* 0x000fc600078e0202 */
[----:B------:R2:W-:Y:S03]  /*787d0*/  @P1 STG.E.U16 desc[UR60][R26.64], R31 ;  /* 0x0000001f1a001986 */ /* 0x0005e6000c10153c */
[----:B------:R-:W3:Y:S01]  /*787e0*/  LDC R32, c[0x0][0x22c] ;  /* 0x00008b00ff207b82 */ /* 0x000ee20000000800 */
[----:B0-----:R-:W-:Y:S02]  /*787f0*/  ISETP.GE.AND P1, PT, R37, R34, PT ;  /* 0x000000222500720c */ /* 0x001fe40003f26270 */
[----:B----4-:R-:W-:-:S05]  /*78800*/  PRMT R25, R77, 0x7632, R25 ;  /* 0x000076324d197816 */ /* 0x010fca0000000019 */
[----:B------:R-:W0:Y:S01]  /*78810*/  LDC R42, c[0x0][0x228] ;  /* 0x00008a00ff2a7b82 */ /* 0x000e220000000800 */
[C---:B--2---:R-:W-:Y:S01]  /*78820*/  IMAD.WIDE R30, R33.reuse, 0x2, R16 ;  /* 0x00000002211e7825 */ /* 0x044fe200078e0210 */
[----:B------:R-:W-:Y:S03]  /*78830*/  @P6 STG.E.U16 desc[UR60][R28.64], R77 ;  /* 0x0000004d1c006986 */ /* 0x000fe6000c10153c */
[----:B------:R-:W-:-:S03]  /*78840*/  IMAD.IADD R27, R33, 0x1, R0 ;  /* 0x00000001211b7824 */ /* 0x000fc600078e0200 */
[----:B------:R-:W2:Y:S01]  /*78850*/  LDC R44, c[0x0][0x228] ;  /* 0x00008a00ff2c7b82 */ /* 0x000ea20000000800 */
[----:B------:R4:W-:Y:S01]  /*78860*/  @P3 STG.E.U16 desc[UR60][R30.64], R25 ;  /* 0x000000191e003986 */ /* 0x0009e2000c10153c */
[C---:B------:R-:W-:Y:S02]  /*78870*/  ISETP.LT.AND P3, PT, R23.reuse, R36, !P2 ;  /* 0x000000241700720c */ /* 0x040fe40005761270 */
[----:B-1----:R-:W-:-:S04]  /*78880*/  ISETP.LT.AND P5, PT, R23, R20, !P1 ;  /* 0x000000141700720c */ /* 0x002fc80004fa1270 */
[----:B------:R-:W1:Y:S01]  /*78890*/  LDC R0, c[0x0][0x248] ;  /* 0x00009200ff007b82 */ /* 0x000e620000000800 */
[----:B------:R-:W-:-:S07]  /*788a0*/  ISETP.LT.AND P2, PT, R19, R38, !P2 ;  /* 0x000000261300720c */ /* 0x000fce0005741270 */
[----:B------:R-:W1:Y:S01]  /*788b0*/  LDC R35, c[0x0][0x22c] ;  /* 0x00008b00ff237b82 */ /* 0x000e620000000800 */
[----:B---3--:R-:W-:-:S07]  /*788c0*/  IMAD.IADD R33, R27, 0x1, R22 ;  /* 0x000000011b217824 */ /* 0x008fce00078e0216 */
[----:B------:R-:W3:Y:S01]  /*788d0*/  LDC R20, c[0x0][0x248] ;  /* 0x00009200ff147b82 */ /* 0x000ee20000000800 */
[----:B----4-:R-:W-:Y:S01]  /*788e0*/  IMAD.WIDE R24, R27, 0x2, R2 ;  /* 0x000000021b187825 */ /* 0x010fe200078e0202 */
[----:B------:R-:W-:-:S06]  /*788f0*/  PRMT R37, R74, 0x7632, R37 ;  /* 0x000076324a257816 */ /* 0x000fcc0000000025 */
[----:B------:R-:W4:Y:S01]  /*78900*/  LDC R34, c[0x0][0x228] ;  /* 0x00008a00ff227b82 */ /* 0x000f220000000800 */
[----:B------:R-:W-:Y:S01]  /*78910*/  IMAD.WIDE R26, R27, 0x2, R16 ;  /* 0x000000021b1a7825 */ /* 0x000fe200078e0210 */
[----:B------:R1:W-:Y:S03]  /*78920*/  @P3 STG.E.U16 desc[UR60][R24.64], R74 ;  /* 0x0000004a18003986 */ /* 0x0003e6000c10153c */
[----:B------:R-:W-:-:S03]  /*78930*/  VIADD R31, R18, 0x66 ;  /* 0x00000066121f7836 */ /* 0x000fc60000000000 */
[----:B------:R-:W4:Y:S01]  /*78940*/  LDC R22, c[0x0][0x22c] ;  /* 0x00008b00ff167b82 */ /* 0x000f220000000800 */
[----:B------:R-:W-:Y:S01]  /*78950*/  ISETP.LT.AND P1, PT, R19, R40, !P1 ;  /* 0x000000281300720c */ /* 0x000fe20004f21270 */
[----:B------:R-:W-:Y:S01]  /*78960*/  @P2 STG.E.U16 desc[UR60][R26.64], R37 ;  /* 0x000000251a002986 */ /* 0x000fe2000c10153c */
[----:B------:R-:W-:-:S05]  /*78970*/  ISETP.GE.AND P2, PT, R31, R32, PT ;  /* 0x000000201f00720c */ /* 0x000fca0003f46270 */
[----:B------:R-:W4:Y:S01]  /*78980*/  LDC R38, c[0x0][0x228] ;  /* 0x00008a00ff267b82 */ /* 0x000f220000000800 */
[----:B------:R-:W-:Y:S01]  /*78990*/  VIADD R30, R18, 0x67 ;  /* 0x00000067121e7836 */ /* 0x000fe20000000000 */
[----:B0-----:R-:W-:-:S06]  /*789a0*/  ISETP.LT.AND P3, PT, R23, R42, !P2 ;  /* 0x0000002a1700720c */ /* 0x001fcc0005761270 */
[----:B------:R-:W0:Y:S01]  /*789b0*/  LDC R40, c[0x0][0x228] ;  /* 0x00008a00ff287b82 */ /* 0x000e220000000800 */
[----:B------:R-:W-:Y:S01]  /*789c0*/  IMAD.WIDE R28, R33, 0x2, R2 ;  /* 0x00000002211c7825 */ /* 0x000fe200078e0202 */
[----:B--2---:R-:W-:-:S03]  /*789d0*/  ISETP.LT.AND P6, PT, R19, R44, !P2 ;  /* 0x0000002c1300720c */ /* 0x004fc600057c1270 */
[----:B-1----:R-:W-:-:S03]  /*789e0*/  IMAD.IADD R31, R33, 0x1, R0 ;  /* 0x00000001211f7824 */ /* 0x002fc600078e0200 */
[----:B------:R-:W1:Y:S01]  /*789f0*/  LDC R36, c[0x0][0x228] ;  /* 0x00008a00ff247b82 */ /* 0x000e620000000800 */
[----:B------:R-:W-:Y:S01]  /*78a00*/  ISETP.GE.AND P2, PT, R30, R35, PT ;  /* 0x000000231e00720c */ /* 0x000fe20003f46270 */
[----:B------:R-:W-:Y:S01]  /*78a10*/  IMAD.WIDE R24, R33, 0x2, R16 ;  /* 0x0000000221187825 */ /* 0x000fe200078e0210 */
[----:B------:R2:W-:Y:S05]  /*78a20*/  @P5 STG.E.U16 desc[UR60][R28.64], R78 ;  /* 0x0000004e1c005986 */ /* 0x0005ea000c10153c */
[----:B------:R-:W1:Y:S01]  /*78a30*/  LDC R32, c[0x0][0x22c] ;  /* 0x00008b00ff207b82 */ /* 0x000e620000000800 */
[----:B---3--:R-:W-:Y:S01]  /*78a40*/  IMAD.IADD R33, R31, 0x1, R20 ;  /* 0x000000011f217824 */ /* 0x008fe200078e0214 */
[----:B----4-:R-:W-:-:S06]  /*78a50*/  ISETP.LT.AND P5, PT, R23, R34, !P2 ;  /* 0x000000221700720c */ /* 0x010fcc00057a1270 */
[----:B------:R-:W3:Y:S01]  /*78a60*/  LDC R0, c[0x0][0x248] ;  /* 0x00009200ff007b82 */ /* 0x000ee20000000800 */
[----:B--2---:R-:W-:Y:S01]  /*78a70*/  PRMT R78, R78, 0x7632, R78 ;  /* 0x000076324e4e7816 */ /* 0x004fe2000000004e */
[----:B------:R-:W-:Y:S01]  /*78a80*/  IMAD.WIDE R26, R31, 0x2, R2 ;  /* 0x000000021f1a7825 */ /* 0x000fe200078e0202 */
[----:B------:R-:W-:-:S05]  /*78a90*/  PRMT R34, R75, 0x7632, R34 ;  /* 0x000076324b227816 */ /* 0x000fca0000000022 */
[----:B------:R-:W2:Y:S01]  /*78aa0*/  LDC R42, c[0x0][0x228] ;  /* 0x00008a00ff2a7b82 */ /* 0x000ea20000000800 */
[----:B------:R-:W-:Y:S01]  /*78ab0*/  IMAD.WIDE R28, R31, 0x2, R16 ;  /* 0x000000021f1c7825 */ /* 0x000fe200078e0210 */
[----:B------:R-:W-:Y:S03]  /*78ac0*/  @P1 STG.E.U16 desc[UR60][R24.64], R78 ;  /* 0x0000004e18001986 */ /* 0x000fe6000c10153c */
[----:B------:R-:W-:-:S03]  /*78ad0*/  VIADD R35, R18, 0x68 ;  /* 0x0000006812237836 */ /* 0x000fc60000000000 */
[----:B------:R-:W4:Y:S01]  /*78ae0*/  LDC R44, c[0x0][0x228] ;  /* 0x00008a00ff2c7b82 */ /* 0x000f220000000800 */
[----:B------:R-:W-:Y:S07]  /*78af0*/  @P3 STG.E.U16 desc[UR60][R26.64], R75 ;  /* 0x0000004b1a003986 */ /* 0x000fee000c10153c */
[----:B------:R-:W4:Y:S01]  /*78b00*/  LDC R20, c[0x0][0x248] ;  /* 0x00009200ff147b82 */ /* 0x000f220000000800 */
[----:B------:R1:W-:Y:S01]  /*78b10*/  @P6 STG.E.U16 desc[UR60][R28.64], R34 ;  /* 0x000000221c006986 */ /* 0x0003e2000c10153c */
[----:B------:R-:W-:Y:S01]  /*78b20*/  ISETP.GE.AND P1, PT, R35, R22, PT ;  /* 0x000000162300720c */ /* 0x000fe20003f26270 */
[----:B------:R-:W-:-:S03]  /*78b30*/  VIADD R37, R18, 0x69 ;  /* 0x0000006912257836 */ /* 0x000fc60000000000 */
[----:B------:R-:W-:Y:S02]  /*78b40*/  ISETP.LT.AND P6, PT, R23, R38, !P1 ;  /* 0x000000261700720c */ /* 0x000fe40004fc1270 */
[C---:B0-----:R-:W-:Y:S01]  /*78b50*/  ISETP.LT.AND P1, PT, R19.reuse, R40, !P1 ;  /* 0x000000281300720c */ /* 0x041fe20004f21270 */
[----:B------:R-:W0:Y:S01]  /*78b60*/  LDC R22, c[0x0][0x248] ;  /* 0x00009200ff167b82 */ /* 0x000e220000000800 */
[----:B-1----:R-:W-:-:S07]  /*78b70*/  ISETP.LT.AND P2, PT, R19, R36, !P2 ;  /* 0x000000241300720c */ /* 0x002fce0005741270 */
[----:B------:R-:W1:Y:S01]  /*78b80*/  LDC R34, c[0x0][0x22c] ;  /* 0x00008b00ff227b82 */ /* 0x000e620000000800 */
[----:B------:R-:W-:Y:S01]  /*78b90*/  IMAD.WIDE R30, R33, 0x2, R2 ;  /* 0x00000002211e7825 */ /* 0x000fe200078e0202 */
[----:B------:R-:W-:-:S06]  /*78ba0*/  ISETP.GE.AND P3, PT, R37, R32, PT ;  /* 0x000000202500720c */ /* 0x000fcc0003f66270 */
[----:B------:R-:W0:Y:S01]  /*78bb0*/  LDC R38, c[0x0][0x228] ;  /* 0x00008a00ff267b82 */ /* 0x000e220000000800 */
[----:B---3--:R-:W-:-:S07]  /*78bc0*/  IMAD.IADD R29, R33, 0x1, R0 ;  /* 0x00000001211d7824 */ /* 0x008fce00078e0200 */
[----:B------:R-:W3:Y:S01]  /*78bd0*/  LDC R40, c[0x0][0x228] ;  /* 0x00008a00ff287b82 */ /* 0x000ee20000000800 */
[----:B------:R4:W-:Y:S01]  /*78be0*/  @P5 STG.E.U16 desc[UR60][R30.64], R79 ;  /* 0x0000004f1e005986 */ /* 0x0009e2000c10153c */
[----:B--2---:R-:W-:-:S06]  /*78bf0*/  ISETP.LT.AND P5, PT, R23, R42, !P3 ;  /* 0x0000002a1700720c */ /* 0x004fcc0005fa1270 */
[----:B------:R-:W2:Y:S01]  /*78c00*/  LDC R36, c[0x0][0x22c] ;  /* 0x00008b00ff247b82 */ /* 0x000ea20000000800 */
[----:B------:R-:W-:Y:S01]  /*78c10*/  PRMT R41, R79, 0x7632, R41 ;  /* 0x000076324f297816 */ /* 0x000fe20000000029 */
[----:B------:R-:W-:Y:S01]  /*78c20*/  IMAD.WIDE R24, R33, 0x2, R16 ;  /* 0x0000000221187825 */ /* 0x000fe200078e0210 */
[----:B----4-:R-:W-:-:S05]  /*78c30*/  ISETP.LT.AND P3, PT, R19, R44, !P3 ;  /* 0x0000002c1300720c */ /* 0x010fca0005f61270 */
[----:B------:R-:W4:Y:S01]  /*78c40*/  LDC R0, c[0x0][0x248] ;  /* 0x00009200ff007b82 */ /* 0x000f220000000800 */
[C---:B------:R-:W-:Y:S01]  /*78c50*/  IMAD.IADD R35, R29.reuse, 0x1, R20 ;  /* 0x000000011d237824 */ /* 0x040fe200078e0214 */
[----:B------:R-:W-:Y:S01]  /*78c60*/  PRMT R33, R12, 0x7632, R33 ;  /* 0x000076320c217816 */ /* 0x000fe20000000021 */
[C---:B------:R-:W-:Y:S01]  /*78c70*/  IMAD.WIDE R26, R29.reuse, 0x2, R2 ;  /* 0x000000021d1a7825 */ /* 0x040fe200078e0202 */
[----:B------:R1:W-:Y:S03]  /*78c80*/  @P2 STG.E.U16 desc[UR60][R24.64], R41 ;  /* 0x0000002918002986 */ /* 0x0003e6000c10153c */
[----:B------:R-:W-:Y:S01]  /*78c90*/  IMAD.WIDE R28, R29, 0x2, R16 ;  /* 0x000000021d1c7825 */ /* 0x000fe200078e0210 */
[----:B------:R-:W4:Y:S01]  /*78ca0*/  LDC R42, c[0x0][0x228] ;  /* 0x00008a00ff2a7b82 */ /* 0x000f220000000800 */
[----:B------:R-:W-:Y:S02]  /*78cb0*/  @P6 STG.E.U16 desc[UR60][R26.64], R12 ;  /* 0x0000000c1a006986 */ /* 0x000fe4000c10153c */
[----:B------:R-:W-:-:S02]  /*78cc0*/  VIADD R37, R18, 0x6a ;  /* 0x0000006a12257836 */ /* 0x000fc40000000000 */
[----:B------:R-:W-:-:S03]  /*78cd0*/  IMAD.WIDE R30, R35, 0x2, R2 ;  /* 0x00000002231e7825 */ /* 0x000fc600078e0202 */
[----:B------:R-:W4:Y:S01]  /*78ce0*/  LDC R44, c[0x0][0x228] ;  /* 0x00008a00ff2c7b82 */ /* 0x000f220000000800 */
[----:B------:R0:W-:Y:S01]  /*78cf0*/  @P1 STG.E.U16 desc[UR60][R28.64], R33 ;  /* 0x000000211c001986 */ /* 0x0001e2000c10153c */
[----:B-1----:R-:W-:Y:S02]  /*78d00*/  PRMT R25, R8, 0x7632, R25 ;  /* 0x0000763208197816 */ /* 0x002fe40000000019 */
[----:B------:R-:W-:Y:S01]  /*78d10*/  ISETP.GE.AND P1, PT, R37, R34, PT ;  /* 0x000000222500720c */ /* 0x000fe20003f26270 */
[----:B------:R4:W-:Y:S01]  /*78d20*/  @P5 STG.E.U16 desc[UR60][R30.64], R8 ;  /* 0x000000081e005986 */ /* 0x0009e2000c10153c */
[----:B------:R-:W-:Y:S02]  /*78d30*/  VIADD R39, R18, 0x6b ;  /* 0x0000006b12277836 */ /* 0x000fe40000000000 */
[----:B------:R-:W1:Y:S01]  /*78d40*/  LDC R20, c[0x0][0x22c] ;  /* 0x00008b00ff147b82 */ /* 0x000e620000000800 */
[----:B0-----:R-:W-:Y:S01]  /*78d50*/  IMAD.WIDE R32, R35, 0x2, R16 ;  /* 0x0000000223207825 */ /* 0x001fe200078e0210 */
[----:B------:R-:W-:-:S03]  /*78d60*/  ISETP.LT.AND P5, PT, R23, R38, !P1 ;  /* 0x000000261700720c */ /* 0x000fc60004fa1270 */
[----:B------:R-:W-:Y:S01]  /*78d70*/  IMAD.IADD R27, R35, 0x1, R22 ;  /* 0x00000001231b7824 */ /* 0x000fe200078e0216 */
[----:B------:R0:W-:Y:S01]  /*78d80*/  @P3 STG.E.U16 desc[UR60][R32.64], R25 ;  /* 0x0000001920003986 */ /* 0x0001e2000c10153c */
[----:B---3--:R-:W-:Y:S01]  /*78d90*/  ISETP.LT.AND P3, PT, R19, R40, !P1 ;  /* 0x000000281300720c */ /* 0x008fe20004f61270 */
[----:B------:R-:W3:Y:S01]  /*78da0*/  LDC R22, c[0x0][0x22c] ;  /* 0x00008b00ff167b82 */ /* 0x000ee20000000800 */
[----:B--2---:R-:W-:Y:S01]  /*78db0*/  ISETP.GE.AND P2, PT, R39, R36, PT ;  /* 0x000000242700720c */ /* 0x004fe20003f46270 */
[----:B----4-:R-:W-:Y:S01]  /*78dc0*/  IMAD.IADD R31, R27, 0x1, R0 ;  /* 0x000000011b1f7824 */ /* 0x010fe200078e0200 */
[----:B------:R-:W-:-:S05]  /*78dd0*/  PRMT R37, R13, 0x7632, R37 ;  /* 0x000076320d257816 */ /* 0x000fca0000000025 */
[----:B------:R-:W2:Y:S01]  /*78de0*/  LDC R34, c[0x0][0x228] ;  /* 0x00008a00ff227b82 */ /* 0x000ea20000000800 */
[----:B0-----:R-:W-:-:S07]  /*78df0*/  IMAD.WIDE R24, R27, 0x2, R2 ;  /* 0x000000021b187825 */ /* 0x001fce00078e0202 */
[----:B------:R-:W0:Y:S01]  /*78e00*/  LDC R8, c[0x0][0x248] ;  /* 0x00009200ff087b82 */ /* 0x000e220000000800 */
[----:B------:R-:W-:-:S07]  /*78e10*/  IMAD.WIDE R26, R27, 0x2, R16 ;  /* 0x000000021b1a7825 */ /* 0x000fce00078e0210 */
[----:B------:R-:W4:Y:S01]  /*78e20*/  LDC R36, c[0x0][0x228] ;  /* 0x00008a00ff247b82 */ /* 0x000f220000000800 */
[----:B------:R3:W-:Y:S01]  /*78e30*/  @P5 STG.E.U16 desc[UR60][R24.64], R13 ;  /* 0x0000000d18005986 */ /* 0x0007e2000c10153c */
[----:B------:R-:W-:-:S06]  /*78e40*/  ISETP.LT.AND P6, PT, R23, R42, !P2 ;  /* 0x0000002a1700720c */ /* 0x000fcc00057c1270 */
[----:B------:R-:W4:Y:S01]  /*78e50*/  LDC R0, c[0x0][0x248] ;  /* 0x00009200ff007b82 */ /* 0x000f220000000800 */
[----:B------:R4:W-:Y:S01]  /*78e60*/  @P3 STG.E.U16 desc[UR60][R26.64], R37 ;  /* 0x000000251a003986 */ /* 0x0009e2000c10153c */
[----:B------:R-:W-:Y:S01]  /*78e70*/  ISETP.LT.AND P3, PT, R19, R44, !P2 ;  /* 0x0000002c1300720c */ /* 0x000fe20005761270 */
[C---:B------:R-:W-:Y:S02]  /*78e80*/  VIADD R35, R18.reuse, 0x6c ;  /* 0x0000006c12237836 */ /* 0x040fe40000000000 */
[----:B------:R-:W-:-:S03]  /*78e90*/  VIADD R33, R18, 0x6d ;  /* 0x0000006d12217836 */ /* 0x000fc60000000000 */
[----:B------:R-:W4:Y:S01]  /*78ea0*/  LDC R32, c[0x0][0x22c] ;  /* 0x00008b00ff207b82 */ /* 0x000f220000000800 */
[----:B------:R-:W-:Y:S01]  /*78eb0*/  IMAD.WIDE R28, R31, 0x2, R2 ;  /* 0x000000021f1c7825 */ /* 0x000fe200078e0202 */
[----:B-1----:R-:W-:Y:S02]  /*78ec0*/  ISETP.GE.AND P1, PT, R35, R20, PT ;  /* 0x000000142300720c */ /* 0x002fe40003f26270 */
[----:B------:R-:W-:Y:S01]  /*78ed0*/  PRMT R35, R9, 0x7632, R35 ;  /* 0x0000763209237816 */ /* 0x000fe20000000023 */
[----:B---3--:R-:W-:-:S03]  /*78ee0*/  IMAD.WIDE R12, R31, 0x2, R16 ;  /* 0x000000021f0c7825 */ /* 0x008fc600078e0210 */
[----:B------:R-:W1:Y:S01]  /*78ef0*/  LDC R30, c[0x0][0x22c] ;  /* 0x00008b00ff1e7b82 */ /* 0x000e620000000800 */
[----:B------:R-:W-:Y:S01]  /*78f00*/  ISETP.GE.AND P2, PT, R33, R22, PT ;  /* 0x000000162100720c */ /* 0x000fe20003f46270 */
[----:B------:R3:W-:Y:S01]  /*78f10*/  @P6 STG.E.U16 desc[UR60][R28.64], R9 ;  /* 0x000000091c006986 */ /* 0x0007e2000c10153c */
[----:B------:R-:W-:-:S05]  /*78f20*/  ISETP.LT.AND P5, PT, R23, R46, !P1 ;  /* 0x0000002e1700720c */ /* 0x000fca0004fa1270 */
[----:B------:R-:W1:Y:S01]  /*78f30*/  LDC R38, c[0x0][0x228] ;  /* 0x00008a00ff267b82 */ /* 0x000e620000000800 */
[----:B------:R3:W-:Y:S01]  /*78f40*/  @P3 STG.E.U16 desc[UR60][R12.64], R35 ;  /* 0x000000230c003986 */ /* 0x0007e2000c10153c */
[----:B--2---:R-:W-:Y:S01]  /*78f50*/  ISETP.LT.AND P1, PT, R19, R34, !P1 ;  /* 0x000000221300720c */ /* 0x004fe20004f21270 */
[----:B0-----:R-:W-:Y:S01]  /*78f60*/  IMAD.IADD R25, R31, 0x1, R8 ;  /* 0x000000011f197824 */ /* 0x001fe200078e0208 */
[----:B----4-:R-:W-:-:S04]  /*78f70*/  ISETP.LT.AND P3, PT, R23, R36, !P2 ;  /* 0x000000241700720c */ /* 0x010fc80005761270 */
[----:B------:R-:W0:Y:S01]  /*78f80*/  LDC R40, c[0x0][0x228] ;  /* 0x00008a00ff287b82 */ /* 0x000e220000000800 */
[----:B------:R-:W-:-:S07]  /*78f90*/  IMAD.IADD R27, R25, 0x1, R0 ;  /* 0x00000001191b7824 */ /* 0x000fce00078e0200 */
[----:B------:R-:W2:Y:S01]  /*78fa0*/  LDC R26, c[0x0][0x228] ;  /* 0x00008a00ff1a7b82 */ /* 0x000ea20000000800 */
[----:B---3--:R-:W-:-:S07]  /*78fb0*/  IMAD.WIDE R8, R25, 0x2, R2 ;  /* 0x0000000219087825 */ /* 0x008fce00078e0202 */
[----:B------:R-:W3:Y:S01]  /*78fc0*/  LDC R20, c[0x0][0x248] ;  /* 0x00009200ff147b82 */ /* 0x000ee20000000800 */
[----:B------:R-:W-:Y:S01]  /*78fd0*/  IMAD.WIDE R24, R25, 0x2, R16 ;  /* 0x0000000219187825 */ /* 0x000fe200078e0210 */
[----:B------:R-:W-:-:S06]  /*78fe0*/  PRMT R33, R14, 0x7632, R33 ;  /* 0x000076320e217816 */ /* 0x000fcc0000000021 */
[----:B------:R-:W4:Y:S01]  /*78ff0*/  LDC R28, c[0x0][0x228] ;  /* 0x00008a00ff1c7b82 */ /* 0x000f220000000800 */
[----:B------:R-:W-:-:S07]  /*79000*/  IMAD.WIDE R12, R27, 0x2, R2 ;  /* 0x000000021b0c7825 */ /* 0x000fce00078e0202 */
[----:B------:R-:W4:Y:S01]  /*79010*/  LDC R42, c[0x0][0x228] ;  /* 0x00008a00ff2a7b82 */ /* 0x000f220000000800 */
[C---:B------:R-:W-:Y:S01]  /*79020*/  VIADD R31, R18.reuse, 0x6f ;  /* 0x0000006f121f7836 */ /* 0x040fe20000000000 */
[----:B------:R1:W-:Y:S06]  /*79030*/  @P5 STG.E.U16 desc[UR60][R8.64], R14 ;  /* 0x0000000e08005986 */ /* 0x0003ec000c10153c */
[----:B------:R-:W4:Y:S01]  /*79040*/  LDC R22, c[0x0][0x248] ;  /* 0x00009200ff167b82 */ /* 0x000f220000000800 */
[----:B------:R-:W-:Y:S01]  /*79050*/  VIADD R29, R18, 0x6e ;  /* 0x0000006e121d7836 */ /* 0x000fe20000000000 */
[----:B------:R3:W-:Y:S04]  /*79060*/  @P1 STG.E.U16 desc[UR60][R24.64], R33 ;  /* 0x0000002118001986 */ /* 0x0007e8000c10153c */
[----:B------:R4:W-:Y:S02]  /*79070*/  @P3 STG.E.U16 desc[UR60][R12.64], R10 ;  /* 0x0000000a0c003986 */ /* 0x0009e4000c10153c */
[----:B-1----:R-:W1:Y:S01]  /*79080*/  LDC R14, c[0x0][0x22c] ;  /* 0x00008b00ff0e7b82 */ /* 0x002e620000000800 */
[----:B------:R-:W-:-:S02]  /*79090*/  ISETP.GE.AND P3, PT, R31, R32, PT ;  /* 0x000000201f00720c */ /* 0x000fc40003f66270 */
[----:B------:R-:W-:-:S05]  /*790a0*/  ISETP.GE.AND P1, PT, R29, R30, PT ;  /* 0x0000001e1d00720c */ /* 0x000fca0003f26270 */
[----:B------:R-:W1:Y:S01]  /*790b0*/  LDC R0, c[0x0][0x248] ;  /* 0x00009200ff007b82 */ /* 0x000e620000000800 */
[----:B------:R-:W-:Y:S02]  /*790c0*/  ISETP.LT.AND P2, PT, R19, R38, !P2 ;  /* 0x000000261300720c */ /* 0x000fe40005741270 */
[----:B0-----:R-:W-:-:S05]  /*790d0*/  ISETP.LT.AND P6, PT, R23, R40, !P1 ;  /* 0x000000281700720c */ /* 0x001fca0004fc1270 */
[----:B------:R-:W0:Y:S01]  /*790e0*/  LDC R32, c[0x0][0x228] ;  /* 0x00008a00ff207b82 */ /* 0x000e220000000800 */
[----:B--2---:R-:W-:-:S07]  /*790f0*/  ISETP.LT.AND P1, PT, R19, R26, !P1 ;  /* 0x0000001a1300720c */ /* 0x004fce0004f21270 */
[----:B------:R-:W2:Y:S01]  /*79100*/  LDC R34, c[0x0][0x228] ;  /* 0x00008a00ff227b82 */ /* 0x000ea20000000800 */
[----:B------:R-:W-:Y:S01]  /*79110*/  PRMT R29, R10, 0x7632, R29 ;  /* 0x000076320a1d7816 */ /* 0x000fe2000000001d */
[----:B---3--:R-:W-:Y:S01]  /*79120*/  IMAD.IADD R25, R27, 0x1, R20 ;  /* 0x000000011b197824 */ /* 0x008fe200078e0214 */
[----:B----4-:R-:W-:-:S05]  /*79130*/  ISETP.LT.AND P5, PT, R23, R28, !P3 ;  /* 0x0000001c1700720c */ /* 0x010fca0005fa1270 */
[----:B------:R-:W3:Y:S01]  /*79140*/  LDC R30, c[0x0][0x22c] ;  /* 0x00008b00ff1e7b82 */ /* 0x000ee20000000800 */
[----:B------:R-:W-:Y:S01]  /*79150*/  ISETP.LT.AND P3, PT, R19, R42, !P3 ;  /* 0x0000002a1300720c */ /* 0x000fe20005f61270 */
[----:B------:R-:W-:-:S06]  /*79160*/  IMAD.WIDE R8, R27, 0x2, R16 ;  /* 0x000000021b087825 */ /* 0x000fcc00078e0210 */
[----:B------:R-:W4:Y:S01]  /*79170*/  LDC R10, c[0x0][0x248] ;  /* 0x00009200ff0a7b82 */ /* 0x000f220000000800 */
[--C-:B------:R-:W-:Y:S01]  /*79180*/  IMAD.IADD R31, R25, 0x1, R22.reuse ;  /* 0x00000001191f7824 */ /* 0x100fe200078e0216 */
[----:B------:R-:W-:Y:S01]  /*79190*/  PRMT R22, R15, 0x7632, R22 ;  /* 0x000076320f167816 */ /* 0x000fe20000000016 */
[----:B------:R-:W-:-:S05]  /*791a0*/  IMAD.WIDE R12, R25, 0x2, R2 ;  /* 0x00000002190c7825 */ /* 0x000fca00078e0202 */
[----:B------:R-:W4:Y:S01]  /*791b0*/  LDC R36, c[0x0][0x228] ;  /* 0x00008a00ff247b82 */ /* 0x000f220000000800 */
[----:B------:R-:W-:Y:S01]  /*791c0*/  IMAD.WIDE R24, R25, 0x2, R16 ;  /* 0x0000000219187825 */ /* 0x000fe200078e0210 */
[----:B------:R1:W-:Y:S03]  /*791d0*/  @P2 STG.E.U16 desc[UR60][R8.64], R29 ;  /* 0x0000001d08002986 */ /* 0x0003e6000c10153c */
[----:B------:R-:W-:-:S03]  /*791e0*/  VIADD R33, R18, 0x70 ;  /* 0x0000007012217836 */ /* 0x000fc60000000000 */
[----:B------:R-:W4:Y:S01]  /*791f0*/  LDC R38, c[0x0][0x228] ;  /* 0x00008a00ff267b82 */ /* 0x000f220000000800 */
[----:B------:R-:W-:Y:S01]  /*79200*/  IMAD.WIDE R26, R31, 0x2, R2 ;  /* 0x000000021f1a7825 */ /* 0x000fe200078e0202 */
[----:B------:R-:W-:Y:S04]  /*79210*/  @P6 STG.E.U16 desc[UR60][R12.64], R15 ;  /* 0x0000000f0c006986 */ /* 0x000fe8000c10153c */
[----:B------:R2:W-:Y:S02]  /*79220*/  @P1 STG.E.U16 desc[UR60][R24.64], R22 ;  /* 0x0000001618001986 */ /* 0x0005e4000c10153c */
[----:B------:R-:W4:Y:S01]  /*79230*/  LDC R20, c[0x0][0x22c] ;  /* 0x00008b00ff147b82 */ /* 0x000f220000000800 */
[----:B-1----:R-:W-:Y:S01]  /*79240*/  PRMT R9, R11, 0x7632, R9 ;  /* 0x000076320b097816 */ /* 0x002fe20000000009 */
[----:B------:R-:W-:Y:S01]  /*79250*/  IMAD.WIDE R28, R31, 0x2, R16 ;  /* 0x000000021f1c7825 */ /* 0x000fe200078e0210 */
[----:B------:R-:W-:Y:S01]  /*79260*/  ISETP.GE.AND P1, PT, R33, R14, PT ;  /* 0x0000000e2100720c */ /* 0x000fe20003f26270 */
[----:B------:R-:W-:Y:S02]  /*79270*/  @P5 STG.E.U16 desc[UR60][R26.64], R11 ;  /* 0x0000000b1a005986 */ /* 0x000fe4000c10153c */
[----:B------:R-:W-:Y:S01]  /*79280*/  IMAD.IADD R31, R31, 0x1, R0 ;  /* 0x000000011f1f7824 */ /* 0x000fe200078e0200 */
[----:B0-----:R-:W-:Y:S01]  /*79290*/  ISETP.LT.AND P5, PT, R23, R32, !P1 ;  /* 0x000000201700720c */ /* 0x001fe20004fa1270 */
[----:B------:R-:W0:Y:S01]  /*792a0*/  LDC R0, c[0x0][0x248] ;  /* 0x00009200ff007b82 */ /* 0x000e220000000800 */
[----:B------:R-:W-:Y:S01]  /*792b0*/  VIADD R35, R18, 0x71 ;  /* 0x0000007112237836 */ /* 0x000fe20000000000 */
[----:B------:R1:W-:Y:S01]  /*792c0*/  @P3 STG.E.U16 desc[UR60][R28.64], R9 ;  /* 0x000000091c003986 */ /* 0x0003e2000c10153c */
[----:B--2---:R-:W-:-:S05]  /*792d0*/  ISETP.LT.AND P3, PT, R19, R34, !P1 ;  /* 0x000000221300720c */ /* 0x004fca0004f61270 */
[----:B------:R-:W2:Y:S01]  /*792e0*/  LDC R22, c[0x0][0x22c] ;  /* 0x00008b00ff167b82 */ /* 0x000ea20000000800 */
[----:B---3--:R-:W-:Y:S01]  /*792f0*/  ISETP.GE.AND P2, PT, R35, R30, PT ;  /* 0x0000001e2300720c */ /* 0x008fe20003f46270 */
[----:B----4-:R-:W-:-:S06]  /*79300*/  IMAD.IADD R15, R31, 0x1, R10 ;  /* 0x000000011f0f7824 */ /* 0x010fcc00078e020a */
[----:B------:R-:W3:Y:S01]  /*79310*/  LDC R40, c[0x0][0x228] ;  /* 0x00008a00ff287b82 */ /* 0x000ee20000000800 */
[----:B-1----:R-:W-:Y:S01]  /*79320*/  IMAD.WIDE R8, R31, 0x2, R2 ;  /* 0x000000021f087825 */ /* 0x002fe200078e0202 */
[----:B------:R-:W-:-:S06]  /*79330*/  ISETP.LT.AND P6, PT, R23, R36, !P2 ;  /* 0x000000241700720c */ /* 0x000fcc00057c1270 */
[----:B------:R-:W1:Y:S01]  /*79340*/  LDC R26, c[0x0][0x228] ;  /* 0x00008a00ff1a7b82 */ /* 0x000e620000000800 */
[----:B------:R-:W-:Y:S01]  /*79350*/  IMAD.WIDE R10, R31, 0x2, R16 ;  /* 0x000000021f0a7825 */ /* 0x000fe200078e0210 */
[----:B------:R-:W-:-:S06]  /*79360*/  PRMT R27, R4, 0x7632, R27 ;  /* 0x00007632041b7816 */ /* 0x000fcc000000001b */
[----:B------:R-:W4:Y:S01]  /*79370*/  LDC R28, c[0x0][0x228] ;  /* 0x00008a00ff1c7b82 */ /* 0x000f220000000800 */
[----:B------:R-:W-:-:S07]  /*79380*/  VIADD R25, R18, 0x72 ;  /* 0x0000007212197836 */ /* 0x000fce0000000000 */
[----:B------:R-:W4:Y:S01]  /*79390*/  LDC R14, c[0x0][0x248] ;  /* 0x00009200ff0e7b82 */ /* 0x000f220000000800 */
[----:B------:R-:W-:Y:S01]  /*793a0*/  @P5 STG.E.U16 desc[UR60][R8.64], R4 ;  /* 0x0000000408005986 */ /* 0x000fe2000c10153c */
[----:B------:R-:W-:-:S03]  /*793b0*/  IMAD.WIDE R12, R15, 0x2, R2 ;  /* 0x000000020f0c7825 */ /* 0x000fc600078e0202 */
[----:B------:R0:W-:Y:S01]  /*793c0*/  @P3 STG.E.U16 desc[UR60][R10.64], R27 ;  /* 0x0000001b0a003986 */ /* 0x0001e2000c10153c */
[----:B------:R-:W-:Y:S02]  /*793d0*/  ISETP.LT.AND P3, PT, R19, R38, !P2 ;  /* 0x000000261300720c */ /* 0x000fe40005761270 */
[----:B------:R-:W-:Y:S01]  /*793e0*/  ISETP.GE.AND P1, PT, R25, R20, PT ;  /* 0x000000141900720c */ /* 0x000fe20003f26270 */
[----:B------:R-:W4:Y:S01]  /*793f0*/  LDC R24, c[0x0][0x22c] ;  /* 0x00008b00ff187b82 */ /* 0x000f220000000800 */
[----:B------:R-:W-:Y:S01]  /*79400*/  VIADD R25, R18, 0x73 ;  /* 0x0000007312197836 */ /* 0x000fe20000000000 */
[----:B------:R3:W-:Y:S06]  /*79410*/  @P6 STG.E.U16 desc[UR60][R12.64], R108 ;  /* 0x0000006c0c006986 */ /* 0x0007ec000c10153c */
[----:B------:R-:W4:Y:S01]  /*79420*/  LDC R20, c[0x0][0x22c] ;  /* 0x00008b00ff147b82 */ /* 0x000f220000000800 */
[----:B0-----:R-:W-:Y:S01]  /*79430*/  PRMT R11, R108, 0x7632, R11 ;  /* 0x000076326c0b7816 */ /* 0x001fe2000000000b */
[----:B------:R-:W-:Y:S01]  /*79440*/  IMAD.WIDE R8, R15, 0x2, R16 ;  /* 0x000000020f087825 */ /* 0x000fe200078e0210 */
[----:B--2---:R-:W-:-:S03]  /*79450*/  ISETP.GE.AND P2, PT, R25, R22, PT ;  /* 0x000000161900720c */ /* 0x004fc60003f46270 */
[----:B---3--:R-:W-:Y:S02]  /*79460*/  IMAD.IADD R13, R15, 0x1, R0 ;  /* 0x000000010f0d7824 */ /* 0x008fe400078e0200 */
[----:B------:R-:W0:Y:S01]  /*79470*/  LDC R30, c[0x0][0x228] ;  /* 0x00008a00ff1e7b82 */ /* 0x000e220000000800 */
[----:B------:R-:W-:Y:S01]  /*79480*/  ISETP.LT.AND P5, PT, R23, R40, !P1 ;  /* 0x000000281700720c */ /* 0x000fe20004fa1270 */
[----:B------:R2:W-:Y:S06]  /*79490*/  @P3 STG.E.U16 desc[UR60][R8.64], R11 ;  /* 0x0000000b08003986 */ /* 0x0005ec000c10153c */
[----:B------:R-:W3:Y:S01]  /*794a0*/  LDC R4, c[0x0][0x228] ;  /* 0x00008a00ff047b82 */ /* 0x000ee20000000800 */
[----:B-1----:R-:W-:Y:S01]  /*794b0*/  ISETP.LT.AND P1, PT, R19, R26, !P1 ;  /* 0x0000001a1300720c */ /* 0x002fe20004f21270 */
[----:B----4-:R-:W-:-:S06]  /*794c0*/  IMAD.IADD R15, R13, 0x1, R14 ;  /* 0x000000010d0f7824 */ /* 0x010fcc00078e020e */
[----:B------:R-:W1:Y:S01]  /*794d0*/  LDC R32, c[0x0][0x228] ;  /* 0x00008a00ff207b82 */ /* 0x000e620000000800 */
[----:B------:R-:W-:-:S07]  /*794e0*/  ISETP.LT.AND P3, PT, R23, R28, !P2 ;  /* 0x0000001c1700720c */ /* 0x000fce0005761270 */
[----:B------:R-:W4:Y:S01]  /*794f0*/  LDC R0, c[0x0][0x248] ;  /* 0x00009200ff007b82 */ /* 0x000f220000000800 */
[----:B--2---:R-:W-:Y:S01]  /*79500*/  IMAD.WIDE R10, R13, 0x2, R2 ;  /* 0x000000020d0a7825 */ /* 0x004fe200078e0202 */
[----:B------:R-:W-:-:S06]  /*79510*/  PRMT R26, R5, 0x7632, R26 ;  /* 0x00007632051a7816 */ /* 0x000fcc000000001a */
[----:B------:R-:W2:Y:S01]  /*79520*/  LDC R14, c[0x0][0x248] ;  /* 0x00009200ff0e7b82 */ /* 0x000ea20000000800 */
[----:B------:R-:W-:-:S07]  /*79530*/  IMAD.WIDE R12, R13, 0x2, R16 ;  /* 0x000000020d0c7825 */ /* 0x000fce00078e0210 */
[----:B------:R-:W2:Y:S01]  /*79540*/  LDC R34, c[0x0][0x228] ;  /* 0x00008a00ff227b82 */ /* 0x000ea20000000800 */
[----:B------:R-:W-:Y:S02]  /*79550*/  VIADD R25, R18, 0x74 ;  /* 0x0000007412197836 */ /* 0x000fe40000000000 */
[----:B------:R-:W-:-:S05]  /*79560*/  IMAD.WIDE R8, R15, 0x2, R2 ;  /* 0x000000020f087825 */ /* 0x000fca00078e0202 */
[----:B------:R-:W2:Y:S01]  /*79570*/  LDC R36, c[0x0][0x228] ;  /* 0x00008a00ff247b82 */ /* 0x000ea20000000800 */
[----:B------:R-:W-:Y:S01]  /*79580*/  VIADD R27, R18, 0x75 ;  /* 0x00000075121b7836 */ /* 0x000fe20000000000 */
[----:B------:R4:W-:Y:S06]  /*79590*/  @P5 STG.E.U16 desc[UR60][R10.64], R5 ;  /* 0x000000050a005986 */ /* 0x0009ec000c10153c */
[----:B------:R-:W2:Y:S01]  /*795a0*/  LDC R22, c[0x0][0x22c] ;  /* 0x00008b00ff167b82 */ /* 0x000ea20000000800 */
[----:B------:R1:W-:Y:S01]  /*795b0*/  @P1 STG.E.U16 desc[UR60][R12.64], R26 ;  /* 0x0000001a0c001986 */ /* 0x0003e2000c10153c */
[----:B------:R-:W-:-:S03]  /*795c0*/  ISETP.GE.AND P1, PT, R25, R20, PT ;  /* 0x000000141900720c */ /* 0x000fc60003f26270 */
[----:B------:R1:W-:Y:S01]  /*795d0*/  @P3 STG.E.U16 desc[UR60][R8.64], R109 ;  /* 0x0000006d08003986 */ /* 0x0003e2000c10153c */
[----:B------:R-:W-:Y:S02]  /*795e0*/  ISETP.GE.AND P3, PT, R27, R24, PT ;  /* 0x000000181b00720c */ /* 0x000fe40003f66270 */
[----:B------:R-:W2:Y:S01]  /*795f0*/  LDC R24, c[0x0][0x22c] ;  /* 0x00008b00ff187b82 */ /* 0x000ea20000000800 */
[----:B0-----:R-:W-:Y:S02]  /*79600*/  ISETP.LT.AND P2, PT, R19, R30, !P2 ;  /* 0x0000001e1300720c */ /* 0x001fe40005741270 */
[----:B---3--:R-:W-:Y:S01]  /*79610*/  ISETP.LT.AND P6, PT, R23, R4, !P1 ;  /* 0x000000041700720c */ /* 0x008fe20004fc1270 */
[----:B----4-:R-:W-:Y:S01]  /*79620*/  IMAD.IADD R11, R15, 0x1, R0 ;  /* 0x000000010f0b7824 */ /* 0x010fe200078e0200 */
[----:B-1----:R-:W-:-:S03]  /*79630*/  ISETP.LT.AND P1, PT, R19, R32, !P1 ;  /* 0x000000201300720c */ /* 0x002fc60004f21270 */
[----:B------:R-:W0:Y:S08]  /*79640*/  LDC R20, c[0x0][0x248] ;  /* 0x00009200ff147b82 */ /* 0x000e300000000800 */
[----:B------:R-:W1:Y:S01]  /*79650*/  LDC R26, c[0x0][0x228] ;  /* 0x00008a00ff1a7b82 */ /* 0x000e620000000800 */
[----:B------:R-:W-:Y:S01]  /*79660*/  PRMT R13, R109, 0x7632, R13 ;  /* 0x000076326d0d7816 */ /* 0x000fe2000000000d */
[----:B------:R-:W-:-:S06]  /*79670*/  IMAD.WIDE R4, R15, 0x2, R16 ;  /* 0x000000020f047825 */ /* 0x000fcc00078e0210 */
[----:B------:R-:W3:Y:S01]  /*79680*/  LDC R0, c[0x0][0x248] ;  /* 0x00009200ff007b82 */ /* 0x000ee20000000800 */
[----:B------:R-:W-:Y:S01]  /*79690*/  IMAD.WIDE R8, R11, 0x2, R2 ;  /* 0x000000020b087825 */ /* 0x000fe200078e0202 */
[----:B--2---:R-:W-:Y:S02]  /*796a0*/  ISETP.LT.AND P5, PT, R23, R34, !P3 ;  /* 0x000000221700720c */ /* 0x004fe40005fa1270 */
[----:B------:R-:W-:Y:S01]  /*796b0*/  PRMT R15, R6, 0x7632, R15 ;  /* 0x00007632060f7816 */ /* 0x000fe2000000000f */
[----:B------:R-:W-:-:S03]  /*796c0*/  IMAD.IADD R25, R11, 0x1, R14 ;  /* 0x000000010b197824 */ /* 0x000fc600078e020e */
[----:B------:R-:W2:Y:S01]  /*796d0*/  LDC R28, c[0x0][0x228] ;  /* 0x00008a00ff1c7b82 */ /* 0x000ea20000000800 */
[----:B------:R-:W-:Y:S01]  /*796e0*/  IMAD.WIDE R10, R11, 0x2, R16 ;  /* 0x000000020b0a7825 */ /* 0x000fe200078e0210 */
[----:B------:R4:W-:Y:S03]  /*796f0*/  @P2 STG.E.U16 desc[UR60][R4.64], R13 ;  /* 0x0000000d04002986 */ /* 0x0009e6000c10153c */
[----:B------:R-:W-:-:S03]  /*79700*/  VIADD R27, R18, 0x76 ;  /* 0x00000076121b7836 */ /* 0x000fc60000000000 */
[----:B------:R-:W3:Y:S01]  /*79710*/  LDC R30, c[0x0][0x228] ;  /* 0x00008a00ff1e7b82 */ /* 0x000ee20000000800 */
[----:B------:R-:W-:Y:S01]  /*79720*/  ISETP.LT.AND P3, PT, R19, R36, !P3 ;  /* 0x000000241300720c */ /* 0x000fe20005f61270 */
[----:B------:R0:W-:Y:S06]  /*79730*/  @P6 STG.E.U16 desc[UR60][R8.64], R6 ;  /* 0x0000000608006986 */ /* 0x0001ec000c10153c */
[----:B------:R-:W3:Y:S01]  /*79740*/  LDC R32, c[0x0][0x228] ;  /* 0x00008a00ff207b82 */ /* 0x000ee20000000800 */
[----:B------:R0:W-:Y:S01]  /*79750*/  @P1 STG.E.U16 desc[UR60][R10.64], R15 ;  /* 0x0000000f0a001986 */ /* 0x0001e2000c10153c */
[----:B------:R-:W-:Y:S01]  /*79760*/  ISETP.GE.AND P1, PT, R27, R22, PT ;  /* 0x000000161b00720c */ /* 0x000fe20003f26270 */
[----:B----4-:R-:W-:-:S04]  /*79770*/  IMAD.WIDE R12, R25, 0x2, R2 ;  /* 0x00000002190c7825 */ /* 0x010fc800078e0202 */
[----:B------:R-:W-:Y:S01]  /*79780*/  VIADD R29, R18, 0x77 ;  /* 0x00000077121d7836 */ /* 0x000fe20000000000 */
[----:B------:R-:W4:Y:S01]  /*79790*/  LDC R22, c[0x0][0x22c] ;  /* 0x00008b00ff167b82 */ /* 0x000f220000000800 */
[----:B------:R-:W-:Y:S01]  /*797a0*/  PRMT R5, R110, 0x7632, R5 ;  /* 0x000076326e057816 */ /* 0x000fe20000000005 */
[----:B------:R-:W-:Y:S01]  /*797b0*/  @P5 STG.E.U16 desc[UR60][R12.64], R110 ;  /* 0x0000006e0c005986 */ /* 0x000fe2000c10153c */
[----:B0-----:R-:W-:Y:S01]  /*797c0*/  IMAD.IADD R9, R25, 0x1, R20 ;  /* 0x0000000119097824 */ /* 0x001fe200078e0214 */
[----:B------:R-:W-:Y:S01]  /*797d0*/  ISETP.GE.AND P2, PT, R29, R24, PT ;  /* 0x000000181d00720c */ /* 0x000fe20003f46270 */
[----:B------:R-:W-:Y:S01]  /*797e0*/  IMAD.WIDE R14, R25, 0x2, R16 ;  /* 0x00000002190e7825 */ /* 0x000fe200078e0210 */
[----:B-1----:R-:W-:Y:S02]  /*797f0*/  ISETP.LT.AND P5, PT, R23, R26, !P1 ;  /* 0x0000001a1700720c */ /* 0x002fe40004fa1270 */
[----:B------:R-:W0:Y:S02]  /*79800*/  LDC R24, c[0x0][0x228] ;  /* 0x00008a00ff187b82 */ /* 0x000e240000000800 */
[----:B------:R3:W-:Y:S06]  /*79810*/  @P3 STG.E.U16 desc[UR60][R14.64], R5 ;  /* 0x000000050e003986 */ /* 0x0007ec000c10153c */
[----:B------:R-:W1:Y:S01]  /*79820*/  LDC R6, c[0x0][0x248] ;  /* 0x00009200ff067b82 */ /* 0x000e620000000800 */
[----:B--2---:R-:W-:-:S07]  /*79830*/  ISETP.LT.AND P1, PT, R19, R28, !P1 ;  /* 0x0000001c1300720c */ /* 0x004fce0004f21270 */
[----:B------:R-:W2:Y:S01]  /*79840*/  LDC R26, c[0x0][0x228] ;  /* 0x00008a00ff1a7b82 */ /* 0x000ea20000000800 */
[----:B---3--:R-:W-:Y:S01]  /*79850*/  IMAD.IADD R15, R9, 0x1, R0 ;  /* 0x00000001090f7824 */ /* 0x008fe200078e0200 */
[----:B------:R-:W-:-:S06]  /*79860*/  ISETP.LT.AND P6, PT, R23, R30, !P2 ;  /* 0x0000001e1700720c */ /* 0x000fcc00057c1270 */
[----:B------:R-:W3:Y:S01]  /*79870*/  LDC R0, c[0x0][0x248] ;  /* 0x00009200ff007b82 */ /* 0x000ee20000000800 */
[----:B------:R-:W-:Y:S01]  /*79880*/  ISETP.LT.AND P3, PT, R19, R32, !P2 ;  /* 0x000000201300720c */ /* 0x000fe20005761270 */
[----:B------:R-:W-:-:S06]  /*79890*/  IMAD.WIDE R4, R9, 0x2, R2 ;  /* 0x0000000209047825 */ /* 0x000fcc00078e0202 */
[----:B------:R-:W3:Y:S01]  /*798a0*/  LDC R20, c[0x0][0x22c] ;  /* 0x00008b00ff147b82 */ /* 0x000ee20000000800 */
[----:B------:R-:W-:Y:S01]  /*798b0*/  VIADD R13, R18, 0x78 ;  /* 0x00000078120d7836 */ /* 0x000fe20000000000 */
[----:B------:R-:W-:-:S06]  /*798c0*/  PRMT R27, R7, 0x7632, R27 ;  /* 0x00007632071b7816 */ /* 0x000fcc000000001b */
[----:B------:R-:W3:Y:S01]  /*798d0*/  LDC R28, c[0x0][0x228] ;  /* 0x00008a00ff1c7b82 */ /* 0x000ee20000000800 */
[----:B------:R-:W-:Y:S01]  /*798e0*/  IMAD.WIDE R8, R9, 0x2, R16 ;  /* 0x0000000209087825 */ /* 0x000fe200078e0210 */
[----:B------:R0:W-:Y:S01]  /*798f0*/  @P5 STG.E.U16 desc[UR60][R4.64], R7 ;  /* 0x0000000704005986 */ /* 0x0001e2000c10153c */
[----:B----4-:R-:W-:Y:S02]  /*79900*/  ISETP.GE.AND P2, PT, R13, R22, PT ;  /* 0x000000160d00720c */ /* 0x010fe40003f46270 */
[----:B------:R-:W-:-:S03]  /*79910*/  IMAD.WIDE R10, R15, 0x2, R2 ;  /* 0x000000020f0a7825 */ /* 0x000fc600078e0202 */
[----:B------:R-:W4:Y:S01]  /*79920*/  LDC R14, c[0x0][0x22c] ;  /* 0x00008b00ff0e7b82 */ /* 0x000f220000000800 */
[----:B------:R-:W-:Y:S01]  /*79930*/  IMAD.WIDE R12, R15, 0x2, R16 ;  /* 0x000000020f0c7825 */ /* 0x000fe200078e0210 */
[----:B------:R-:W-:Y:S01]  /*79940*/  @P1 STG.E.U16 desc[UR60][R8.64], R27 ;  /* 0x0000001b08001986 */ /* 0x000fe2000c10153c */
[----:B0-----:R-:W-:-:S05]  /*79950*/  PRMT R5, R111, 0x7632, R5 ;  /* 0x000076326f057816 */ /* 0x001fca0000000005 */
[----:B------:R-:W0:Y:S01]  /*79960*/  LDC R30, c[0x0][0x228] ;  /* 0x00008a00ff1e7b82 */ /* 0x000e220000000800 */
[----:B------:R3:W-:Y:S01]  /*79970*/  @P6 STG.E.U16 desc[UR60][R10.64], R111 ;  /* 0x0000006f0a006986 */ /* 0x0007e2000c10153c */
[----:B------:R-:W-:-:S03]  /*79980*/  VIADD R25, R18, 0x79 ;  /* 0x0000007912197836 */ /* 0x000fc60000000000 */
[----:B------:R4:W-:Y:S01]  /*79990*/  @P3 STG.E.U16 desc[UR60][R12.64], R5 ;  /* 0x000000050c003986 */ /* 0x0009e2000c10153c */
[----:B------:R-:W-:Y:S02]  /*799a0*/  ISETP.LT.AND P3, PT, R23, R24, !P2 ;  /* 0x000000181700720c */ /* 0x000fe40005761270 */
[----:B------:R-:W0:Y:S01]  /*799b0*/  LDC R22, c[0x0][0x22c] ;  /* 0x00008b00ff167b82 */ /* 0x000e220000000800 */
[----:B-1----:R-:W-:Y:S01]  /*799c0*/  IMAD.IADD R7, R15, 0x1, R6 ;  /* 0x000000010f077824 */ /* 0x002fe200078e0206 */
[----:B--2---:R-:W-:-:S06]  /*799d0*/  ISETP.LT.AND P2, PT, R19, R26, !P2 ;  /* 0x0000001a1300720c */ /* 0x004fcc0005741270 */
[----:B------:R-:W1:Y:S01]  /*799e0*/  LDC R32, c[0x0][0x228] ;  /* 0x00008a00ff207b82 */ /* 0x000e620000000800 */
[----:B---3--:R-:W-:Y:S01]  /*799f0*/  IMAD.IADD R11, R7, 0x1, R0 ;  /* 0x00000001070b7824 */ /* 0x008fe200078e0200 */
[----:B------:R-:W-:-:S06]  /*79a00*/  ISETP.GE.AND P1, PT, R25, R20, PT ;  /* 0x000000141900720c */ /* 0x000fcc0003f26270 */
[----:B------:R-:W2:Y:S08]  /*79a10*/  LDC R24, c[0x0][0x228] ;  /* 0x00008a00ff187b82 */ /* 0x000eb00000000800 */
[----:B------:R-:W3:Y:S08]  /*79a20*/  LDC R10, c[0x0][0x248] ;  /* 0x00009200ff0a7b82 */ /* 0x000ef00000000800 */
[----:B------:R-:W3:Y:S01]  /*79a30*/  LDC R26, c[0x0][0x228] ;  /* 0x00008a00ff1a7b82 */ /* 0x000ee20000000800 */
[----:B------:R-:W-:Y:S01]  /*79a40*/  ISETP.LT.AND P5, PT, R23, R28, !P1 ;  /* 0x0000001c1700720c */ /* 0x000fe20004fa1270 */
[----:B----4-:R-:W-:-:S06]  /*79a50*/  IMAD.WIDE R4, R7, 0x2, R2 ;  /* 0x0000000207047825 */ /* 0x010fcc00078e0202 */
[----:B------:R-:W4:Y:S01]  /*79a60*/  LDC R0, c[0x0][0x248] ;  /* 0x00009200ff007b82 */ /* 0x000f220000000800 */
[----:B------:R-:W-:Y:S01]  /*79a70*/  VIADD R13, R18, 0x7a ;  /* 0x0000007a120d7836 */ /* 0x000fe20000000000 */
[----:B------:R1:W-:Y:S01]  /*79a80*/  @P3 STG.E.U16 desc[UR60][R4.64], R112 ;  /* 0x0000007004003986 */ /* 0x0003e2000c10153c */
[----:B------:R-:W-:Y:S01]  /*79a90*/  IMAD.WIDE R6, R7, 0x2, R16 ;  /* 0x0000000207067825 */ /* 0x000fe200078e0210 */
[----:B------:R-:W-:Y:S02]  /*79aa0*/  PRMT R12, R112, 0x7632, R12 ;  /* 0x00007632700c7816 */ /* 0x000fe4000000000c */
[----:B------:R-:W-:Y:S01]  /*79ab0*/  ISETP.GE.AND P3, PT, R13, R14, PT ;  /* 0x0000000e0d00720c */ /* 0x000fe20003f66270 */
[----:B------:R-:W-:Y:S01]  /*79ac0*/  VIADD R13, R18, 0x7b ;  /* 0x0000007b120d7836 */ /* 0x000fe20000000000 */
[----:B------:R-:W4:Y:S01]  /*79ad0*/  LDC R20, c[0x0][0x22c] ;  /* 0x00008b00ff147b82 */ /* 0x000f220000000800 */
[----:B------:R-:W-:Y:S01]  /*79ae0*/  IMAD.WIDE R8, R11, 0x2, R2 ;  /* 0x000000020b087825 */ /* 0x000fe200078e0202 */
[----:B0-----:R-:W-:Y:S01]  /*79af0*/  ISETP.LT.AND P1, PT, R19, R30, !P1 ;  /* 0x0000001e1300720c */ /* 0x001fe20004f21270 */
[----:B------:R0:W-:Y:S01]  /*79b00*/  @P2 STG.E.U16 desc[UR60][R6.64], R12 ;  /* 0x0000000c06002986 */ /* 0x0001e2000c10153c */
[----:B------:R-:W-:-:S03]  /*79b10*/  ISETP.GE.AND P2, PT, R13, R22, PT ;  /* 0x000000160d00720c */ /* 0x000fc60003f46270 */
[----:B------:R0:W-:Y:S01]  /*79b20*/  @P5 STG.E.U16 desc[UR60][R8.64], R116 ;  /* 0x0000007408005986 */ /* 0x0001e2000c10153c */
[----:B------:R-:W4:Y:S01]  /*79b30*/  LDC R15, c[0x0][0x22c] ;  /* 0x00008b00ff0f7b82 */ /* 0x000f220000000800 */
[----:B-1----:R-:W-:Y:S01]  /*79b40*/  ISETP.LT.AND P5, PT, R23, R32, !P3 ;  /* 0x000000201700720c */ /* 0x002fe20005fa1270 */
[----:B------:R-:W-:Y:S01]  /*79b50*/  IMAD.WIDE R4, R11, 0x2, R16 ;  /* 0x000000020b047825 */ /* 0x000fe200078e0210 */
[----:B--2---:R-:W-:Y:S02]  /*79b60*/  ISETP.LT.AND P6, PT, R19, R24, !P3 ;  /* 0x000000181300720c */ /* 0x004fe40005fc1270 */
[----:B---3--:R-:W-:Y:S02]  /*79b70*/  ISETP.LT.AND P3, PT, R23, R26, !P2 ;  /* 0x0000001a1700720c */ /* 0x008fe40005761270 */
[----:B0-----:R-:W-:Y:S01]  /*79b80*/  PRMT R7, R116, 0x7632, R7 ;  /* 0x0000763274077816 */ /* 0x001fe20000000007 */
[----:B------:R-:W0:Y:S01]  /*79b90*/  LDC R22, c[0x0][0x228] ;  /* 0x00008a00ff167b82 */ /* 0x000e220000000800 */
[----:B------:R-:W-:-:S03]  /*79ba0*/  IMAD.IADD R9, R11, 0x1, R10 ;  /* 0x000000010b097824 */ /* 0x000fc600078e020a */
[----:B------:R1:W-:Y:S01]  /*79bb0*/  @P1 STG.E.U16 desc[UR60][R4.64], R7 ;  /* 0x0000000704001986 */ /* 0x0003e2000c10153c */
[----:B----4-:R-:W-:-:S03]  /*79bc0*/  IMAD.IADD R13, R9, 0x1, R0 ;  /* 0x00000001090d7824 */ /* 0x010fc600078e0200 */
[----:B------:R-:W2:Y:S01]  /*79bd0*/  LDC R28, c[0x0][0x228] ;  /* 0x00008a00ff1c7b82 */ /* 0x000ea20000000800 */
[----:B------:R-:W-:Y:S02]  /*79be0*/  VIADD R25, R18, 0x7d ;  /* 0x0000007d12197836 */ /* 0x000fe40000000000 */
[----:B------:R-:W-:-:S05]  /*79bf0*/  IMAD.WIDE R10, R13, 0x2, R2 ;  /* 0x000000020d0a7825 */ /* 0x000fca00078e0202 */
[----:B------:R-:W3:Y:S01]  /*79c00*/  LDC R30, c[0x0][0x228] ;  /* 0x00008a00ff1e7b82 */ /* 0x000ee20000000800 */
[----:B-1----:R-:W-:Y:S01]  /*79c10*/  IMAD.WIDE R6, R9, 0x2, R2 ;  /* 0x0000000209067825 */ /* 0x002fe200078e0202 */
[----:B------:R-:W-:-:S03]  /*79c20*/  PRMT R5, R113, 0x7632, R5 ;  /* 0x0000763271057816 */ /* 0x000fc60000000005 */
[----:B------:R-:W-:Y:S01]  /*79c30*/  IMAD.WIDE R8, R9, 0x2, R16 ;  /* 0x0000000209087825 */ /* 0x000fe200078e0210 */
[----:B------:R-:W-:Y:S02]  /*79c40*/  @P5 STG.E.U16 desc[UR60][R6.64], R113 ;  /* 0x0000007106005986 */ /* 0x000fe4000c10153c */
[----:B------:R-:W1:Y:S02]  /*79c50*/  LDC R12, c[0x0][0x248] ;  /* 0x00009200ff0c7b82 */ /* 0x000e640000000800 */
[----:B------:R1:W-:Y:S01]  /*79c60*/  @P6 STG.E.U16 desc[UR60][R8.64], R5 ;  /* 0x0000000508006986 */ /* 0x0003e2000c10153c */
[----:B------:R-:W-:-:S03]  /*79c70*/  VIADD R0, R18, 0x7c ;  /* 0x0000007c12007836 */ /* 0x000fc60000000000 */
[----:B------:R4:W-:Y:S02]  /*79c80*/  @P3 STG.E.U16 desc[UR60][R10.64], R117 ;  /* 0x000000750a003986 */ /* 0x0009e4000c10153c */
[----:B------:R-:W4:Y:S01]  /*79c90*/  LDC R32, c[0x0][0x228] ;  /* 0x00008a00ff207b82 */ /* 0x000f220000000800 */
[----:B------:R-:W-:-:S07]  /*79ca0*/  ISETP.GE.AND P3, PT, R25, R20, PT ;  /* 0x000000141900720c */ /* 0x000fce0003f66270 */
[----:B------:R-:W4:Y:S08]  /*79cb0*/  LDC R34, c[0x0][0x228] ;  /* 0x00008a00ff227b82 */ /* 0x000f300000000800 */
[----:B------:R-:W4:Y:S01]  /*79cc0*/  LDC R14, c[0x0][0x248] ;  /* 0x00009200ff0e7b82 */ /* 0x000f220000000800 */
[----:B------:R-:W-:-:S07]  /*79cd0*/  ISETP.GE.AND P1, PT, R0, R15, PT ;  /* 0x0000000f0000720c */ /* 0x000fce0003f26270 */
[----:B------:R-:W4:Y:S01]  /*79ce0*/  LDC R20, c[0x0][0x22c] ;  /* 0x00008b00ff147b82 */ /* 0x000f220000000800 */
[----:B0-----:R-:W-:-:S07]  /*79cf0*/  ISETP.LT.AND P2, PT, R19, R22, !P2 ;  /* 0x000000161300720c */ /* 0x001fce0005741270 */
[----:B------:R-:W0:Y:S01]  /*79d00*/  LDC R0, c[0x0][0x248] ;  /* 0x00009200ff007b82 */ /* 0x000e220000000800 */
[----:B--2---:R-:W-:Y:S02]  /*79d10*/  ISETP.LT.AND P6, PT, R23, R28, !P1 ;  /* 0x0000001c1700720c */ /* 0x004fe40004fc1270 */
[----:B---3--:R-:W-:-:S05]  /*79d20*/  ISETP.LT.AND P1, PT, R19, R30, !P1 ;  /* 0x0000001e1300720c */ /* 0x008fca0004f21270 */
[----:B------:R-:W2:Y:S01]  /*79d30*/  LDC R22, c[0x0][0x22c] ;  /* 0x00008b00ff167b82 */ /* 0x000ea20000000800 */
[----:B------:R-:W-:-:S07]  /*79d40*/  PRMT R27, R117, 0x7632, R27 ;  /* 0x00007632751b7816 */ /* 0x000fce000000001b */
[----:B------:R-:W3:Y:S01]  /*79d50*/  LDC R26, c[0x0][0x228] ;  /* 0x00008a00ff1a7b82 */ /* 0x000ee20000000800 */
[C---:B-1----:R-:W-:Y:S02]  /*79d60*/  IMAD.IADD R9, R13.reuse, 0x1, R12 ;  /* 0x000000010d097824 */ /* 0x042fe400078e020c */
[----:B------:R-:W-:Y:S01]  /*79d70*/  IMAD.WIDE R4, R13, 0x2, R16 ;  /* 0x000000020d047825 */ /* 0x000fe200078e0210 */
[----:B----4-:R-:W-:-:S03]  /*79d80*/  ISETP.LT.AND P5, PT, R23, R32, !P3 ;  /* 0x000000201700720c */ /* 0x010fc60005fa1270 */
[----:B------:R-:W-:Y:S01]  /*79d90*/  VIADD R25, R18, 0x7e ;  /* 0x0000007e12197836 */ /* 0x000fe20000000000 */
[----:B------:R-:W1:Y:S01]  /*79da0*/  LDC R28, c[0x0][0x228] ;  /* 0x00008a00ff1c7b82 */ /* 0x000e620000000800 */
[----:B------:R-:W-:Y:S01]  /*79db0*/  ISETP.LT.AND P3, PT, R19, R34, !P3 ;  /* 0x000000221300720c */ /* 0x000fe20005f61270 */
[C---:B------:R-:W-:Y:S01]  /*79dc0*/  IMAD.IADD R15, R9.reuse, 0x1, R14 ;  /* 0x00000001090f7824 */ /* 0x040fe200078e020e */
[----:B------:R-:W-:Y:S01]  /*79dd0*/  PRMT R13, R114, 0x7632, R13 ;  /* 0x00007632720d7816 */ /* 0x000fe2000000000d */
[C---:B------:R-:W-:Y:S01]  /*79de0*/  IMAD.WIDE R6, R9.reuse, 0x2, R2 ;  /* 0x0000000209067825 */ /* 0x040fe200078e0202 */
[----:B------:R4:W-:Y:S03]  /*79df0*/  @P2 STG.E.U16 desc[UR60][R4.64], R27 ;  /* 0x0000001b04002986 */ /* 0x0009e6000c10153c */
[----:B------:R-:W1:Y:S01]  /*79e00*/  LDC R30, c[0x0][0x228] ;  /* 0x00008a00ff1e7b82 */ /* 0x000e620000000800 */
[----:B------:R-:W-:Y:S01]  /*79e10*/  IMAD.WIDE R8, R9, 0x2, R16 ;  /* 0x0000000209087825 */ /* 0x000fe200078e0210 */
[----:B------:R-:W-:Y:S01]  /*79e20*/  ISETP.GE.AND P2, PT, R25, R20, PT ;  /* 0x000000141900720c */ /* 0x000fe20003f46270 */
[----:B------:R0:W-:Y:S05]  /*79e30*/  @P6 STG.E.U16 desc[UR60][R6.64], R114 ;  /* 0x0000007206006986 */ /* 0x0001ea000c10153c */
[----:B------:R-:W1:Y:S01]  /*79e40*/  LDC R14, c[0x0][0x248] ;  /* 0x00009200ff0e7b82 */ /* 0x000e620000000800 */
[----:B------:R-:W-:Y:S01]  /*79e50*/  IMAD.WIDE R10, R15, 0x2, R2 ;  /* 0x000000020f0a7825 */ /* 0x000fe200078e0202 */
[----:B------:R2:W-:Y:S01]  /*79e60*/  @P1 STG.E.U16 desc[UR60][R8.64], R13 ;  /* 0x0000000d08001986 */ /* 0x0005e2000c10153c */
[----:B----4-:R-:W-:-:S05]  /*79e70*/  PRMT R5, R118, 0x7632, R5 ;  /* 0x0000763276057816 */ /* 0x010fca0000000005 */
[----:B------:R-:W4:Y:S01]  /*79e80*/  LDC R20, c[0x0][0x228] ;  /* 0x00008a00ff147b82 */ /* 0x000f220000000800 */
[----:B------:R-:W-:Y:S02]  /*79e90*/  VIADD R25, R18, 0x7f ;  /* 0x0000007f12197836 */ /* 0x000fe40000000000 */
[C---:B0-----:R-:W-:Y:S02]  /*79ea0*/  IMAD.IADD R7, R15.reuse, 0x1, R0 ;  /* 0x000000010f077824 */ /* 0x041fe400078e0200 */
[----:B--2---:R-:W-:-:S03]  /*79eb0*/  IMAD.WIDE R12, R15, 0x2, R16 ;  /* 0x000000020f0c7825 */ /* 0x004fc600078e0210 */
[----:B------:R-:W0:Y:S01]  /*79ec0*/  LDC R24, c[0x0][0x22c] ;  /* 0x00008b00ff187b82 */ /* 0x000e220000000800 */
[----:B------:R2:W-:Y:S01]  /*79ed0*/  @P5 STG.E.U16 desc[UR60][R10.64], R118 ;  /* 0x000000760a005986 */ /* 0x0005e2000c10153c */
[----:B------:R-:W-:-:S03]  /*79ee0*/  ISETP.GE.AND P1, PT, R25, R22, PT ;  /* 0x000000161900720c */ /* 0x000fc60003f26270 */
[----:B------:R2:W-:Y:S03]  /*79ef0*/  @P3 STG.E.U16 desc[UR60][R12.64], R5 ;  /* 0x000000050c003986 */ /* 0x0005e6000c10153c */
[----:B------:R-:W0:Y:S01]  /*79f00*/  LDC R15, c[0x0][0x22c] ;  /* 0x00008b00ff0f7b82 */ /* 0x000e220000000800 */
[----:B---3--:R-:W-:-:S07]  /*79f10*/  ISETP.LT.AND P3, PT, R23, R26, !P2 ;  /* 0x0000001a1700720c */ /* 0x008fce0005761270 */
[----:B------:R-:W3:Y:S01]  /*79f20*/  LDC R32, c[0x0][0x228] ;  /* 0x00008a00ff207b82 */ /* 0x000ee20000000800 */
[----:B-1----:R-:W-:-:S07]  /*79f30*/  ISETP.LT.AND P2, PT, R19, R28, !P2 ;  /* 0x0000001c1300720c */ /* 0x002fce0005741270 */
[----:B------:R-:W1:Y:S08]  /*79f40*/  LDC R22, c[0x0][0x228] ;  /* 0x00008a00ff167b82 */ /* 0x000e700000000800 */
[----:B------:R-:W1:Y:S08]  /*79f50*/  LDC R0, c[0x0][0x248] ;  /* 0x00009200ff007b82 */ /* 0x000e700000000800 */
[----:B------:R-:W1:Y:S01]  /*79f60*/  LDC R26, c[0x0][0x228] ;  /* 0x00008a00ff1a7b82 */ /* 0x000e620000000800 */
[----:B------:R-:W-:-:S07]  /*79f70*/  ISETP.LT.AND P5, PT, R23, R30, !P1 ;  /* 0x0000001e1700720c */ /* 0x000fce0004fa1270 */
[----:B--2---:R-:W2:Y:S01]  /*79f80*/  LDC R10, c[0x0][0x248] ;  /* 0x00009200ff0a7b82 */ /* 0x004ea20000000800 */
[----:B------:R-:W-:Y:S01]  /*79f90*/  IMAD.WIDE R4, R7, 0x2, R2 ;  /* 0x0000000207047825 */ /* 0x000fe200078e0202 */
[----:B----4-:R-:W-:-:S03]  /*79fa0*/  ISETP.LT.AND P1, PT, R19, R20, !P1 ;  /* 0x000000141300720c */ /* 0x010fc60004f21270 */
[----:B------:R-:W-:Y:S02]  /*79fb0*/  IMAD.IADD R11, R7, 0x1, R14 ;  /* 0x00000001070b7824 */ /* 0x000fe400078e020e */
[C---:B------:R-:W-:Y:S01]  /*79fc0*/  VIADD R13, R18.reuse, 0x80 ;  /* 0x00000080120d7836 */ /* 0x040fe20000000000 */
[----:B------:R-:W-:Y:S01]  /*79fd0*/  PRMT R25, R115, 0x7632, R25 ;  /* 0x0000763273197816 */ /* 0x000fe20000000019 */
[----:B------:R-:W-:Y:S01]  /*79fe0*/  IMAD.WIDE R6, R7, 0x2, R16 ;  /* 0x0000000207067825 */ /* 0x000fe200078e0210 */
[----:B------:R-:W4:Y:S01]  /*79ff0*/  LDC R20, c[0x0][0x22c] ;  /* 0x00008b00ff147b82 */ /* 0x000f220000000800 */
[----:B------:R1:W-:Y:S02]  /*7a000*/  @P3 STG.E.U16 desc[UR60][R4.64], R115 ;  /* 0x0000007304003986 */ /* 0x0003e4000c10153c */
[----:B------:R-:W-:Y:S01]  /*7a010*/  VIADD R12, R18, 0x81 ;  /* 0x00000081120c7836 */ /* 0x000fe20000000000 */
[----:B0-----:R-:W-:Y:S01]  /*7a020*/  ISETP.GE.AND P3, PT, R13, R24, PT ;  /* 0x000000180d00720c */ /* 0x001fe20003f66270 */
[----:B------:R-:W-:-:S03]  /*7a030*/  IMAD.WIDE R8, R11, 0x2, R2 ;  /* 0x000000020b087825 */ /* 0x000fc600078e0202 */
[----:B------:R-:W0:Y:S01]  /*7a040*/  LDC R14, c[0x0][0x22c] ;  /* 0x00008b00ff0e7b82 */ /* 0x000e220000000800 */
[----:B------:R2:W-:Y:S01]  /*7a050*/  @P2 STG.E.U16 desc[UR60][R6.64], R25 ;  /* 0x0000001906002986 */ /* 0x0005e2000c10153c */
[----:B------:R-:W-:-:S03]  /*7a060*/  ISETP.GE.AND P2, PT, R12, R15, PT ;  /* 0x0000000f0c00720c */ /* 0x000fc60003f46270 */
[----:B------:R2:W-:Y:S03]  /*7a070*/  @P5 STG.E.U16 desc[UR60][R8.64], R119 ;  /* 0x0000007708005986 */ /* 0x0005e6000c10153c */
[----:B------:R-:W0:Y:S01]  /*7a080*/  LDC R24, c[0x0][0x228] ;  /* 0x00008a00ff187b82 */ /* 0x000e220000000800 */
[----:B---3--:R-:W-:Y:S01]  /*7a090*/  ISETP.LT.AND P5, PT, R23, R32, !P3 ;  /* 0x000000201700720c */ /* 0x008fe20005fa1270 */
[----:B-1----:R-:W-:Y:S01]  /*7a0a0*/  IMAD.IADD R13, R11, 0x1, R0 ;  /* 0x000000010b0d7824 */ /* 0x002fe200078e0200 */
[----:B------:R-:W-:-:S05]  /*7a0b0*/  ISETP.LT.AND P6, PT, R19, R22, !P3 ;  /* 0x000000161300720c */ /* 0x000fca0005fc1270 */
[----:B------:R-:W1:Y:S01]  /*7a0c0*/  LDC R28, c[0x0][0x228] ;  /* 0x00008a00ff1c7b82 */ /* 0x000e620000000800 */
[----:B------:R-:W-:Y:S01]  /*7a0d0*/  ISETP.LT.AND P3, PT, R23, R26, !P2 ;  /* 0x0000001a1700720c */ /* 0x000fe20005761270 */
[----:B------:R-:W-:Y:S01]  /*7a0e0*/  IMAD.WIDE R4, R11, 0x2, R16 ;  /* 0x000000020b047825 */ /* 0x000fe200078e0210 */
[----:B------:R-:W-:-:S05]  /*7a0f0*/  PRMT R27, R119, 0x7632, R27 ;  /* 0x00007632771b7816 */ /* 0x000fca000000001b */
[----:B------:R-:W3:Y:S01]  /*7a100*/  LDC R30, c[0x0][0x228] ;  /* 0x00008a00ff1e7b82 */ /* 0x000ee20000000800 */
[C---:B--2---:R-:W-:Y:S01]  /*7a110*/  IMAD.IADD R15, R13.reuse, 0x1, R10 ;  /* 0x000000010d0f7824 */ /* 0x044fe200078e020a */
[----:B------:R2:W-:Y:S01]  /*7a120*/  @P1 STG.E.U16 desc[UR60][R4.64], R27 ;  /* 0x0000001b04001986 */ /* 0x0005e2000c10153c */
[----:B------:R-:W-:-:S05]  /*7a130*/  IMAD.WIDE R6, R13, 0x2, R2 ;  /* 0x000000020d067825 */ /* 0x000fca00078e0202 */
[----:B------:R-:W3:Y:S01]  /*7a140*/  LDC R0, c[0x0][0x248] ;  /* 0x00009200ff007b82 */ /* 0x000ee20000000800 */
[----:B------:R-:W-:Y:S01]  /*7a150*/  IMAD.WIDE R8, R13, 0x2, R16 ;  /* 0x000000020d087825 */ /* 0x000fe200078e0210 */
[----:B------:R-:W-:Y:S03]  /*7a160*/  @P5 STG.E.U16 desc[UR60][R6.64], R120 ;  /* 0x0000007806005986 */ /* 0x000fe6000c10153c */
[----:B------:R-:W-:Y:S01]  /*7a170*/  IMAD.WIDE R10, R15, 0x2, R2 ;  /* 0x000000020f0a7825 */ /* 0x000fe200078e0202 */
[----:B--2---:R-:W-:Y:S02]  /*7a180*/  PRMT R5, R120, 0x7632, R5 ;  /* 0x0000763278057816 */ /* 0x004fe40000000005 */
[----:B------:R-:W2:Y:S01]  /*7a190*/  LDC R32, c[0x0][0x228] ;  /* 0x00008a00ff207b82 */ /* 0x000ea20000000800 */
[C---:B------:R-:W-:Y:S02]  /*7a1a0*/  VIADD R25, R18.reuse, 0x83 ;  /* 0x0000008312197836 */ /* 0x040fe40000000000 */
[----:B------:R-:W-:-:S05]  /*7a1b0*/  VIADD R13, R18, 0x82 ;  /* 0x00000082120d7836 */ /* 0x000fca0000000000 */
[----:B------:R-:W2:Y:S01]  /*7a1c0*/  LDC R26, c[0x0][0x228] ;  /* 0x00008a00ff1a7b82 */ /* 0x000ea20000000800 */
[----:B------:R3:W-:Y:S07]  /*7a1d0*/  @P6 STG.E.U16 desc[UR60][R8.64], R5 ;  /* 0x0000000508006986 */ /* 0x0007ee000c10153c */
[----:B------:R-:W2:Y:S01]  /*7a1e0*/  LDC R12, c[0x0][0x248] ;  /* 0x00009200ff0c7b82 */ /* 0x000ea20000000800 */
[----:B------:R2:W-:Y:S01]  /*7a1f0*/  @P3 STG.E.U16 desc[UR60][R10.64], R124 ;  /* 0x0000007c0a003986 */ /* 0x0005e2000c10153c */
[----:B----4-:R-:W-:-:S02]  /*7a200*/  ISETP.GE.AND P3, PT, R25, R20, PT ;  /* 0x000000141900720c */ /* 0x010fc40003f66270 */
[----:B0-----:R-:W-:-:S04]  /*7a210*/  ISETP.GE.AND P1, PT, R13, R14, PT ;  /* 0x0000000e0d00720c */ /* 0x001fc80003f26270 */
[----:B------:R-:W0:Y:S01]  /*7a220*/  LDC R20, c[0x0][0x22c] ;  /* 0x00008b00ff147b82 */ /* 0x000e220000000800 */
[----:B------:R-:W-:Y:S02]  /*7a230*/  ISETP.LT.AND P2, PT, R19, R24, !P2 ;  /* 0x000000181300720c */ /* 0x000fe40005741270 */
[----:B-1----:R-:W-:-:S05]  /*7a240*/  ISETP.LT.AND P6, PT, R23, R28, !P1 ;  /* 0x0000001c1700720c */ /* 0x002fca0004fc1270 */
[----:B------:R-:W1:Y:S01]  /*7a250*/  LDC R14, c[0x0][0x248] ;  /* 0x00009200ff0e7b82 */ /* 0x000e620000000800 */
[----:B---3--:R-:W-:-:S07]  /*7a260*/  ISETP.LT.AND P1, PT, R19, R30, !P1 ;  /* 0x0000001e1300720c */ /* 0x008fce0004f21270 */
[----:B------:R-:W3:Y:S01]  /*7a270*/  LDC R24, c[0x0][0x228] ;  /* 0x00008a00ff187b82 */ /* 0x000ee20000000800 */
[----:B------:R-:W-:-:S07]  /*7a280*/  IMAD.IADD R9, R15, 0x1, R0 ;  /* 0x000000010f097824 */ /* 0x000fce00078e0200 */
[----:B------:R-:W4:Y:S01]  /*7a290*/  LDC R28, c[0x0][0x228] ;  /* 0x00008a00ff1c7b82 */ /* 0x000f220000000800 */
[----:B--2---:R-:W-:-:S07]  /*7a2a0*/  ISETP.LT.AND P5, PT, R23, R32, !P3 ;  /* 0x000000201700720c */ /* 0x004fce0005fa1270 */
[----:B------:R-:W2:Y:S01]  /*7a2b0*/  LDC R22, c[0x0][0x22c] ;  /* 0x00008b00ff167b82 */ /* 0x000ea20000000800 */
[----:B------:R-:W-:Y:S01]  /*7a2c0*/  ISETP.LT.AND P3, PT, R19, R26, !P3 ;  /* 0x0000001a1300720c */ /* 0x000fe20005f61270 */
[----:B------:R-:W-:Y:S01]  /*7a2d0*/  IMAD.WIDE R4, R15, 0x2, R16 ;  /* 0x000000020f047825 */ /* 0x000fe200078e0210 */
[----:B------:R-:W-:-:S05]  /*7a2e0*/  PRMT R13, R124, 0x7632, R13 ;  /* 0x000076327c0d7816 */ /* 0x000fca000000000d */
[----:B------:R-:W2:Y:S01]  /*7a2f0*/  LDC R0, c[0x0][0x248] ;  /* 0x00009200ff007b82 */ /* 0x000ea20000000800 */
[----:B------:R-:W-:Y:S01]  /*7a300*/  IMAD.IADD R25, R9, 0x1, R12 ;  /* 0x0000000109197824 */ /* 0x000fe200078e020c */
[----:B------:R-:W-:Y:S01]  /*7a310*/  PRMT R31, R121, 0x7632, R31 ;  /* 0x00007632791f7816 */ /* 0x000fe2000000001f */
[C---:B------:R-:W-:Y:S01]  /*7a320*/  IMAD.WIDE R6, R9.reuse, 0x2, R2 ;  /* 0x0000000209067825 */ /* 0x040fe200078e0202 */
[----:B------:R0:W-:Y:S03]  /*7a330*/  @P2 STG.E.U16 desc[UR60][R4.64], R13 ;  /* 0x0000000d04002986 */ /* 0x0001e6000c10153c */
[----:B------:R-:W-:Y:S01]  /*7a340*/  IMAD.WIDE R8, R9, 0x2, R16 ;  /* 0x0000000209087825 */ /* 0x000fe200078e0210 */
[----:B------:R-:W2:Y:S03]  /*7a350*/  LDC R30, c[0x0][0x228] ;  /* 0x00008a00ff1e7b82 */ /* 0x000ea60000000800 */
[----:B------:R-:W-:Y:S01]  /*7a360*/  VIADD R27, R18, 0x84 ;  /* 0x00000084121b7836 */ /* 0x000fe20000000000 */
[----:B------:R1:W-:Y:S01]  /*7a370*/  @P6 STG.E.U16 desc[UR60][R6.64], R121 ;  /* 0x0000007906006986 */ /* 0x0003e2000c10153c */
[----:B------:R-:W-:-:S03]  /*7a380*/  IMAD.WIDE R10, R25, 0x2, R2 ;  /* 0x00000002190a7825 */ /* 0x000fc600078e0202 */
[----:B------:R-:W2:Y:S01]  /*7a390*/  LDC R26, c[0x0][0x228] ;  /* 0x00008a00ff1a7b82 */ /* 0x000ea20000000800 */
[----:B------:R-:W-:Y:S01]  /*7a3a0*/  @P1 STG.E.U16 desc[UR60][R8.64], R31 ;  /* 0x0000001f08001986 */ /* 0x000fe2000c10153c */
[----:B0-----:R-:W-:Y:S01]  /*7a3b0*/  PRMT R5, R125, 0x7632, R5 ;  /* 0x000076327d057816 */ /* 0x001fe20000000005 */
[----:B------:R-:W-:Y:S01]  /*7a3c0*/  IMAD.WIDE R12, R25, 0x2, R16 ;  /* 0x00000002190c7825 */ /* 0x000fe200078e0210 */
[----:B------:R-:W-:-:S04]  /*7a3d0*/  ISETP.GE.AND P1, PT, R27, R20, PT ;  /* 0x000000141b00720c */ /* 0x000fc80003f26270 */
[----:B------:R-:W0:Y:S01]  /*7a3e0*/  LDC R15, c[0x0][0x22c] ;  /* 0x00008b00ff0f7b82 */ /* 0x000e220000000800 */
[----:B------:R-:W-:Y:S01]  /*7a3f0*/  VIADD R29, R18, 0x85 ;  /* 0x00000085121d7836 */ /* 0x000fe20000000000 */
[----:B------:R2:W-:Y:S01]  /*7a400*/  @P5 STG.E.U16 desc[UR60][R10.64], R125 ;  /* 0x0000007d0a005986 */ /* 0x0005e2000c10153c */
[----:B-1----:R-:W-:Y:S01]  /*7a410*/  IMAD.IADD R7, R25, 0x1, R14 ;  /* 0x0000000119077824 */ /* 0x002fe200078e020e */
[----:B---3--:R-:W-:Y:S02]  /*7a420*/  ISETP.LT.AND P5, PT, R23, R24, !P1 ;  /* 0x000000181700720c */ /* 0x008fe40004fa1270 */
[----:B------:R1:W-:Y:S01]  /*7a430*/  @P3 STG.E.U16 desc[UR60][R12.64], R5 ;  /* 0x000000050c003986 */ /* 0x0003e2000c10153c */
[----:B----4-:R-:W-:Y:S01]  /*7a440*/  ISETP.LT.AND P3, PT, R19, R28, !P1 ;  /* 0x0000001c1300720c */ /* 0x010fe20004f61270 */
[----:B------:R-:W3:Y:S01]  /*7a450*/  LDC R14, c[0x0][0x22c] ;  /* 0x00008b00ff0e7b82 */ /* 0x000ee20000000800 */
[----:B--2---:R-:W-:-:S07]  /*7a460*/  ISETP.GE.AND P2, PT, R29, R22, PT ;  /* 0x000000161d00720c */ /* 0x004fce0003f46270 */
[----:B------:R-:W2:Y:S01]  /*7a470*/  LDC R32, c[0x0][0x228] ;  /* 0x00008a00ff207b82 */ /* 0x000ea20000000800 */
[C---:B------:R-:W-:Y:S01]  /*7a480*/  IMAD.IADD R11, R7.reuse, 0x1, R0 ;  /* 0x00000001070b7824 */ /* 0x040fe200078e0200 */
[----:B------:R-:W-:Y:S01]  /*7a490*/  PRMT R27, R122, 0x7632, R27 ;  /* 0x000076327a1b7816 */ /* 0x000fe2000000001b */
[----:B-1----:R-:W-:-:S05]  /*7a4a0*/  IMAD.WIDE R4, R7, 0x2, R2 ;  /* 0x0000000207047825 */ /* 0x002fca00078e0202 */
[----:B------:R-:W1:Y:S01]  /*7a4b0*/  LDC R22, c[0x0][0x228] ;  /* 0x00008a00ff167b82 */ /* 0x000e620000000800 */
[----:B------:R-:W-:-:S07]  /*7a4c0*/  IMAD.WIDE R6, R7, 0x2, R16 ;  /* 0x0000000207067825 */ /* 0x000fce00078e0210 */
[----:B------:R-:W4:Y:S08]  /*7a4d0*/  LDC R10, c[0x0][0x248] ;  /* 0x00009200ff0a7b82 */ /* 0x000f300000000800 */
[----:B------:R-:W4:Y:S01]  /*7a4e0*/  LDC R12, c[0x0][0x228] ;  /* 0x00008a00ff0c7b82 */ /* 0x000f220000000800 */
[----:B------:R-:W-:Y:S01]  /*7a4f0*/  VIADD R20, R18, 0x86 ;  /* 0x0000008612147836 */ /* 0x000fe20000000000 */
[----:B------:R-:W-:Y:S01]  /*7a500*/  @P5 STG.E.U16 desc[UR60][R4.64], R122 ;  /* 0x0000007a04005986 */ /* 0x000fe2000c10153c */
[----:B------:R-:W-:-:S05]  /*7a510*/  ISETP.LT.AND P6, PT, R23, R30, !P2 ;  /* 0x0000001e1700720c */ /* 0x000fca00057c1270 */
[----:B------:R-:W4:Y:S01]  /*7a520*/  LDC R0, c[0x0][0x248] ;  /* 0x00009200ff007b82 */ /* 0x000f220000000800 */
[----:B------:R2:W-:Y:S01]  /*7a530*/  @P3 STG.E.U16 desc[UR60][R6.64], R27 ;  /* 0x0000001b06003986 */ /* 0x0005e2000c10153c */
[----:B------:R-:W-:Y:S02]  /*7a540*/  ISETP.LT.AND P3, PT, R19, R26, !P2 ;  /* 0x0000001a1300720c */ /* 0x000fe40005761270 */
[----:B0-----:R-:W-:Y:S01]  /*7a550*/  ISETP.GE.AND P1, PT, R20, R15, PT ;  /* 0x0000000f1400720c */ /* 0x001fe20003f26270 */
[----:B------:R-:W-:-:S03]  /*7a560*/  VIADD R25, R18, 0x87 ;  /* 0x0000008712197836 */ /* 0x000fc60000000000 */
[----:B------:R-:W0:Y:S01]  /*7a570*/  LDC R15, c[0x0][0x22c] ;  /* 0x00008b00ff0f7b82 */ /* 0x000e220000000800 */
[----:B------:R-:W-:Y:S01]  /*7a580*/  IMAD.WIDE R8, R11, 0x2, R2 ;  /* 0x000000020b087825 */ /* 0x000fe200078e0202 */
[----:B---3--:R-:W-:-:S06]  /*7a590*/  ISETP.GE.AND P2, PT, R25, R14, PT ;  /* 0x0000000e1900720c */ /* 0x008fcc0003f46270 */
[----:B------:R-:W3:Y:S01]  /*7a5a0*/  LDC R20, c[0x0][0x22c] ;  /* 0x00008b00ff147b82 */ /* 0x000ee20000000800 */
[----:B--2---:R-:W-:Y:S01]  /*7a5b0*/  PRMT R7, R126, 0x7632, R7 ;  /* 0x000076327e077816 */ /* 0x004fe20000000007 */
[----:B------:R-:W-:Y:S01]  /*7a5c0*/  IMAD.WIDE R4, R11, 0x2, R16 ;  /* 0x000000020b047825 */ /* 0x000fe200078e0210 */
[----:B------:R-:W-:Y:S01]  /*7a5d0*/  @P6 STG.E.U16 desc[UR60][R8.64], R126 ;  /* 0x0000007e08006986 */ /* 0x000fe2000c10153c */
[----:B------:R-:W-:-:S04]  /*7a5e0*/  ISETP.LT.AND P5, PT, R23, R32, !P1 ;  /* 0x000000201700720c */ /* 0x000fc80004fa1270 */
[----:B------:R-:W2:Y:S01]  /*7a5f0*/  LDC R26, c[0x0][0x228] ;  /* 0x00008a00ff1a7b82 */ /* 0x000ea20000000800 */
[----:B-1----:R-:W-:Y:S01]  /*7a600*/  ISETP.LT.AND P1, PT, R19, R22, !P1 ;  /* 0x000000161300720c */ /* 0x002fe20004f21270 */
[----:B------:R1:W-:Y:S01]  /*7a610*/  @P3 STG.E.U16 desc[UR60][R4.64], R7 ;  /* 0x0000000704003986 */ /* 0x0003e2000c10153c */
[----:B----4-:R-:W-:Y:S01]  /*7a620*/  IMAD.IADD R13, R11, 0x1, R10 ;  /* 0x000000010b0d7824 */ /* 0x010fe200078e020a */
[----:B------:R-:W-:-:S04]  /*7a630*/  ISETP.LT.AND P3, PT, R23, R12, !P2 ;  /* 0x0000000c1700720c */ /* 0x000fc80005761270 */
[----:B------:R-:W4:Y:S01]  /*7a640*/  LDC R24, c[0x0][0x228] ;  /* 0x00008a00ff187b82 */ /* 0x000f220000000800 */
[----:B------:R-:W-:-:S07]  /*7a650*/  IMAD.IADD R11, R13, 0x1, R0 ;  /* 0x000000010d0b7824 */ /* 0x000fce00078e0200 */
[----:B------:R-:W4:Y:S01]  /*7a660*/  LDC R28, c[0x0][0x228] ;  /* 0x00008a00ff1c7b82 */ /* 0x000f220000000800 */
[----:B-1----:R-:W-:Y:S01]  /*7a670*/  IMAD.WIDE R6, R13, 0x2, R2 ;  /* 0x000000020d067825 */ /* 0x002fe200078e0202 */
[----:B------:R-:W-:-:S06]  /*7a680*/  PRMT R22, R123, 0x7632, R22 ;  /* 0x000076327b167816 */ /* 0x000fcc0000000016 */
[----:B------:R-:W1:Y:S01]  /*7a690*/  LDC R10, c[0x0][0x248] ;  /* 0x00009200ff0a7b82 */ /* 0x000e620000000800 */
[----:B------:R-:W-:-:S07]  /*7a6a0*/  IMAD.WIDE R8, R13, 0x2, R16 ;  /* 0x000000020d087825 */ /* 0x000fce00078e0210 */
[----:B------:R-:W1:Y:S01]  /*7a6b0*/  LDC R30, c[0x0][0x228] ;  /* 0x00008a00ff1e7b82 */ /* 0x000e620000000800 */
[----:B------:R-:W-:Y:S01]  /*7a6c0*/  IMAD.WIDE R4, R11, 0x2, R2 ;  /* 0x000000020b047825 */ /* 0x000fe200078e0202 */
[----:B------:R-:W-:Y:S03]  /*7a6d0*/  @P5 STG.E.U16 desc[UR60][R6.64], R123 ;  /* 0x0000007b06005986 */ /* 0x000fe6000c10153c */
[----:B------:R-:W-:-:S03]  /*7a6e0*/  VIADD R0, R18, 0x88 ;  /* 0x0000008812007836 */ /* 0x000fc60000000000 */
[----:B------:R-:W1:Y:S01]  /*7a6f0*/  LDC R12, c[0x0][0x248] ;  /* 0x00009200ff0c7b82 */ /* 0x000e620000000800 */
[----:B------:R-:W-:Y:S01]  /*7a700*/  VIADD R13, R18, 0x89 ;  /* 0x00000089120d7836 */ /* 0x000fe20000000000 */
[----:B------:R4:W-:Y:S06]  /*7a710*/  @P1 STG.E.U16 desc[UR60][R8.64], R22 ;  /* 0x0000001608001986 */ /* 0x0009ec000c10153c */
[----:B------:R-:W1:Y:S01]  /*7a720*/  LDC R14, c[0x0][0x228] ;  /* 0x00008a00ff0e7b82 */ /* 0x000e620000000800 */
[----:B------:R1:W-:Y:S01]  /*7a730*/  @P3 STG.E.U16 desc[UR60][R4.64], R127 ;  /* 0x0000007f04003986 */ /* 0x0003e2000c10153c */
[----:B0-----:R-:W-:-:S02]  /*7a740*/  ISETP.GE.AND P1, PT, R0, R15, PT ;  /* 0x0000000f0000720c */ /* 0x001fc40003f26270 */
[----:B---3--:R-:W-:-:S04]  /*7a750*/  ISETP.GE.AND P3, PT, R13, R20, PT ;  /* 0x000000140d00720c */ /* 0x008fc80003f66270 */
[----:B------:R-:W0:Y:S01]  /*7a760*/  LDC R20, c[0x0][0x22c] ;  /* 0x00008b00ff147b82 */ /* 0x000e220000000800 */
[----:B--2---:R-:W-:Y:S02]  /*7a770*/  ISETP.LT.AND P6, PT, R23, R26, !P1 ;  /* 0x0000001a1700720c */ /* 0x004fe40004fc1270 */
[----:B----4-:R-:W-:-:S05]  /*7a780*/  ISETP.LT.AND P2, PT, R19, R24, !P2 ;  /* 0x000000181300720c */ /* 0x010fca0005741270 */
[----:B------:R-:W2:Y:S01]  /*7a790*/  LDC R22, c[0x0][0x22c] ;  /* 0x00008b00ff167b82 */ /* 0x000ea20000000800 */
[----:B------:R-:W-:-:S07]  /*7a7a0*/  ISETP.LT.AND P1, PT, R19, R28, !P1 ;  /* 0x0000001c1300720c */ /* 0x000fce0004f21270 */
[----:B------:R-:W3:Y:S01]  /*7a7b0*/  LDC R26, c[0x0][0x228] ;  /* 0x00008a00ff1a7b82 */ /* 0x000ee20000000800 */
[----:B-1----:R-:W-:Y:S01]  /*7a7c0*/  IMAD.IADD R9, R11, 0x1, R10 ;  /* 0x000000010b097824 */ /* 0x002fe200078e020a */
[----:B------:R-:W-:-:S06]  /*7a7d0*/  ISETP.LT.AND P5, PT, R23, R30, !P3 ;  /* 0x0000001e1700720c */ /* 0x000fcc0005fa1270 */
[----:B------:R-:W1:Y:S01]  /*7a7e0*/  LDC R0, c[0x0][0x248] ;  /* 0x00009200ff007b82 */ /* 0x000e620000000800 */
[----:B------:R-:W-:Y:S01]  /*7a7f0*/  PRMT R29, R127, 0x7632, R29 ;  /* 0x000076327f1d7816 */ /* 0x000fe2000000001d */
[----:B------:R-:W-:Y:S01]  /*7a800*/  IMAD.WIDE R4, R11, 0x2, R16 ;  /* 0x000000020b047825 */ /* 0x000fe200078e0210 */
[----:B------:R-:W-:-:S05]  /*7a810*/  PRMT R11, R128, 0x7632, R11 ;  /* 0x00007632800b7816 */ /* 0x000fca000000000b */
[----:B------:R-:W4:Y:S01]  /*7a820*/  LDC R28, c[0x0][0x228] ;  /* 0x00008a00ff1c7b82 */ /* 0x000f220000000800 */
[----:B------:R-:W-:Y:S01]  /*7a830*/  IMAD.WIDE R6, R9, 0x2, R2 ;  /* 0x0000000209067825 */ /* 0x000fe200078e0202 */
[----:B------:R-:W-:-:S03]  /*7a840*/  ISETP.LT.AND P3, PT, R19, R14, !P3 ;  /* 0x0000000e1300720c */ /* 0x000fc60005f61270 */
[----:B------:R-:W-:-:S03]  /*7a850*/  IMAD.IADD R15, R9, 0x1, R12 ;  /* 0x00000001090f7824 */ /* 0x000fc600078e020c */
[----:B------:R-:W4:Y:S01]  /*7a860*/  LDC R30, c[0x0][0x228] ;  /* 0x00008a00ff1e7b82 */ /* 0x000f220000000800 */
[----:B------:R-:W-:Y:S01]  /*7a870*/  IMAD.WIDE R8, R9, 0x2, R16 ;  /* 0x0000000209087825 */ /* 0x000fe200078e0210 */
[----:B------:R-:W-:Y:S06]  /*7a880*/  @P2 STG.E.U16 desc[UR60][R4.64], R29 ;  /* 0x0000001d04002986 */ /* 0x000fec000c10153c */
[----:B------:R-:W4:Y:S01]  /*7a890*/  LDC R32, c[0x0][0x228] ;  /* 0x00008a00ff207b82 */ /* 0x000f220000000800 */
[C---:B------:R-:W-:Y:S01]  /*7a8a0*/  VIADD R25, R18.reuse, 0x8a ;  /* 0x0000008a12197836 */ /* 0x040fe20000000000 */
[----:B------:R-:W-:Y:S01]  /*7a8b0*/  @P6 STG.E.U16 desc[UR60][R6.64], R128 ;  /* 0x0000008006006986 */ /* 0x000fe2000c10153c */
[----:B------:R-:W-:-:S05]  /*7a8c0*/  VIADD R27, R18, 0x8b ;  /* 0x0000008b121b7836 */ /* 0x000fca0000000000 */
[----:B------:R-:W4:Y:S01]  /*7a8d0*/  LDC R14, c[0x0][0x248] ;  /* 0x00009200ff0e7b82 */ /* 0x000f220000000800 */
[----:B------:R2:W-:Y:S01]  /*7a8e0*/  @P1 STG.E.U16 desc[UR60][R8.64], R11 ;  /* 0x0000000b08001986 */ /* 0x0005e2000c10153c */
[----:B0-----:R-:W-:-:S06]  /*7a8f0*/  ISETP.GE.AND P1, PT, R25, R20, PT ;  /* 0x000000141900720c */ /* 0x001fcc0003f26270 */
[----:B------:R-:W0:Y:S01]  /*7a900*/  LDC R24, c[0x0][0x22c] ;  /* 0x00008b00ff187b82 */ /* 0x000e220000000800 */
[----:B--2---:R-:W-:Y:S01]  /*7a910*/  IMAD.WIDE R10, R15, 0x2, R2 ;  /* 0x000000020f0a7825 */ /* 0x004fe200078e0202 */
[----:B------:R-:W-:-:S06]  /*7a920*/  ISETP.GE.AND P2, PT, R27, R22, PT ;  /* 0x000000161b00720c */ /* 0x000fcc0003f46270 */
[----:B------:R-:W2:Y:S01]  /*7a930*/  LDC R22, c[0x0][0x228] ;  /* 0x00008a00ff167b82 */ /* 0x000ea20000000800 */
[----:B------:R4:W-:Y:S01]  /*7a940*/  @P5 STG.E.U16 desc[UR60][R10.64], R132 ;  /* 0x000000840a005986 */ /* 0x0009e2000c10153c */
[----:B---3--:R-:W-:Y:S01]  /*7a950*/  ISETP.LT.AND P5, PT, R23, R26, !P1 ;  /* 0x0000001a1700720c */ /* 0x008fe20004fa1270 */
[----:B-1----:R-:W-:Y:S01]  /*7a960*/  IMAD.IADD R7, R15, 0x1, R0 ;  /* 0x000000010f077824 */ /* 0x002fe200078e0200 */
[----:B------:R-:W-:-:S04]  /*7a970*/  PRMT R5, R132, 0x7632, R5 ;  /* 0x0000763284057816 */ /* 0x000fc80000000005 */
[----:B------:R-:W1:Y:S01]  /*7a980*/  LDC R26, c[0x0][0x228] ;  /* 0x00008a00ff1a7b82 */ /* 0x000e620000000800 */
[----:B------:R-:W-:Y:S01]  /*7a990*/  IMAD.WIDE R12, R15, 0x2, R16 ;  /* 0x000000020f0c7825 */ /* 0x000fe200078e0210 */
[----:B----4-:R-:W-:-:S06]  /*7a9a0*/  ISETP.LT.AND P1, PT, R19, R28, !P1 ;  /* 0x0000001c1300720c */ /* 0x010fcc0004f21270 */
[----:B------:R-:W3:Y:S01]  /*7a9b0*/  LDC R0, c[0x0][0x248] ;  /* 0x00009200ff007b82 */ /* 0x000ee20000000800 */
[----:B------:R4:W-:Y:S01]  /*7a9c0*/  @P3 STG.E.U16 desc[UR60][R12.64], R5 ;  /* 0x000000050c003986 */ /* 0x0009e2000c10153c */
[----:B------:R-:W-:Y:S02]  /*7a9d0*/  ISETP.LT.AND P6, PT, R23, R30, !P2 ;  /* 0x0000001e1700720c */ /* 0x000fe400057c1270 */
[----:B------:R-:W-:-:S04]  /*7a9e0*/  ISETP.LT.AND P3, PT, R19, R32, !P2 ;  /* 0x000000201300720c */ /* 0x000fc80005761270 */
[----:B------:R-:W3:Y:S01]  /*7a9f0*/  LDC R20, c[0x0][0x248] ;  /* 0x00009200ff147b82 */ /* 0x000ee20000000800 */
[----:B------:R-:W-:Y:S02]  /*7aa00*/  VIADD R11, R18, 0x8c ;  /* 0x0000008c120b7836 */ /* 0x000fe40000000000 */
[----:B----4-:R-:W-:-:S05]  /*7aa10*/  IMAD.WIDE R4, R7, 0x2, R2 ;  /* 0x0000000207047825 */ /* 0x010fca00078e0202 */
[----:B------:R-:W4:Y:S01]  /*7aa20*/  LDC R15, c[0x0][0x22c] ;  /* 0x00008b00ff0f7b82 */ /* 0x000f220000000800 */
[--C-:B------:R-:W-:Y:S01]  /*7aa30*/  IMAD.IADD R13, R7, 0x1, R14.reuse ;  /* 0x00000001070d7824 */ /* 0x100fe200078e020e */
[----:B------:R-:W-:Y:S01]  /*7aa40*/  PRMT R14, R129, 0x7632, R14 ;  /* 0x00007632810e7816 */ /* 0x000fe2000000000e */
[----:B------:R-:W-:Y:S01]  /*7aa50*/  IMAD.WIDE R6, R7, 0x2, R16 ;  /* 0x0000000207067825 */ /* 0x000fe200078e0210 */
[----:B------:R2:W-:Y:S01]  /*7aa60*/  @P5 STG.E.U16 desc[UR60][R4.64], R129 ;  /* 0x0000008104005986 */ /* 0x0005e2000c10153c */
[----:B0-----:R-:W-:-:S03]  /*7aa70*/  ISETP.GE.AND P2, PT, R11, R24, PT ;  /* 0x000000180b00720c */ /* 0x001fc60003f46270 */
[----:B------:R-:W0:Y:S01]  /*7aa80*/  LDC R12, c[0x0][0x22c] ;  /* 0x00008b00ff0c7b82 */ /* 0x000e220000000800 */
[C---:B------:R-:W-:Y:S01]  /*7aa90*/  IMAD.WIDE R8, R13.reuse, 0x2, R2 ;  /* 0x000000020d087825 */ /* 0x040fe200078e0202 */
[----:B------:R1:W-:Y:S03]  /*7aaa0*/  @P1 STG.E.U16 desc[UR60][R6.64], R14 ;  /* 0x0000000e06001986 */ /* 0x0003e6000c10153c */
[----:B------:R-:W-:Y:S01]  /*7aab0*/  IMAD.WIDE R10, R13, 0x2, R16 ;  /* 0x000000020d0a7825 */ /* 0x000fe200078e0210 */
[----:B--2---:R-:W-:Y:S02]  /*7aac0*/  PRMT R5, R133, 0x7632, R5 ;  /* 0x0000763285057816 */ /* 0x004fe40000000005 */
[----:B------:R-:W2:Y:S01]  /*7aad0*/  LDC R30, c[0x0][0x228] ;  /* 0x00008a00ff1e7b82 */ /* 0x000ea20000000800 */
[----:B------:R-:W-:Y:S04]  /*7aae0*/  @P6 STG.E.U16 desc[UR60][R8.64], R133 ;  /* 0x0000008508006986 */ /* 0x000fe8000c10153c */
[----:B------:R4:W-:Y:S03]  /*7aaf0*/  @P3 STG.E.U16 desc[UR60][R10.64], R5 ;  /* 0x000000050a003986 */ /* 0x0009e6000c10153c */
[----:B------:R-:W2:Y:S01]  /*7ab00*/  LDC R32, c[0x0][0x228] ;  /* 0x00008a00ff207b82 */ /* 0x000ea20000000800 */
[----:B------:R-:W-:-:S02]  /*7ab10*/  ISETP.LT.AND P3, PT, R23, R22, !P2 ;  /* 0x000000161700720c */ /* 0x000fc40005761270 */
[----:B-1----:R-:W-:-:S05]  /*7ab20*/  ISETP.LT.AND P2, PT, R19, R26, !P2 ;  /* 0x0000001a1300720c */ /* 0x002fca0005741270 */
[----:B------:R-:W1:Y:S01]  /*7ab30*/  LDC R14, c[0x0][0x22c] ;  /* 0x00008b00ff0e7b82 */ /* 0x000e620000000800 */
[----:B---3--:R-:W-:-:S07]  /*7ab40*/  IMAD.IADD R7, R13, 0x1, R0 ;  /* 0x000000010d077824 */ /* 0x008fce00078e0200 */
[----:B------:R-:W3:Y:S08]  /*7ab50*/  LDC R28, c[0x0][0x228] ;  /* 0x00008a00ff1c7b82 */ /* 0x000ef00000000800 */
[----:B------:R-:W3:Y:S01]  /*7ab60*/  LDC R24, c[0x0][0x228] ;  /* 0x00008a00ff187b82 */ /* 0x000ee20000000800 */
[C---:B------:R-:W-:Y:S01]  /*7ab70*/  IMAD.IADD R13, R7.reuse, 0x1, R20 ;  /* 0x00000001070d7824 */ /* 0x040fe200078e0214 */
[----:B------:R-:W-:Y:S01]  /*7ab80*/  PRMT R25, R130, 0x7632, R25 ;  /* 0x0000763282197816 */ /* 0x000fe20000000019 */
[----:B----4-:R-:W-:-:S04]  /*7ab90*/  IMAD.WIDE R4, R7, 0x2, R2 ;  /* 0x0000000207047825 */ /* 0x010fc800078e0202 */
[----:B------:R-:W-:Y:S01]  /*7aba0*/  IMAD.WIDE R6, R7, 0x2, R16 ;  /* 0x0000000207067825 */ /* 0x000fe200078e0210 */
[----:B------:R-:W4:Y:S03]  /*7abb0*/  LDC R0, c[0x0][0x248] ;  /* 0x00009200ff007b82 */ /* 0x000f260000000800 */
[C---:B------:R-:W-:Y:S01]  /*7abc0*/  VIADD R11, R18.reuse, 0x8e ;  /* 0x0000008e120b7836 */ /* 0x040fe20000000000 */
[----:B------:R4:W-:Y:S01]  /*7abd0*/  @P3 STG.E.U16 desc[UR60][R4.64], R130 ;  /* 0x0000008204003986 */ /* 0x0009e2000c10153c */
[----:B------:R-:W-:-:S03]  /*7abe0*/  VIADD R34, R18, 0x8d ;  /* 0x0000008d12227836 */ /* 0x000fc60000000000 */
[----:B------:R-:W4:Y:S01]  /*7abf0*/  LDC R22, c[0x0][0x228] ;  /* 0x00008a00ff167b82 */ /* 0x000f220000000800 */
[----:B------:R4:W-:Y:S01]  /*7ac00*/  @P2 STG.E.U16 desc[UR60][R6.64], R25 ;  /* 0x0000001906002986 */ /* 0x0009e2000c10153c */
[----:B0-----:R-:W-:Y:S01]  /*7ac10*/  ISETP.GE.AND P2, PT, R11, R12, PT ;  /* 0x0000000c0b00720c */ /* 0x001fe20003f46270 */
[----:B------:R-:W-:Y:S01]  /*7ac20*/  VIADD R11, R18, 0x8f ;  /* 0x0000008f120b7836 */ /* 0x000fe20000000000 */
[----:B------:R-:W-:-:S04]  /*7ac30*/  ISETP.GE.AND P1, PT, R34, R15, PT ;  /* 0x0000000f2200720c */ /* 0x000fc80003f26270 */
[----:B------:R-:W0:Y:S01]  /*7ac40*/  LDC R10, c[0x0][0x248] ;  /* 0x00009200ff0a7b82 */ /* 0x000e220000000800 */
[----:B--2---:R-:W-:Y:S02]  /*7ac50*/  ISETP.LT.AND P3, PT, R23, R30, !P2 ;  /* 0x0000001e1700720c */ /* 0x004fe40005761270 */
[----:B------:R-:W-:Y:S02]  /*7ac60*/  ISETP.LT.AND P6, PT, R19, R32, !P2 ;  /* 0x000000201300720c */ /* 0x000fe400057c1270 */
[----:B-1----:R-:W-:-:S03]  /*7ac70*/  ISETP.GE.AND P2, PT, R11, R14, PT ;  /* 0x0000000e0b00720c */ /* 0x002fc60003f46270 */
[----:B------:R-:W1:Y:S01]  /*7ac80*/  LDC R15, c[0x0][0x22c] ;  /* 0x00008b00ff0f7b82 */ /* 0x000e620000000800 */
[----:B---3--:R-:W-:Y:S02]  /*7ac90*/  ISETP.LT.AND P5, PT, R23, R28, !P1 ;  /* 0x0000001c1700720c */ /* 0x008fe40004fa1270 */
[----:B------:R-:W-:-:S05]  /*7aca0*/  ISETP.LT.AND P1, PT, R19, R24, !P1 ;  /* 0x000000181300720c */ /* 0x000fca0004f21270 */
[----:B------:R-:W2:Y:S08]  /*7acb0*/  LDC R20, c[0x0][0x228] ;  /* 0x00008a00ff147b82 */ /* 0x000eb00000000800 */
[----:B------:R-:W3:Y:S01]  /*7acc0*/  LDC R14, c[0x0][0x22c] ;  /* 0x00008b00ff0e7b82 */ /* 0x000ee20000000800 */
[----:B------:R-:W-:-:S07]  /*7acd0*/  IMAD.WIDE R8, R13, 0x2, R2 ;  /* 0x000000020d087825 */ /* 0x000fce00078e0202 */
[----:B------:R-:W3:Y:S01]  /*7ace0*/  LDC R24, c[0x0][0x228] ;  /* 0x00008a00ff187b82 */ /* 0x000ee20000000800 */
[----:B----4-:R-:W-:-:S07]  /*7acf0*/  IMAD.IADD R11, R13, 0x1, R0 ;  /* 0x000000010d0b7824 */ /* 0x010fce00078e0200 */
[----:B------:R-:W4:Y:S08]  /*7ad00*/  LDC R26, c[0x0][0x228] ;  /* 0x00008a00ff1a7b82 */ /* 0x000f300000000800 */
[----:B------:R-:W4:Y:S01]  /*7ad10*/  LDC R28, c[0x0][0x228] ;  /* 0x00008a00ff1c7b82 */ /* 0x000f220000000800 */
[----:B------:R0:W-:Y:S01]  /*7ad20*/  @P5 STG.E.U16 desc[UR60][R8.64], R134 ;  /* 0x0000008608005986 */ /* 0x0001e2000c10153c */
[----:B------:R-:W-:Y:S01]  /*7ad30*/  ISETP.LT.AND P5, PT, R23, R22, !P2 ;  /* 0x000000161700720c */ /* 0x000fe200057a1270 */
[----:B------:R-:W-:-:S05]  /*7ad40*/  IMAD.WIDE R4, R13, 0x2, R16 ;  /* 0x000000020d047825 */ /* 0x000fca00078e0210 */
[----:B------:R-:W4:Y:S01]  /*7ad50*/  LDC R0, c[0x0][0x248] ;  /* 0x00009200ff007b82 */ /* 0x000f220000000800 */
[----:B------:R-:W-:Y:S02]  /*7ad60*/  VIADD R22, R18, 0x90 ;  /* 0x0000009012167836 */ /* 0x000fe40000000000 */
[----:B------:R-:W-:Y:S01]  /*7ad70*/  IMAD.WIDE R6, R11, 0x2, R2 ;  /* 0x000000020b067825 */ /* 0x000fe200078e0202 */
[----:B0-----:R-:W-:-:S04]  /*7ad80*/  PRMT R134, R134, 0x7632, R134 ;  /* 0x0000763286867816 */ /* 0x001fc80000000086 */
[----:B------:R-:W0:Y:S01]  /*7ad90*/  LDC R30, c[0x0][0x228] ;  /* 0x00008a00ff1e7b82 */ /* 0x000e220000000800 */
[----:B------:R-:W-:Y:S01]  /*7ada0*/  IMAD.IADD R13, R11, 0x1, R10 ;  /* 0x000000010b0d7824 */ /* 0x000fe200078e020a */
[----:B------:R-:W-:Y:S01]  /*7adb0*/  PRMT R27, R131, 0x7632, R27 ;  /* 0x00007632831b7816 */ /* 0x000fe2000000001b */
[----:B------:R-:W-:-:S05]  /*7adc0*/  VIADD R25, R18, 0x91 ;  /* 0x0000009112197836 */ /* 0x000fca0000000000 */
[----:B------:R-:W0:Y:S01]  /*7add0*/  LDC R12, c[0x0][0x248] ;  /* 0x00009200ff0c7b82 */ /* 0x000e220000000800 */
[----:B------:R-:W-:Y:S01]  /*7ade0*/  IMAD.WIDE R8, R11, 0x2, R16 ;  /* 0x000000020b087825 */ /* 0x000fe200078e0210 */
[----:B------:R-:W-:Y:S01]  /*7adf0*/  @P1 STG.E.U16 desc[UR60][R4.64], R134 ;  /* 0x0000008604001986 */ /* 0x000fe2000c10153c */
[----:B-1----:R-:W-:Y:S02]  /*7ae00*/  ISETP.GE.AND P1, PT, R22, R15, PT ;  /* 0x0000000f1600720c */ /* 0x002fe40003f26270 */
[----:B------:R-:W-:Y:S01]  /*7ae10*/  IMAD.WIDE R10, R13, 0x2, R2 ;  /* 0x000000020d0a7825 */ /* 0x000fe200078e0202 */
[----:B------:R-:W-:Y:S01]  /*7ae20*/  @P3 STG.E.U16 desc[UR60][R6.64], R131 ;  /* 0x0000008306003986 */ /* 0x000fe2000c10153c */
[----:B--2---:R-:W-:Y:S01]  /*7ae30*/  ISETP.LT.AND P2, PT, R19, R20, !P2 ;  /* 0x000000141300720c */ /* 0x004fe20005741270 */
[----:B------:R-:W1:Y:S01]  /*7ae40*/  LDC R22, c[0x0][0x22c] ;  /* 0x00008b00ff167b82 */ /* 0x000e620000000800 */
[----:B---3--:R-:W-:Y:S01]  /*7ae50*/  ISETP.GE.AND P3, PT, R25, R14, PT ;  /* 0x0000000e1900720c */ /* 0x008fe20003f66270 */
[----:B------:R2:W-:Y:S01]  /*7ae60*/  @P6 STG.E.U16 desc[UR60][R8.64], R27 ;  /* 0x0000001b08006986 */ /* 0x0005e2000c10153c */
[----:B------:R-:W-:-:S02]  /*7ae70*/  ISETP.LT.AND P6, PT, R23, R24, !P1 ;  /* 0x000000181700720c */ /* 0x000fc40004fc1270 */
[----:B----4-:R-:W-:-:S03]  /*7ae80*/  ISETP.LT.AND P1, PT, R19, R26, !P1 ;  /* 0x0000001a1300720c */ /* 0x010fc60004f21270 */
[----:B------:R-:W3:Y:S01]  /*7ae90*/  LDC R20, c[0x0][0x22c] ;  /* 0x00008b00ff147b82 */ /* 0x000ee20000000800 */
[----:B------:R4:W-:Y:S01]  /*7aea0*/  @P5 STG.E.U16 desc[UR60][R10.64], R135 ;  /* 0x000000870a005986 */ /* 0x0009e2000c10153c */
[----:B------:R-:W-:-:S06]  /*7aeb0*/  ISETP.LT.AND P5, PT, R23, R28, !P3 ;  /* 0x0000001c1700720c */ /* 0x000fcc0005fa1270 */
[----:B------:R-:W1:Y:S01]  /*7aec0*/  LDC R14, c[0x0][0x248] ;  /* 0x00009200ff0e7b82 */ /* 0x000e620000000800 */
[----:B--2---:R-:W-:-:S07]  /*7aed0*/  IMAD.IADD R9, R13, 0x1, R0 ;  /* 0x000000010d097824 */ /* 0x004fce00078e0200 */
[----:B------:R-:W2:Y:S08]  /*7aee0*/  LDC R26, c[0x0][0x228] ;  /* 0x00008a00ff1a7b82 */ /* 0x000eb00000000800 */
[----:B------:R-:W1:Y:S01]  /*7aef0*/  LDC R28, c[0x0][0x228] ;  /* 0x00008a00ff1c7b82 */ /* 0x000e620000000800 */
[----:B------:R-:W-:Y:S01]  /*7af00*/  PRMT R29, R135, 0x7632, R29 ;  /* 0x00007632871d7816 */ /* 0x000fe2000000001d */
[----:B------:R-:W-:Y:S01]  /*7af10*/  IMAD.WIDE R4, R13, 0x2, R16 ;  /* 0x000000020d047825 */ /* 0x000fe200078e0210 */
[----:B0-----:R-:W-:-:S05]  /*7af20*/  ISETP.LT.AND P3, PT, R19, R30, !P3 ;  /* 0x0000001e1300720c */ /* 0x001fca0005f61270 */
[----:B------:R-:W0:Y:S01]  /*7af30*/  LDC R0, c[0x0][0x248] ;  /* 0x00009200ff007b82 */ /* 0x000e220000000800 */
[C---:B------:R-:W-:Y:S01]  /*7af40*/  IMAD.IADD R15, R9.reuse, 0x1, R12 ;  /* 0x00000001090f7824 */ /* 0x040fe200078e020c */
[----:B------:R-:W-:Y:S01]  /*7af50*/  PRMT R13, R136, 0x7632, R13 ;  /* 0x00007632880d7816 */ /* 0x000fe2000000000d */
[C---:B------:R-:W-:Y:S01]  /*7af60*/  IMAD.WIDE R6, R9.reuse, 0x2, R2 ;  /* 0x0000000209067825 */ /* 0x040fe200078e0202 */
[----:B------:R3:W-:Y:S03]  /*7af70*/  @P2 STG.E.U16 desc[UR60][R4.64], R29 ;  /* 0x0000001d04002986 */ /* 0x0007e6000c10153c */
[----:B------:R-:W-:Y:S01]  /*7af80*/  IMAD.WIDE R8, R9, 0x2, R16 ;  /* 0x0000000209087825 */ /* 0x000fe200078e0210 */
[----:B------:R-:W0:Y:S01]  /*7af90*/  LDC R32, c[0x0][0x228] ;  /* 0x00008a00ff207b82 */ /* 0x000e220000000800 */
[----:B------:R-:W-:Y:S02]  /*7afa0*/  @P6 STG.E.U16 desc[UR60][R6.64], R136 ;  /* 0x0000008806006986 */ /* 0x000fe4000c10153c */
[----:B------:R-:W-:-:S02]  /*7afb0*/  VIADD R25, R18, 0x92 ;  /* 0x0000009212197836 */ /* 0x000fc40000000000 */
[----:B----4-:R-:W-:-:S03]  /*7afc0*/  IMAD.WIDE R10, R15, 0x2, R2 ;  /* 0x000000020f0a7825 */ /* 0x010fc600078e0202 */
[----:B------:R-:W4:Y:S01]  /*7afd0*/  LDC R30, c[0x0][0x228] ;  /* 0x00008a00ff1e7b82 */ /* 0x000f220000000800 */
[----:B------:R2:W-:Y:S01]  /*7afe0*/  @P1 STG.E.U16 desc[UR60][R8.64], R13 ;  /* 0x0000000d08001986 */ /* 0x0005e2000c10153c */
[----:B---3--:R-:W-:Y:S02]  /*7aff0*/  PRMT R5, R140, 0x7632, R5 ;  /* 0x000076328c057816 */ /* 0x008fe40000000005 */
[----:B------:R-:W-:-:S04]  /*7b000*/  ISETP.GE.AND P1, PT, R25, R20, PT ;  /* 0x000000141900720c */ /* 0x000fc80003f26270 */
[----:B------:R-:W3:Y:S01]  /*7b010*/  LDC R24, c[0x0][0x22c] ;  /* 0x00008b00ff187b82 */ /* 0x000ee20000000800 */
[----:B------:R0:W-:Y:S01]  /*7b020*/  @P5 STG.E.U16 desc[UR60][R10.64], R140 ;  /* 0x0000008c0a005986 */ /* 0x0001e2000c10153c */
[----:B--2---:R-:W-:Y:S01]  /*7b030*/  IMAD.WIDE R12, R15, 0x2, R16 ;  /* 0x000000020f0c7825 */ /* 0x004fe200078e0210 */
[----:B------:R-:W-:-:S05]  /*7b040*/  ISETP.LT.AND P5, PT, R23, R26, !P1 ;  /* 0x0000001a1700720c */ /* 0x000fca0004fa1270 */
[----:B------:R-:W2:Y:S01]  /*7b050*/  LDC R34, c[0x0][0x228] ;  /* 0x00008a00ff227b82 */ /* 0x000ea20000000800 */
[----:B-1----:R-:W-:Y:S01]  /*7b060*/  IMAD.IADD R7, R15, 0x1, R14 ;  /* 0x000000010f077824 */ /* 0x002fe200078e020e */
[----:B------:R1:W-:Y:S01]  /*7b070*/  @P3 STG.E.U16 desc[UR60][R12.64], R5 ;  /* 0x000000050c003986 */ /* 0x0003e2000c10153c */
[----:B------:R-:W-:Y:S01]  /*7b080*/  ISETP.LT.AND P3, PT, R19, R28, !P1 ;  /* 0x0000001c1300720c */ /* 0x000fe20004f61270 */
[----:B------:R-:W-:-:S04]  /*7b090*/  VIADD R27, R18, 0x93 ;  /* 0x00000093121b7836 */ /* 0x000fc80000000000 */
[----:B------:R-:W2:Y:S01]  /*7b0a0*/  LDC R14, c[0x0][0x22c] ;  /* 0x00008b00ff0e7b82 */ /* 0x000ea20000000800 */
[----:B0-----:R-:W-:Y:S01]  /*7b0b0*/  IMAD.IADD R11, R7, 0x1, R0 ;  /* 0x00000001070b7824 */ /* 0x001fe200078e0200 */
[----:B------:R-:W-:-:S06]  /*7b0c0*/  PRMT R26, R137, 0x7632, R26 ;  /* 0x00007632891a7816 */ /* 0x000fcc000000001a */
[----:B------:R-:W0:Y:S01]  /*7b0d0*/  LDC R20, c[0x0][0x228] ;  /* 0x00008a00ff147b82 */ /* 0x000e220000000800 */
[----:B-1----:R-:W-:Y:S01]  /*7b0e0*/  IMAD.WIDE R4, R7, 0x2, R2 ;  /* 0x0000000207047825 */ /* 0x002fe200078e0202 */
[----:B------:R-:W-:-:S06]  /*7b0f0*/  ISETP.GE.AND P2, PT, R27, R22, PT ;  /* 0x000000161b00720c */ /* 0x000fcc0003f46270 */
[----:B------:R-:W1:Y:S01]  /*7b100*/  LDC R10, c[0x0][0x248] ;  /* 0x00009200ff0a7b82 */ /* 0x000e620000000800 */
[----:B------:R-:W-:-:S07]  /*7b110*/  IMAD.WIDE R6, R7, 0x2, R16 ;  /* 0x0000000207067825 */ /* 0x000fce00078e0210 */
[----:B------:R-:W1:Y:S01]  /*7b120*/  LDC R12, c[0x0][0x228] ;  /* 0x00008a00ff0c7b82 */ /* 0x000e620000000800 */
[----:B------:R-:W-:Y:S01]  /*7b130*/  VIADD R15, R18, 0x94 ;  /* 0x00000094120f7836 */ /* 0x000fe20000000000 */
[----:B------:R-:W-:Y:S01]  /*7b140*/  @P5 STG.E.U16 desc[UR60][R4.64], R137 ;  /* 0x0000008904005986 */ /* 0x000fe2000c10153c */
[----:B------:R-:W-:-:S05]  /*7b150*/  ISETP.LT.AND P6, PT, R23, R32, !P2 ;  /* 0x000000201700720c */ /* 0x000fca00057c1270 */
[----:B------:R-:W1:Y:S01]  /*7b160*/  LDC R0, c[0x0][0x248] ;  /* 0x00009200ff007b82 */ /* 0x000e620000000800 */
[----:B------:R2:W-:Y:S01]  /*7b170*/  @P3 STG.E.U16 desc[UR60][R6.64], R26 ;  /* 0x0000001a06003986 */ /* 0x0005e2000c10153c */
[----:B----4-:R-:W-:Y:S02]  /*7b180*/  ISETP.LT.AND P3, PT, R19, R30, !P2 ;  /* 0x0000001e1300720c */ /* 0x010fe40005761270 */
[----:B---3--:R-:W-:Y:S01]  /*7b190*/  ISETP.GE.AND P1, PT, R15, R24, PT ;  /* 0x000000180f00720c */ /* 0x008fe20003f26270 */
[----:B------:R-:W-:-:S03]  /*7b1a0*/  VIADD R25, R18, 0x95 ;  /* 0x0000009512197836 */ /* 0x000fc60000000000 */
[----:B------:R-:W3:Y:S01]  /*7b1b0*/  LDC R13, c[0x0][0x22c] ;  /* 0x00008b00ff0d7b82 */ /* 0x000ee20000000800 */
[----:B------:R-:W-:Y:S01]  /*7b1c0*/  IMAD.WIDE R8, R11, 0x2, R2 ;  /* 0x000000020b087825 */ /* 0x000fe200078e0202 */
[----:B--2---:R-:W-:-:S06]  /*7b1d0*/  ISETP.GE.AND P2, PT, R25, R14, PT ;  /* 0x0000000e1900720c */ /* 0x004fcc0003f46270 */
[----:B------:R-:W2:Y:S01]  /*7b1e0*/  LDC R15, c[0x0][0x22c] ;  /* 0x00008b00ff0f7b82 */ /* 0x000ea20000000800 */
[----:B------:R-:W-:Y:S01]  /*7b1f0*/  PRMT R7, R141, 0x7632, R7 ;  /* 0x000076328d077816 */ /* 0x000fe20000000007 */
[----:B------:R-:W-:Y:S01]  /*7b200*/  IMAD.WIDE R4, R11, 0x2, R16 ;  /* 0x000000020b047825 */ /* 0x000fe200078e0210 */
[----:B------:R-:W-:-:S05]  /*7b210*/  ISETP.LT.AND P5, PT, R23, R34, !P1 ;  /* 0x000000221700720c */ /* 0x000fca0004fa1270 */
[----:B------:R-:W4:Y:S01]  /*7b220*/  LDC R24, c[0x0][0x228] ;  /* 0x00008a00ff187b82 */ /* 0x000f220000000800 */
[----:B------:R1:W-:Y:S01]  /*7b230*/  @P6 STG.E.U16 desc[UR60][R8.64], R141 ;  /* 0x0000008d08006986 */ /* 0x0003e2000c10153c */
[----:B0-----:R-:W-:-:S06]  /*7b240*/  ISETP.LT.AND P1, PT, R19, R20, !P1 ;  /* 0x000000141300720c */ /* 0x001fcc0004f21270 */
[----:B------:R-:W0:Y:S01]  /*7b250*/  LDC R26, c[0x0][0x228] ;  /* 0x00008a00ff1a7b82 */ /* 0x000e220000000800 */
[----:B------:R3:W-:Y:S01]  /*7b260*/  @P3 STG.E.U16 desc[UR60][R4.64], R7 ;  /* 0x0000000704003986 */ /* 0x0007e2000c10153c */
[----:B-1----:R-:W-:-:S06]  /*7b270*/  ISETP.LT.AND P3, PT, R23, R12, !P2 ;  /* 0x0000000c1700720c */ /* 0x002fcc0005761270 */
[----:B------:R-:W1:Y:S01]  /*7b280*/  LDC R28, c[0x0][0x228] ;  /* 0x00008a00ff1c7b82 */ /* 0x000e620000000800 */
[----:B------:R-:W-:-:S07]  /*7b290*/  IMAD.IADD R9, R11, 0x1, R10 ;  /* 0x000000010b097824 */ /* 0x000fce00078e020a */
[----:B------:R-:W1:Y:S01]  /*7b2a0*/  LDC R22, c[0x0][0x228] ;  /* 0x00008a00ff167b82 */ /* 0x000e620000000800 */
[C---:B------:R-:W-:Y:S01]  /*7b2b0*/  IMAD.IADD R11, R9.reuse, 0x1, R0 ;  /* 0x00000001090b7824 */ /* 0x040fe200078e0200 */
[----:B------:R-:W-:Y:S01]  /*7b2c0*/  PRMT R20, R138, 0x7632, R20 ;  /* 0x000076328a147816 */ /* 0x000fe20000000014 */
[----:B---3--:R-:W-:-:S05]  /*7b2d0*/  IMAD.WIDE R6, R9, 0x2, R2 ;  /* 0x0000000209067825 */ /* 0x008fca00078e0202 */
[----:B------:R-:W3:Y:S01]  /*7b2e0*/  LDC R10, c[0x0][0x248] ;  /* 0x00009200ff0a7b82 */ /* 0x000ee20000000800 */
[----:B------:R-:W-:Y:S01]  /*7b2f0*/  IMAD.WIDE R8, R9, 0x2, R16 ;  /* 0x0000000209087825 */ /* 0x000fe200078e0210 */
[----:B------:R-:W-:Y:S03]  /*7b300*/  @P5 STG.E.U16 desc[UR60][R6.64], R138 ;  /* 0x0000008a06005986 */ /* 0x000fe6000c10153c */
[----:B------:R-:W-:-:S03]  /*7b310*/  VIADD R0, R18, 0x96 ;  /* 0x0000009612007836 */ /* 0x000fc60000000000 */
[----:B------:R-:W3:Y:S01]  /*7b320*/  LDC R30, c[0x0][0x228] ;  /* 0x00008a00ff1e7b82 */ /* 0x000ee20000000800 */
[----:B------:R-:W-:Y:S01]  /*7b330*/  IMAD.WIDE R4, R11, 0x2, R2 ;  /* 0x000000020b047825 */ /* 0x000fe200078e0202 */
[----:B------:R0:W-:Y:S03]  /*7b340*/  @P1 STG.E.U16 desc[UR60][R8.64], R20 ;  /* 0x0000001408001986 */ /* 0x0001e6000c10153c */
[----:B------:R-:W-:-:S03]  /*7b350*/  VIADD R14, R18, 0x97 ;  /* 0x00000097120e7836 */ /* 0x000fc60000000000 */
[----:B------:R-:W3:Y:S01]  /*7b360*/  LDC R12, c[0x0][0x248] ;  /* 0x00009200ff0c7b82 */ /* 0x000ee20000000800 */
[----:B------:R-:W-:Y:S01]  /*7b370*/  ISETP.GE.AND P1, PT, R0, R13, PT ;  /* 0x0000000d0000720c */ /* 0x000fe20003f26270 */
[----:B------:R3:W-:Y:S01]  /*7b380*/  @P3 STG.E.U16 desc[UR60][R4.64], R142 ;  /* 0x0000008e04003986 */ /* 0x0007e2000c10153c */
[----:B--2---:R-:W-:Y:S02]  /*7b390*/  ISETP.GE.AND P3, PT, R14, R15, PT ;  /* 0x0000000f0e00720c */ /* 0x004fe40003f66270 */
[----:B----4-:R-:W-:-:S03]  /*7b3a0*/  ISETP.LT.AND P6, PT, R23, R24, !P1 ;  /* 0x000000181700720c */ /* 0x010fc60004fc1270 */
[----:B0-----:R-:W0:Y:S01]  /*7b3b0*/  LDC R20, c[0x0][0x22c] ;  /* 0x00008b00ff147b82 */ /* 0x001e220000000800 */
[----:B------:R-:W-:Y:S02]  /*7b3c0*/  ISETP.LT.AND P1, PT, R19, R26, !P1 ;  /* 0x0000001a1300720c */ /* 0x000fe40004f21270 */
[----:B-1----:R-:W-:-:S05]  /*7b3d0*/  ISETP.LT.AND P5, PT, R23, R28, !P3 ;  /* 0x0000001c1700720c */ /* 0x002fca0005fa1270 */
[----:B------:R-:W1:Y:S01]  /*7b3e0*/  LDC R0, c[0x0][0x248] ;  /* 0x00009200ff007b82 */ /* 0x000e620000000800 */
[----:B------:R-:W-:-:S07]  /*7b3f0*/  ISETP.LT.AND P2, PT, R19, R22, !P2 ;  /* 0x000000161300720c */ /* 0x000fce0005741270 */
[----:B------:R-:W2:Y:S08]  /*7b400*/  LDC R26, c[0x0][0x228] ;  /* 0x00008a00ff1a7b82 */ /* 0x000eb00000000800 */
[----:B------:R-:W4:Y:S01]  /*7b410*/  LDC R28, c[0x0][0x228] ;  /* 0x00008a00ff1c7b82 */ /* 0x000f220000000800 */
[----:B---3--:R-:W-:Y:S01]  /*7b420*/  IMAD.IADD R9, R11, 0x1, R10 ;  /* 0x000000010b097824 */ /* 0x008fe200078e020a */
[----:B------:R-:W-:-:S06]  /*7b430*/  ISETP.LT.AND P3, PT, R19, R30, !P3 ;  /* 0x0000001e1300720c */ /* 0x000fcc0005f61270 */
[----:B------:R-:W3:Y:S01]  /*7b440*/  LDC R14, c[0x0][0x248] ;  /* 0x00009200ff0e7b82 */ /* 0x000ee20000000800 */
[----:B------:R-:W-:Y:S01]  /*7b450*/  PRMT R13, R142, 0x7632, R13 ;  /* 0x000076328e0d7816 */ /* 0x000fe2000000000d */
[----:B------:R-:W-:-:S06]  /*7b460*/  IMAD.WIDE R4, R11, 0x2, R16 ;  /* 0x000000020b047825 */ /* 0x000fcc00078e0210 */
[----:B------:R-:W3:Y:S01]  /*7b470*/  LDC R22, c[0x0][0x22c] ;  /* 0x00008b00ff167b82 */ /* 0x000ee20000000800 */
[----:B------:R-:W-:Y:S01]  /*7b480*/  IMAD.IADD R15, R9, 0x1, R12 ;  /* 0x00000001090f7824 */ /* 0x000fe200078e020c */
[----:B------:R-:W-:Y:S01]  /*7b490*/  PRMT R29, R139, 0x7632, R29 ;  /* 0x000076328b1d7816 */ /* 0x000fe2000000001d */
[----:B------:R-:W-:-:S05]  /*7b4a0*/  IMAD.WIDE R6, R9, 0x2, R2 ;  /* 0x0000000209067825 */ /* 0x000fca00078e0202 */
[----:B------:R-:W3:Y:S01]  /*7b4b0*/  LDC R30, c[0x0][0x228] ;  /* 0x00008a00ff1e7b82 */ /* 0x000ee20000000800 */
[----:B------:R-:W-:Y:S01]  /*7b4c0*/  IMAD.WIDE R8, R9, 0x2, R16 ;  /* 0x0000000209087825 */ /* 0x000fe200078e0210 */
[----:B------:R0:W-:Y:S03]  /*7b4d0*/  @P2 STG.E.U16 desc[UR60][R4.64], R13 ;  /* 0x0000000d04002986 */ /* 0x0001e6000c10153c */
[----:B------:R-:W-:-:S03]  /*7b4e0*/  VIADD R25, R18, 0x98 ;  /* 0x0000009812197836 */ /* 0x000fc60000000000 */
[----:B------:R-:W3:Y:S01]  /*7b4f0*/  LDC R32, c[0x0][0x228] ;  /* 0x00008a00ff207b82 */ /* 0x000ee20000000800 */
[----:B------:R-:W-:Y:S01]  /*7b500*/  IMAD.WIDE R10, R15, 0x2, R2 ;  /* 0x000000020f0a7825 */ /* 0x000fe200078e0202 */
[----:B------:R1:W-:Y:S04]  /*7b510*/  @P6 STG.E.U16 desc[UR60][R6.64], R139 ;  /* 0x0000008b06006986 */ /* 0x0003e8000c10153c */
[----:B------:R-:W-:Y:S01]  /*7b520*/  @P1 STG.E.U16 desc[UR60][R8.64], R29 ;  /* 0x0000001d08001986 */ /* 0x000fe2000c10153c */
[----:B0-----:R-:W-:Y:S01]  /*7b530*/  PRMT R5, R143, 0x7632, R5 ;  /* 0x000076328f057816 */ /* 0x001fe20000000005 */
[----:B------:R-:W-:Y:S01]  /*7b540*/  IMAD.WIDE R12, R15, 0x2, R16 ;  /* 0x000000020f0c7825 */ /* 0x000fe200078e0210 */
[----:B------:R-:W-:Y:S01]  /*7b550*/  ISETP.GE.AND P1, PT, R25, R20, PT ;  /* 0x000000141900720c */ /* 0x000fe20003f26270 */
[----:B------:R-:W0:Y:S01]  /*7b560*/  LDC R24, c[0x0][0x22c] ;  /* 0x00008b00ff187b82 */ /* 0x000e220000000800 */
[----:B------:R3:W-:Y:S02]  /*7b570*/  @P5 STG.E.U16 desc[UR60][R10.64], R143 ;  /* 0x0000008f0a005986 */ /* 0x0007e4000c10153c */
[----:B--2---:R-:W-:Y:S01]  /*7b580*/  ISETP.LT.AND P5, PT, R23, R26, !P1 ;  /* 0x0000001a1700720c */ /* 0x004fe20004fa1270 */
[----:B-1----:R-:W-:Y:S01]  /*7b590*/  IMAD.IADD R7, R15, 0x1, R0 ;  /* 0x000000010f077824 */ /* 0x002fe200078e0200 */
[----:B------:R1:W-:Y:S01]  /*7b5a0*/  @P3 STG.E.U16 desc[UR60][R12.64], R5 ;  /* 0x000000050c003986 */ /* 0x0003e2000c10153c */
[----:B----4-:R-:W-:Y:S01]  /*7b5b0*/  ISETP.LT.AND P3, PT, R19, R28, !P1 ;  /* 0x0000001c1300720c */ /* 0x010fe20004f61270 */
[----:B------:R-:W-:Y:S01]  /*7b5c0*/  VIADD R27, R18, 0x99 ;  /* 0x00000099121b7836 */ /* 0x000fe20000000000 */
[----:B------:R-:W2:Y:S01]  /*7b5d0*/  LDC R0, c[0x0][0x248] ;  /* 0x00009200ff007b82 */ /* 0x000ea20000000800 */
[----:B---3--:R-:W-:-:S07]  /*7b5e0*/  IMAD.IADD R11, R7, 0x1, R14 ;  /* 0x00000001070b7824 */ /* 0x008fce00078e020e */
[----:B------:R-:W3:Y:S01]  /*7b5f0*/  LDC R15, c[0x0][0x22c] ;  /* 0x00008b00ff0f7b82 */ /* 0x000ee20000000800 */
[----:B------:R-:W-:Y:S01]  /*7b600*/  ISETP.GE.AND P2, PT, R27, R22, PT ;  /* 0x000000161b00720c */ /* 0x000fe20003f46270 */
[----:B-1----:R-:W-:-:S06]  /*7b610*/  IMAD.WIDE R4, R7, 0x2, R2 ;  /* 0x0000000207047825 */ /* 0x002fcc00078e0202 */
[----:B------:R-:W1:Y:S01]  /*7b620*/  LDC R34, c[0x0][0x228] ;  /* 0x00008a00ff227b82 */ /* 0x000e620000000800 */
[----:B------:R-:W-:Y:S01]  /*7b630*/  IMAD.WIDE R6, R7, 0x2, R16 ;  /* 0x0000000207067825 */ /* 0x000fe200078e0210 */
[----:B------:R-:W-:-:S06]  /*7b640*/  PRMT R26, R144, 0x7632, R26 ;  /* 0x00007632901a7816 */ /* 0x000fcc000000001a */
[----:B------:R-:W4:Y:S01]  /*7b650*/  LDC R20, c[0x0][0x228] ;  /* 0x00008a00ff147b82 */ /* 0x000f220000000800 */
[----:B------:R-:W-:-:S07]  /*7b660*/  ISETP.LT.AND P6, PT, R23, R30, !P2 ;  /* 0x0000001e1700720c */ /* 0x000fce00057c1270 */
[----:B------:R-:W4:Y:S08]  /*7b670*/  LDC R14, c[0x0][0x228] ;  /* 0x00008a00ff0e7b82 */ /* 0x000f300000000800 */
[----:B------:R-:W4:Y:S01]  /*7b680*/  LDC R10, c[0x0][0x248] ;  /* 0x00009200ff0a7b82 */ /* 0x000f220000000800 */
[----:B------:R-:W-:Y:S01]  /*7b690*/  @P5 STG.E.U16 desc[UR60][R4.64], R144 ;  /* 0x0000009004005986 */ /* 0x000fe2000c10153c */
[----:B------:R-:W-:-:S03]  /*7b6a0*/  VIADD R25, R18, 0x9a ;  /* 0x0000009a12197836 */ /* 0x000fc60000000000 */
[----:B------:R2:W-:Y:S01]  /*7b6b0*/  @P3 STG.E.U16 desc[UR60][R6.64], R26 ;  /* 0x0000001a06003986 */ /* 0x0005e2000c10153c */
[----:B------:R-:W-:Y:S01]  /*7b6c0*/  ISETP.LT.AND P3, PT, R19, R32, !P2 ;  /* 0x000000201300720c */ /* 0x000fe20005761270 */
[----:B------:R-:W-:Y:S01]  /*7b6d0*/  IMAD.WIDE R8, R11, 0x2, R2 ;  /* 0x000000020b087825 */ /* 0x000fe200078e0202 */
[----:B------:R-:W4:Y:S01]  /*7b6e0*/  LDC R12, c[0x0][0x22c] ;  /* 0x00008b00ff0c7b82 */ /* 0x000f220000000800 */
[----:B0-----:R-:W-:Y:S02]  /*7b6f0*/  ISETP.GE.AND P1, PT, R25, R24, PT ;  /* 0x000000181900720c */ /* 0x001fe40003f26270 */
[----:B------:R-:W-:-:S05]  /*7b700*/  VIADD R32, R18, 0x9b ;  /* 0x0000009b12207836 */ /* 0x000fca0000000000 */
[----:B------:R-:W0:Y:S01]  /*7b710*/  LDC R13, c[0x0][0x22c] ;  /* 0x00008b00ff0d7b82 */ /* 0x000e220000000800 */
[----:B--2---:R-:W-:Y:S01]  /*7b720*/  PRMT R7, R148, 0x7632, R7 ;  /* 0x0000763294077816 */ /* 0x004fe20000000007 */
[----:B------:R-:W-:Y:S01]  /*7b730*/  IMAD.WIDE R4, R11, 0x2, R16 ;  /* 0x000000020b047825 */ /* 0x000fe200078e0210 */
[----:B------:R2:W-:Y:S01]  /*7b740*/  @P6 STG.E.U16 desc[UR60][R8.64], R148 ;  /* 0x0000009408006986 */ /* 0x0005e2000c10153c */
[----:B---3--:R-:W-:-:S04]  /*7b750*/  ISETP.GE.AND P2, PT, R32, R15, PT ;  /* 0x0000000f2000720c */ /* 0x008fc80003f46270 */
[----:B------:R-:W3:Y:S01]  /*7b760*/  LDC R22, c[0x0][0x228] ;  /* 0x00008a00ff167b82 */ /* 0x000ee20000000800 */
[----:B-1----:R-:W-:Y:S01]  /*7b770*/  ISETP.LT.AND P5, PT, R23, R34, !P1 ;  /* 0x000000221700720c */ /* 0x002fe20004fa1270 */
[----:B------:R1:W-:Y:S06]  /*7b780*/  @P3 STG.E.U16 desc[UR60][R4.64], R7 ;  /* 0x0000000704003986 */ /* 0x0003ec000c10153c */
[----:B------:R-:W3:Y:S01]  /*7b790*/  LDC R24, c[0x0][0x228] ;  /* 0x00008a00ff187b82 */ /* 0x000ee20000000800 */
[----:B--2---:R-:W-:Y:S01]  /*7b7a0*/  IMAD.IADD R9, R11, 0x1, R0 ;  /* 0x000000010b097824 */ /* 0x004fe200078e0200 */
[----:B----4-:R-:W-:-:S06]  /*7b7b0*/  ISETP.LT.AND P1, PT, R19, R20, !P1 ;  /* 0x000000141300720c */ /* 0x010fcc0004f21270 */
[----:B------:R-:W2:Y:S01]  /*7b7c0*/  LDC R26, c[0x0][0x228] ;  /* 0x00008a00ff1a7b82 */ /* 0x000ea20000000800 */
[----:B------:R-:W-:Y:S01]  /*7b7d0*/  ISETP.LT.AND P3, PT, R23, R14, !P2 ;  /* 0x0000000e1700720c */ /* 0x000fe20005761270 */
[----:B------:R-:W-:-:S06]  /*7b7e0*/  IMAD.IADD R11, R9, 0x1, R10 ;  /* 0x00000001090b7824 */ /* 0x000fcc00078e020a */
[----:B------:R-:W4:Y:S01]  /*7b7f0*/  LDC R0, c[0x0][0x248] ;  /* 0x00009200ff007b82 */ /* 0x000f220000000800 */
[----:B-1----:R-:W-:Y:S01]  /*7b800*/  IMAD.WIDE R6, R9, 0x2, R2 ;  /* 0x0000000209067825 */ /* 0x002fe200078e0202 */
[----:B------:R-:W-:-:S06]  /*7b810*/  PRMT R25, R145, 0x7632, R25 ;  /* 0x0000763291197816 */ /* 0x000fcc0000000019 */
[----:B------:R-:W1:Y:S01]  /*7b820*/  LDC R10, c[0x0][0x248] ;  /* 0x00009200ff0a7b82 */ /* 0x000e620000000800 */
[----:B------:R-:W-:-:S07]  /*7b830*/  IMAD.WIDE R8, R9, 0x2, R16 ;  /* 0x0000000209087825 */ /* 0x000fce00078e0210 */
[----:B------:R-:W1:Y:S01]  /*7b840*/  LDC R28, c[0x0][0x228] ;  /* 0x00008a00ff1c7b82 */ /* 0x000e620000000800 */
[----:B------:R-:W-:Y:S02]  /*7b850*/  VIADD R15, R18, 0x9c ;  /* 0x0000009c120f7836 */ /* 0x000fe40000000000 */
[----:B------:R-:W-:-:S05]  /*7b860*/  IMAD.WIDE R4, R11, 0x2, R2 ;  /* 0x000000020b047825 */ /* 0x000fca00078e0202 */
[----:B------:R-:W1:Y:S01]  /*7b870*/  LDC R30, c[0x0][0x228] ;  /* 0x00008a00ff1e7b82 */ /* 0x000e620000000800 */
[----:B------:R-:W-:Y:S01]  /*7b880*/  VIADD R14, R18, 0x9d ;  /* 0x0000009d120e7836 */ /* 0x000fe20000000000 */
[----:B------:R-:W-:Y:S06]  /*7b890*/  @P5 STG.E.U16 desc[UR60][R6.64], R145 ;  /* 0x0000009106005986 */ /* 0x000fec000c10153c */
[----:B------:R-:W1:Y:S01]  /*7b8a0*/  LDC R20, c[0x0][0x22c] ;  /* 0x00008b00ff147b82 */ /* 0x000e620000000800 */
[----:B------:R4:W-:Y:S01]  /*7b8b0*/  @P1 STG.E.U16 desc[UR60][R8.64], R25 ;  /* 0x0000001908001986 */ /* 0x0009e2000c10153c */
[----:B------:R-:W-:-:S03]  /*7b8c0*/  ISETP.GE.AND P1, PT, R15, R12, PT ;  /* 0x0000000c0f00720c */ /* 0x000fc60003f26270 */
[----:B------:R4:W-:Y:S01]  /*7b8d0*/  @P3 STG.E.U16 desc[UR60][R4.64], R149 ;  /* 0x0000009504003986 */ /* 0x0009e2000c10153c */
[----:B0-----:R-:W-:Y:S02]  /*7b8e0*/  ISETP.GE.AND P3, PT, R14, R13, PT ;  /* 0x0000000d0e00720c */ /* 0x001fe40003f66270 */
[----:B------:R-:W0:Y:S01]  /*7b8f0*/  LDC R14, c[0x0][0x248] ;  /* 0x00009200ff0e7b82 */ /* 0x000e220000000800 */
[----:B---3--:R-:W-:Y:S02]  /*7b900*/  ISETP.LT.AND P2, PT, R19, R22, !P2 ;  /* 0x000000161300720c */ /* 0x008fe40005741270 */
[----:B------:R-:W-:Y:S02]  /*7b910*/  ISETP.LT.AND P6, PT, R23, R24, !P1 ;  /* 0x000000181700720c */ /* 0x000fe40004fc1270 */
[----:B--2---:R-:W-:Y:S01]  /*7b920*/  ISETP.LT.AND P1, PT, R19, R26, !P1 ;  /* 0x0000001a1300720c */ /* 0x004fe20004f21270 */
[----:B----4-:R-:W-:Y:S02]  /*7b930*/  IMAD.IADD R9, R11, 0x1, R0 ;  /* 0x000000010b097824 */ /* 0x010fe400078e0200 */
[----:B------:R-:W2:Y:S01]  /*7b940*/  LDC R24, c[0x0][0x228] ;  /* 0x00008a00ff187b82 */ /* 0x000ea20000000800 */
[----:B------:R-:W-:Y:S01]  /*7b950*/  PRMT R13, R149, 0x7632, R13 ;  /* 0x00007632950d7816 */ /* 0x000fe2000000000d */
[----:B------:R-:W-:Y:S01]  /*7b960*/  IMAD.WIDE R4, R11, 0x2, R16 ;  /* 0x000000020b047825 */ /* 0x000fe200078e0210 */
[----:B------:R-:W-:-:S03]  /*7b970*/  PRMT R29, R146, 0x7632, R29 ;  /* 0x00007632921d7816 */ /* 0x000fc6000000001d */
[C---:B------:R-:W-:Y:S02]  /*7b980*/  IMAD.WIDE R6, R9.reuse, 0x2, R2 ;  /* 0x0000000209067825 */ /* 0x040fe400078e0202 */
[----:B------:R-:W3:Y:S02]  /*7b990*/  LDC R0, c[0x0][0x248] ;  /* 0x00009200ff007b82 */ /* 0x000ee40000000800 */
[C---:B-1----:R-:W-:Y:S02]  /*7b9a0*/  IMAD.IADD R15, R9.reuse, 0x1, R10 ;  /* 0x00000001090f7824 */ /* 0x042fe400078e020a */
[----:B------:R-:W-:Y:S01]  /*7b9b0*/  IMAD.WIDE R8, R9, 0x2, R16 ;  /* 0x0000000209087825 */ /* 0x000fe200078e0210 */
[----:B------:R-:W-:-:S03]  /*7b9c0*/  ISETP.LT.AND P5, PT, R23, R28, !P3 ;  /* 0x0000001c1700720c */ /* 0x000fc60005fa1270 */
[----:B------:R-:W1:Y:S01]  /*7b9d0*/  LDC R22, c[0x0][0x22c] ;  /* 0x00008b00ff167b82 */ /* 0x000e620000000800 */
[----:B------:R-:W-:Y:S01]  /*7b9e0*/  VIADD R25, R18, 0x9e ;  /* 0x0000009e12197836 */ /* 0x000fe20000000000 */
[----:B------:R-:W-:Y:S01]  /*7b9f0*/  ISETP.LT.AND P3, PT, R19, R30, !P3 ;  /* 0x0000001e1300720c */ /* 0x000fe20005f61270 */
[----:B------:R4:W-:Y:S05]  /*7ba00*/  @P2 STG.E.U16 desc[UR60][R4.64], R13 ;  /* 0x0000000d04002986 */ /* 0x0009ea000c10153c */
[----:B------:R-:W3:Y:S01]  /*7ba10*/  LDC R26, c[0x0][0x228] ;  /* 0x00008a00ff1a7b82 */ /* 0x000ee20000000800 */
[----:B------:R0:W-:Y:S04]  /*7ba20*/  @P6 STG.E.U16 desc[UR60][R6.64], R146 ;  /* 0x0000009206006986 */ /* 0x0001e8000c10153c */
[----:B------:R-:W-:Y:S03]  /*7ba30*/  @P1 STG.E.U16 desc[UR60][R8.64], R29 ;  /* 0x0000001d08001986 */ /* 0x000fe6000c10153c */
[----:B------:R-:W3:Y:S01]  /*7ba40*/  LDC R28, c[0x0][0x228] ;  /* 0x00008a00ff1c7b82 */ /* 0x000ee20000000800 */
[----:B------:R-:W-:-:S07]  /*7ba50*/  ISETP.GE.AND P1, PT, R25, R20, PT ;  /* 0x000000141900720c */ /* 0x000fce0003f26270 */
[----:B------:R-:W3:Y:S01]  /*7ba60*/  LDC R30, c[0x0][0x228] ;  /* 0x00008a00ff1e7b82 */ /* 0x000ee20000000800 */
[----:B------:R-:W-:Y:S01]  /*7ba70*/  IMAD.WIDE R10, R15, 0x2, R2 ;  /* 0x000000020f0a7825 */ /* 0x000fe200078e0202 */
[----:B----4-:R-:W-:-:S06]  /*7ba80*/  PRMT R5, R150, 0x7632, R5 ;  /* 0x0000763296057816 */ /* 0x010fcc0000000005 */
[----:B------:R-:W4:Y:S01]  /*7ba90*/  LDC R20, c[0x0][0x22c] ;  /* 0x00008b00ff147b82 */ /* 0x000f220000000800 */
[C---:B------:R-:W-:Y:S01]  /*7baa0*/  IMAD.WIDE R12, R15.reuse, 0x2, R16 ;  /* 0x000000020f0c7825 */ /* 0x040fe200078e0210 */
[----:B------:R-:W-:Y:S03]  /*7bab0*/  @P5 STG.E.U16 desc[UR60][R10.64], R150 ;  /* 0x000000960a005986 */ /* 0x000fe6000c10153c */
[----:B0-----:R-:W-:-:S03]  /*7bac0*/  IMAD.IADD R7, R15, 0x1, R14 ;  /* 0x000000010f077824 */ /* 0x001fc600078e020e */
[----:B------:R-:W0:Y:S01]  /*7bad0*/  LDC R15, c[0x0][0x22c] ;  /* 0x00008b00ff0f7b82 */ /* 0x000e220000000800 */
[----:B------:R3:W-:Y:S01]  /*7bae0*/  @P3 STG.E.U16 desc[UR60][R12.64], R5 ;  /* 0x000000050c003986 */ /* 0x0007e2000c10153c */
[----:B--2---:R-:W-:Y:S01]  /*7baf0*/  ISETP.LT.AND P5, PT, R23, R24, !P1 ;  /* 0x000000181700720c */ /* 0x004fe20004fa1270 */
[----:B------:R-:W-:-:S05]  /*7bb00*/  VIADD R27, R18, 0x9f ;  /* 0x0000009f121b7836 */ /* 0x000fca0000000000 */
[----:B------:R-:W2:Y:S01]  /*7bb10*/  LDC R14, c[0x0][0x248] ;  /* 0x00009200ff0e7b82 */ /* 0x000ea20000000800 */
[----:B-1----:R-:W-:Y:S01]  /*7bb20*/  ISETP.GE.AND P2, PT, R27, R22, PT ;  /* 0x000000161b00720c */ /* 0x002fe20003f46270 */
[----:B---3--:R-:W-:-:S06]  /*7bb30*/  IMAD.IADD R13, R7, 0x1, R0 ;  /* 0x00000001070d7824 */ /* 0x008fcc00078e0200 */
[----:B------:R-:W1:Y:S01]  /*7bb40*/  LDC R24, c[0x0][0x228] ;  /* 0x00008a00ff187b82 */ /* 0x000e620000000800 */
[----:B------:R-:W-:-:S07]  /*7bb50*/  ISETP.LT.AND P1, PT, R19, R26, !P1 ;  /* 0x0000001a1300720c */ /* 0x000fce0004f21270 */
[----:B------:R-:W3:Y:S01]  /*7bb60*/  LDC R12, c[0x0][0x228] ;  /* 0x00008a00ff0c7b82 */ /* 0x000ee20000000800 */
[----:B------:R-:W-:Y:S01]  /*7bb70*/  VIADD R11, R18, 0xa0 ;  /* 0x000000a0120b7836 */ /* 0x000fe20000000000 */
[----:B------:R-:W-:-:S06]  /*7bb80*/  ISETP.LT.AND P6, PT, R23, R28, !P2 ;  /* 0x0000001c1700720c */ /* 0x000fcc00057c1270 */
[----:B------:R-:W1:Y:S01]  /*7bb90*/  LDC R0, c[0x0][0x248] ;  /* 0x00009200ff007b82 */ /* 0x000e620000000800 */
[----:B------:R-:W-:Y:S01]  /*7bba0*/  ISETP.LT.AND P3, PT, R19, R30, !P2 ;  /* 0x0000001e1300720c */ /* 0x000fe20005761270 */
[----:B------:R-:W-:-:S06]  /*7bbb0*/  IMAD.WIDE R4, R7, 0x2, R2 ;  /* 0x0000000207047825 */ /* 0x000fcc00078e0202 */
[----:B------:R-:W1:Y:S01]  /*7bbc0*/  LDC R26, c[0x0][0x228] ;  /* 0x00008a00ff1a7b82 */ /* 0x000e620000000800 */
[----:B----4-:R-:W-:Y:S01]  /*7bbd0*/  ISETP.GE.AND P2, PT, R11, R20, PT ;  /* 0x000000140b00720c */ /* 0x010fe20003f46270 */
[----:B------:R-:W-:Y:S01]  /*7bbe0*/  IMAD.WIDE R6, R7, 0x2, R16 ;  /* 0x0000000207067825 */ /* 0x000fe200078e0210 */
[----:B------:R-:W-:Y:S01]  /*7bbf0*/  PRMT R25, R147, 0x7632, R25 ;  /* 0x0000763293197816 */ /* 0x000fe20000000019 */
[----:B------:R4:W-:Y:S02]  /*7bc00*/  @P5 STG.E.U16 desc[UR60][R4.64], R147 ;  /* 0x0000009304005986 */ /* 0x0009e4000c10153c */
[----:B------:R-:W-:Y:S02]  /*7bc10*/  VIADD R32, R18, 0xa1 ;  /* 0x000000a112207836 */ /* 0x000fe40000000000 */
[----:B------:R-:W1:Y:S01]  /*7bc20*/  LDC R20, c[0x0][0x22c] ;  /* 0x00008b00ff147b82 */ /* 0x000e620000000800 */
[----:B------:R-:W-:Y:S01]  /*7bc30*/  IMAD.WIDE R8, R13, 0x2, R2 ;  /* 0x000000020d087825 */ /* 0x000fe200078e0202 */
[----:B------:R2:W-:Y:S01]  /*7bc40*/  @P1 STG.E.U16 desc[UR60][R6.64], R25 ;  /* 0x0000001906001986 */ /* 0x0005e2000c10153c */
[----:B0-----:R-:W-:-:S02]  /*7bc50*/  ISETP.GE.AND P1, PT, R32, R15, PT ;  /* 0x0000000f2000720c */ /* 0x001fc40003f26270 */
[----:B------:R-:W-:-:S03]  /*7bc60*/  IMAD.WIDE R10, R13, 0x2, R16 ;  /* 0x000000020d0a7825 */ /* 0x000fc600078e0210 */
[----:B------:R-:W0:Y:S01]  /*7bc70*/  LDC R28, c[0x0][0x228] ;  /* 0x00008a00ff1c7b82 */ /* 0x000e220000000800 */
[----:B----4-:R-:W-:Y:S01]  /*7bc80*/  PRMT R5, R151, 0x7632, R5 ;  /* 0x0000763297057816 */ /* 0x010fe20000000005 */
[----:B------:R-:W-:Y:S01]  /*7bc90*/  @P6 STG.E.U16 desc[UR60][R8.64], R151 ;  /* 0x0000009708006986 */ /* 0x000fe2000c10153c */
[----:B---3--:R-:W-:-:S03]  /*7bca0*/  ISETP.LT.AND P5, PT, R23, R12, !P1 ;  /* 0x0000000c1700720c */ /* 0x008fc60004fa1270 */
[----:B------:R3:W-:Y:S02]  /*7bcb0*/  @P3 STG.E.U16 desc[UR60][R10.64], R5 ;  /* 0x000000050a003986 */ /* 0x0007e4000c10153c */
[----:B------:R-:W4:Y:S01]  /*7bcc0*/  LDC R22, c[0x0][0x22c] ;  /* 0x00008b00ff167b82 */ /* 0x000f220000000800 */
[----:B--2---:R-:W-:Y:S01]  /*7bcd0*/  IMAD.IADD R7, R13, 0x1, R14 ;  /* 0x000000010d077824 */ /* 0x004fe200078e020e */
[----:B-1----:R-:W-:-:S06]  /*7bce0*/  ISETP.LT.AND P3, PT, R23, R24, !P2 ;  /* 0x000000181700720c */ /* 0x002fcc0005761270 */
[----:B------:R-:W1:Y:S01]  /*7bcf0*/  LDC R30, c[0x0][0x228] ;  /* 0x00008a00ff1e7b82 */ /* 0x000e620000000800 */
[----:B------:R-:W-:-:S07]  /*7bd00*/  IMAD.IADD R13, R7, 0x1, R0 ;  /* 0x00000001070d7824 */ /* 0x000fce00078e0200 */
[----:B------:R-:W2:Y:S01]  /*7bd10*/  LDC R14, c[0x0][0x228] ;  /* 0x00008a00ff0e7b82 */ /* 0x000ea20000000800 */
[----:B------:R-:W-:-:S07]  /*7bd20*/  ISETP.LT.AND P2, PT, R19, R26, !P2 ;  /* 0x0000001a1300720c */ /* 0x000fce0005741270 */
[----:B------:R-:W2:Y:S01]  /*7bd30*/  LDC R12, c[0x0][0x248] ;  /* 0x00009200ff0c7b82 */ /* 0x000ea20000000800 */
[----:B---3--:R-:W-:-:S07]  /*7bd40*/  IMAD.WIDE R4, R7, 0x2, R2 ;  /* 0x0000000207047825 */ /* 0x008fce00078e0202 */
[----:B------:R-:W3:Y:S01]  /*7bd50*/  LDC R24, c[0x0][0x228] ;  /* 0x00008a00ff187b82 */ /* 0x000ee20000000800 */
[----:B------:R-:W-:-:S07]  /*7bd60*/  VIADD R11, R18, 0xa2 ;  /* 0x000000a2120b7836 */ /* 0x000fce0000000000 */
[----:B------:R-:W3:Y:S01]  /*7bd70*/  LDC R0, c[0x0][0x248] ;  /* 0x00009200ff007b82 */ /* 0x000ee20000000800 */
[----:B------:R2:W-:Y:S01]  /*7bd80*/  @P3 STG.E.U16 desc[UR60][R4.64], R152 ;  /* 0x0000009804003986 */ /* 0x0005e2000c10153c */
[----:B------:R-:W-:Y:S01]  /*7bd90*/  ISETP.GE.AND P3, PT, R11, R20, PT ;  /* 0x000000140b00720c */ /* 0x000fe20003f66270 */
[----:B------:R-:W-:Y:S01]  /*7bda0*/  IMAD.WIDE R6, R7, 0x2, R16 ;  /* 0x0000000207067825 */ /* 0x000fe200078e0210 */
[----:B------:R-:W-:Y:S02]  /*7bdb0*/  PRMT R10, R152, 0x7632, R10 ;  /* 0x00007632980a7816 */ /* 0x000fe4000000000a */
[----:B0-----:R-:W-:Y:S01]  /*7bdc0*/  ISETP.LT.AND P1, PT, R19, R28, !P1 ;  /* 0x0000001c1300720c */ /* 0x001fe20004f21270 */
[----:B------:R-:W-:Y:S01]  /*7bdd0*/  VIADD R11, R18, 0xa3 ;  /* 0x000000a3120b7836 */ /* 0x000fe20000000000 */
[----:B------:R-:W0:Y:S01]  /*7bde0*/  LDC R20, c[0x0][0x22c] ;  /* 0x00008b00ff147b82 */ /* 0x000e220000000800 */
[----:B------:R-:W-:Y:S01]  /*7bdf0*/  IMAD.WIDE R8, R13, 0x2, R2 ;  /* 0x000000020d087825 */ /* 0x000fe200078e0202 */
[----:B------:R3:W-:Y:S02]  /*7be00*/  @P2 STG.E.U16 desc[UR60][R6.64], R10 ;  /* 0x0000000a06002986 */ /* 0x0007e4000c10153c */
[----:B----4-:R-:W-:-:S02]  /*7be10*/  ISETP.GE.AND P2, PT, R11, R22, PT ;  /* 0x000000160b00720c */ /* 0x010fc40003f46270 */
[----:B------:R4:W-:Y:S01]  /*7be20*/  @P5 STG.E.U16 desc[UR60][R8.64], R156 ;  /* 0x0000009c08005986 */ /* 0x0009e2000c10153c */
[----:B-1----:R-:W-:Y:S01]  /*7be30*/  ISETP.LT.AND P5, PT, R23, R30, !P3 ;  /* 0x0000001e1700720c */ /* 0x002fe20005fa1270 */
[----:B------:R-:W1:Y:S01]  /*7be40*/  LDC R15, c[0x0][0x22c] ;  /* 0x00008b00ff0f7b82 */ /* 0x000e620000000800 */
[----:B--2---:R-:W-:Y:S01]  /*7be50*/  ISETP.LT.AND P6, PT, R19, R14, !P3 ;  /* 0x0000000e1300720c */ /* 0x004fe20005fc1270 */
[----:B------:R-:W-:Y:S01]  /*7be60*/  IMAD.WIDE R4, R13, 0x2, R16 ;  /* 0x000000020d047825 */ /* 0x000fe200078e0210 */
[----:B---3--:R-:W-:Y:S02]  /*7be70*/  ISETP.LT.AND P3, PT, R23, R24, !P2 ;  /* 0x000000181700720c */ /* 0x008fe40005761270 */
[----:B------:R-:W-:-:S03]  /*7be80*/  PRMT R7, R156, 0x7632, R7 ;  /* 0x000076329c077816 */ /* 0x000fc60000000007 */
[----:B------:R-:W2:Y:S01]  /*7be90*/  LDC R22, c[0x0][0x228] ;  /* 0x00008a00ff167b82 */ /* 0x000ea20000000800 */
[----:B----4-:R-:W-:Y:S01]  /*7bea0*/  IMAD.IADD R9, R13, 0x1, R12 ;  /* 0x000000010d097824 */ /* 0x010fe200078e020c */
[----:B------:R3:W-:Y:S06]  /*7beb0*/  @P1 STG.E.U16 desc[UR60][R4.64], R7 ;  /* 0x0000000704001986 */ /* 0x0007ec000c10153c */
[----:B------:R-:W4:Y:S01]  /*7bec0*/  LDC R26, c[0x0][0x228] ;  /* 0x00008a00ff1a7b82 */ /* 0x000f220000000800 */
[----:B------:R-:W-:Y:S02]  /*7bed0*/  IMAD.IADD R13, R9, 0x1, R0 ;  /* 0x00000001090d7824 */ /* 0x000fe400078e0200 */
[----:B------:R-:W-:-:S02]  /*7bee0*/  VIADD R25, R18, 0xa5 ;  /* 0x000000a512197836 */ /* 0x000fc40000000000 */
[----:B------:R-:W-:Y:S01]  /*7bef0*/  IMAD.WIDE R10, R13, 0x2, R2 ;  /* 0x000000020d0a7825 */ /* 0x000fe200078e0202 */
[----:B---3--:R-:W-:Y:S02]  /*7bf00*/  PRMT R5, R153, 0x7632, R5 ;  /* 0x0000763299057816 */ /* 0x008fe40000000005 */
[----:B------:R-:W3:Y:S01]  /*7bf10*/  LDC R28, c[0x0][0x228] ;  /* 0x00008a00ff1c7b82 */ /* 0x000ee20000000800 */
[----:B------:R-:W-:-:S04]  /*7bf20*/  IMAD.WIDE R6, R9, 0x2, R2 ;  /* 0x0000000209067825 */ /* 0x000fc800078e0202 */
[----:B------:R-:W-:Y:S01]  /*7bf30*/  IMAD.WIDE R8, R9, 0x2, R16 ;  /* 0x0000000209087825 */ /* 0x000fe200078e0210 */
[----:B------:R-:W-:Y:S02]  /*7bf40*/  @P5 STG.E.U16 desc[UR60][R6.64], R153 ;  /* 0x0000009906005986 */ /* 0x000fe4000c10153c */
[----:B------:R-:W3:Y:S02]  /*7bf50*/  LDC R12, c[0x0][0x248] ;  /* 0x00009200ff0c7b82 */ /* 0x000ee40000000800 */
[----:B------:R3:W-:Y:S06]  /*7bf60*/  @P6 STG.E.U16 desc[UR60][R8.64], R5 ;  /* 0x0000000508006986 */ /* 0x0007ec000c10153c */
[----:B------:R-:W3:Y:S01]  /*7bf70*/  LDC R30, c[0x0][0x228] ;  /* 0x00008a00ff1e7b82 */ /* 0x000ee20000000800 */
[----:B------:R3:W-:Y:S01]  /*7bf80*/  @P3 STG.E.U16 desc[UR60][R10.64], R157 ;  /* 0x0000009d0a003986 */ /* 0x0007e2000c10153c */
[----:B0-----:R-:W-:Y:S01]  /*7bf90*/  ISETP.GE.AND P3, PT, R25, R20, PT ;  /* 0x000000141900720c */ /* 0x001fe20003f66270 */
[----:B------:R-:W-:-:S05]  /*7bfa0*/  VIADD R0, R18, 0xa4 ;  /* 0x000000a412007836 */ /* 0x000fca0000000000 */
[----:B------:R-:W0:Y:S08]  /*7bfb0*/  LDC R32, c[0x0][0x228] ;  /* 0x00008a00ff207b82 */ /* 0x000e300000000800 */
[----:B------:R-:W0:Y:S01]  /*7bfc0*/  LDC R14, c[0x0][0x248] ;  /* 0x00009200ff0e7b82 */ /* 0x000e220000000800 */
[----:B-1----:R-:W-:-:S07]  /*7bfd0*/  ISETP.GE.AND P1, PT, R0, R15, PT ;  /* 0x0000000f0000720c */ /* 0x002fce0003f26270 */
[----:B------:R-:W1:Y:S01]  /*7bfe0*/  LDC R20, c[0x0][0x22c] ;  /* 0x00008b00ff147b82 */ /* 0x000e620000000800 */
[----:B--2---:R-:W-:Y:S02]  /*7bff0*/  ISETP.LT.AND P2, PT, R19, R22, !P2 ;  /* 0x000000161300720c */ /* 0x004fe40005741270 */
[----:B----4-:R-:W-:-:S05]  /*7c000*/  ISETP.LT.AND P6, PT, R23, R26, !P1 ;  /* 0x0000001a1700720c */ /* 0x010fca0004fc1270 */
[----:B------:R-:W2:Y:S01]  /*7c010*/  LDC R0, c[0x0][0x248] ;  /* 0x00009200ff007b82 */ /* 0x000ea20000000800 */
[----:B---3--:R-:W-:-:S07]  /*7c020*/  ISETP.LT.AND P1, PT, R19, R28, !P1 ;  /* 0x0000001c1300720c */ /* 0x008fce0004f21270 */
[----:B------:R-:W3:Y:S01]  /*7c030*/  LDC R22, c[0x0][0x22c] ;  /* 0x00008b00ff167b82 */ /* 0x000ee20000000800 */
[----:B------:R-:W-:-:S07]  /*7c040*/  PRMT R27, R157, 0x7632, R27 ;  /* 0x000076329d1b7816 */ /* 0x000fce000000001b */
[----:B------:R-:W4:Y:S01]  /*7c050*/  LDC R26, c[0x0][0x228] ;  /* 0x00008a00ff1a7b82 */ /* 0x000f220000000800 */
[----:B------:R-:W-:Y:S01]  /*7c060*/  IMAD.IADD R9, R13, 0x1, R12 ;  /* 0x000000010d097824 */ /* 0x000fe200078e020c */
[----:B------:R-:W-:Y:S01]  /*7c070*/  ISETP.LT.AND P5, PT, R23, R30, !P3 ;  /* 0x0000001e1700720c */ /* 0x000fe20005fa1270 */
[----:B------:R-:W-:Y:S01]  /*7c080*/  IMAD.WIDE R4, R13, 0x2, R16 ;  /* 0x000000020d047825 */ /* 0x000fe200078e0210 */
[----:B0-----:R-:W-:-:S03]  /*7c090*/  ISETP.LT.AND P3, PT, R19, R32, !P3 ;  /* 0x000000201300720c */ /* 0x001fc60005f61270 */
[----:B------:R-:W-:Y:S01]  /*7c0a0*/  VIADD R25, R18, 0xa6 ;  /* 0x000000a612197836 */ /* 0x000fe20000000000 */
[----:B------:R-:W0:Y:S01]  /*7c0b0*/  LDC R28, c[0x0][0x228] ;  /* 0x00008a00ff1c7b82 */ /* 0x000e220000000800 */
[C---:B------:R-:W-:Y:S01]  /*7c0c0*/  IMAD.IADD R15, R9.reuse, 0x1, R14 ;  /* 0x00000001090f7824 */ /* 0x040fe200078e020e */
[----:B------:R-:W-:Y:S01]  /*7c0d0*/  PRMT R13, R154, 0x7632, R13 ;  /* 0x000076329a0d7816 */ /* 0x000fe2000000000d */
[C---:B------:R-:W-:Y:S01]  /*7c0e0*/  IMAD.WIDE R6, R9.reuse, 0x2, R2 ;  /* 0x0000000209067825 */ /* 0x040fe200078e0202 */
[----:B------:R2:W-:Y:S04]  /*7c0f0*/  @P2 STG.E.U16 desc[UR60][R4.64], R27 ;  /* 0x0000001b04002986 */ /* 0x0005e8000c10153c */
[----:B------:R-:W0:Y:S01]  /*7c100*/  LDC R30, c[0x0][0x228] ;  /* 0x00008a00ff1e7b82 */ /* 0x000e220000000800 */
[----:B------:R-:W-:Y:S01]  /*7c110*/  IMAD.WIDE R8, R9, 0x2, R16 ;  /* 0x0000000209087825 */ /* 0x000fe200078e0210 */
[----:B-1----:R-:W-:Y:S01]  /*7c120*/  ISETP.GE.AND P2, PT, R25, R20, PT ;  /* 0x000000141900720c */ /* 0x002fe20003f46270 */
[----:B------:R1:W-:Y:S05]  /*7c130*/  @P6 STG.E.U16 desc[UR60][R6.64], R154 ;  /* 0x0000009a06006986 */ /* 0x0003ea000c10153c */
[----:B------:R-:W0:Y:S01]  /*7c140*/  LDC R14, c[0x0][0x248] ;  /* 0x00009200ff0e7b82 */ /* 0x000e220000000800 */
[----:B------:R-:W-:Y:S01]  /*7c150*/  IMAD.WIDE R10, R15, 0x2, R2 ;  /* 0x000000020f0a7825 */ /* 0x000fe200078e0202 */
[----:B------:R3:W-:Y:S01]  /*7c160*/  @P1 STG.E.U16 desc[UR60][R8.64], R13 ;  /* 0x0000000d08001986 */ /* 0x0007e2000c10153c */
[----:B--2---:R-:W-:-:S05]  /*7c170*/  PRMT R5, R158, 0x7632, R5 ;  /* 0x000076329e057816 */ /* 0x004fca0000000005 */
[----:B------:R-:W2:Y:S01]  /*7c180*/  LDC R20, c[0x0][0x228] ;  /* 0x00008a00ff147b82 */ /* 0x000ea20000000800 */
[----:B------:R-:W-:Y:S02]  /*7c190*/  VIADD R25, R18, 0xa7 ;  /* 0x000000a712197836 */ /* 0x000fe40000000000 */
[C---:B-1----:R-:W-:Y:S02]  /*7c1a0*/  IMAD.IADD R7, R15.reuse, 0x1, R0 ;  /* 0x000000010f077824 */ /* 0x042fe400078e0200 */
[----:B---3--:R-:W-:-:S03]  /*7c1b0*/  IMAD.WIDE R12, R15, 0x2, R16 ;  /* 0x000000020f0c7825 */ /* 0x008fc600078e0210 */
[----:B------:R-:W1:Y:S01]  /*7c1c0*/  LDC R24, c[0x0][0x22c] ;  /* 0x00008b00ff187b82 */ /* 0x000e620000000800 */
[----:B------:R3:W-:Y:S01]  /*7c1d0*/  @P5 STG.E.U16 desc[UR60][R10.64], R158 ;  /* 0x0000009e0a005986 */ /* 0x0007e2000c10153c */
[----:B------:R-:W-:-:S03]  /*7c1e0*/  ISETP.GE.AND P1, PT, R25, R22, PT ;  /* 0x000000161900720c */ /* 0x000fc60003f26270 */
[----:B------:R3:W-:Y:S03]  /*7c1f0*/  @P3 STG.E.U16 desc[UR60][R12.64], R5 ;  /* 0x000000050c003986 */ /* 0x0007e6000c10153c */
[----:B------:R-:W1:Y:S01]  /*7c200*/  LDC R15, c[0x0][0x22c] ;  /* 0x00008b00ff0f7b82 */ /* 0x000e620000000800 */
[----:B----4-:R-:W-:-:S07]  /*7c210*/  ISETP.LT.AND P3, PT, R23, R26, !P2 ;  /* 0x0000001a1700720c */ /* 0x010fce0005761270 */
[----:B------:R-:W4:Y:S01]  /*7c220*/  LDC R32, c[0x0][0x228] ;  /* 0x00008a00ff207b82 */ /* 0x000f220000000800 */
[----:B0-----:R-:W-:-:S07]  /*7c230*/  ISETP.LT.AND P2, PT, R19, R28, !P2 ;  /* 0x0000001c1300720c */ /* 0x001fce0005741270 */
[----:B------:R-:W0:Y:S08]  /*7c240*/  LDC R22, c[0x0][0x228] ;  /* 0x00008a00ff167b82 */ /* 0x000e300000000800 */
[----:B------:R-:W0:Y:S08]  /*7c250*/  LDC R0, c[0x0][0x248] ;  /* 0x00009200ff007b82 */ /* 0x000e300000000800 */
[----:B------:R-:W0:Y:S01]  /*7c260*/  LDC R26, c[0x0][0x228] ;  /* 0x00008a00ff1a7b82 */ /* 0x000e220000000800 */
[----:B------:R-:W-:-:S07]  /*7c270*/  ISETP.LT.AND P5, PT, R23, R30, !P1 ;  /* 0x0000001e1700720c */ /* 0x000fce0004fa1270 */
[----:B---3--:R-:W3:Y:S01]  /*7c280*/  LDC R10, c[0x0][0x248] ;  /* 0x00009200ff0a7b82 */ /* 0x008ee20000000800 */
[----:B------:R-:W-:Y:S01]  /*7c290*/  IMAD.WIDE R4, R7, 0x2, R2 ;  /* 0x0000000207047825 */ /* 0x000fe200078e0202 */
[----:B--2---:R-:W-:-:S03]  /*7c2a0*/  ISETP.LT.AND P1, PT, R19, R20, !P1 ;  /* 0x000000141300720c */ /* 0x004fc60004f21270 */
[----:B------:R-:W-:Y:S02]  /*7c2b0*/  IMAD.IADD R11, R7, 0x1, R14 ;  /* 0x00000001070b7824 */ /* 0x000fe400078e020e */
[C---:B------:R-:W-:Y:S01]  /*7c2c0*/  VIADD R13, R18.reuse, 0xa8 ;  /* 0x000000a8120d7836 */ /* 0x040fe20000000000 */
[----:B------:R-:W-:Y:S01]  /*7c2d0*/  PRMT R25, R155, 0x7632, R25 ;  /* 0x000076329b197816 */ /* 0x000fe20000000019 */
[----:B------:R-:W-:Y:S01]  /*7c2e0*/  IMAD.WIDE R6, R7, 0x2, R16 ;  /* 0x0000000207067825 */ /* 0x000fe200078e0210 */
[----:B------:R-:W2:Y:S01]  /*7c2f0*/  LDC R20, c[0x0][0x22c] ;  /* 0x00008b00ff147b82 */ /* 0x000ea20000000800 */
[----:B------:R0:W-:Y:S02]  /*7c300*/  @P3 STG.E.U16 desc[UR60][R4.64], R155 ;  /* 0x0000009b04003986 */ /* 0x0001e4000c10153c */
[----:B------:R-:W-:Y:S01]  /*7c310*/  VIADD R12, R18, 0xa9 ;  /* 0x000000a9120c7836 */ /* 0x000fe20000000000 */
[----:B-1----:R-:W-:Y:S01]  /*7c320*/  ISETP.GE.AND P3, PT, R13, R24, PT ;  /* 0x000000180d00720c */ /* 0x002fe20003f66270 */
[----:B------:R-:W-:-:S03]  /*7c330*/  IMAD.WIDE R8, R11, 0x2, R2 ;  /* 0x000000020b087825 */ /* 0x000fc600078e0202 */
[----:B------:R-:W1:Y:S01]  /*7c340*/  LDC R14, c[0x0][0x22c] ;  /* 0x00008b00ff0e7b82 */ /* 0x000e620000000800 */
[----:B------:R3:W-:Y:S01]  /*7c350*/  @P2 STG.E.U16 desc[UR60][R6.64], R25 ;  /* 0x0000001906002986 */ /* 0x0007e2000c10153c */
[----:B------:R-:W-:-:S03]  /*7c360*/  ISETP.GE.AND P2, PT, R12, R15, PT ;  /* 0x0000000f0c00720c */ /* 0x000fc60003f46270 */
[----:B------:R3:W-:Y:S03]  /*7c370*/  @P5 STG.E.U16 desc[UR60][R8.64], R159 ;  /* 0x0000009f08005986 */ /* 0x0007e6000c10153c */
[----:B------:R-:W1:Y:S01]  /*7c380*/  LDC R24, c[0x0][0x228] ;  /* 0x00008a00ff187b82 */ /* 0x000e620000000800 */
[----:B----4-:R-:W-:Y:S01]  /*7c390*/  ISETP.LT.AND P5, PT, R23, R32, !P3 ;  /* 0x000000201700720c */ /* 0x010fe20005fa1270 */
[----:B0-----:R-:W-:Y:S01]  /*7c3a0*/  IMAD.IADD R13, R11, 0x1, R0 ;  /* 0x000000010b0d7824 */ /* 0x001fe200078e0200 */
[----:B------:R-:W-:-:S05]  /*7c3b0*/  ISETP.LT.AND P6, PT, R19, R22, !P3 ;  /* 0x000000161300720c */ /* 0x000fca0005fc1270 */
[----:B------:R-:W0:Y:S01]  /*7c3c0*/  LDC R28, c[0x0][0x228] ;  /* 0x00008a00ff1c7b82 */ /* 0x000e220000000800 */
[----:B------:R-:W-:Y:S01]  /*7c3d0*/  ISETP.LT.AND P3, PT, R23, R26, !P2 ;  /* 0x0000001a1700720c */ /* 0x000fe20005761270 */
[----:B------:R-:W-:Y:S01]  /*7c3e0*/  IMAD.WIDE R4, R11, 0x2, R16 ;  /* 0x000000020b047825 */ /* 0x000fe200078e0210 */
[----:B------:R-:W-:-:S05]  /*7c3f0*/  PRMT R27, R159, 0x7632, R27 ;  /* 0x000076329f1b7816 */ /* 0x000fca000000001b */
[----:B------:R-:W4:Y:S01]  /*7c400*/  LDC R30, c[0x0][0x228] ;  /* 0x00008a00ff1e7b82 */ /* 0x000f220000000800 */
[C---:B---3--:R-:W-:Y:S01]  /*7c410*/  IMAD.IADD R15, R13.reuse, 0x1, R10 ;  /* 0x000000010d0f7824 */ /* 0x048fe200078e020a */
[----:B------:R3:W-:Y:S01]  /*7c420*/  @P1 STG.E.U16 desc[UR60][R4.64], R27 ;  /* 0x0000001b04001986 */ /* 0x0007e2000c10153c */
[----:B------:R-:W-:-:S05]  /*7c430*/  IMAD.WIDE R6, R13, 0x2, R2 ;  /* 0x000000020d067825 */ /* 0x000fca00078e0202 */
[----:B------:R-:W4:Y:S01]  /*7c440*/  LDC R0, c[0x0][0x248] ;  /* 0x00009200ff007b82 */ /* 0x000f220000000800 */
[----:B------:R-:W-:Y:S01]  /*7c450*/  IMAD.WIDE R8, R13, 0x2, R16 ;  /* 0x000000020d087825 */ /* 0x000fe200078e0210 */
[----:B------:R-:W-:Y:S03]  /*7c460*/  @P5 STG.E.U16 desc[UR60][R6.64], R160 ;  /* 0x000000a006005986 */ /* 0x000fe6000c10153c */
[----:B------:R-:W-:Y:S01]  /*7c470*/  IMAD.WIDE R10, R15, 0x2, R2 ;  /* 0x000000020f0a7825 */ /* 0x000fe200078e0202 */
[----:B---3--:R-:W-:Y:S02]  /*7c480*/  PRMT R5, R160, 0x7632, R5 ;  /* 0x00007632a0057816 */ /* 0x008fe40000000005 */
[----:B------:R-:W3:Y:S01]  /*7c490*/  LDC R32, c[0x0][0x228] ;  /* 0x00008a00ff207b82 */ /* 0x000ee20000000800 */
[C---:B------:R-:W-:Y:S02]  /*7c4a0*/  VIADD R25, R18.reuse, 0xab ;  /* 0x000000ab12197836 */ /* 0x040fe40000000000 */
[----:B------:R-:W-:-:S05]  /*7c4b0*/  VIADD R13, R18, 0xaa ;  /* 0x000000aa120d7836 */ /* 0x000fca0000000000 */
[----:B------:R-:W3:Y:S01]  /*7c4c0*/  LDC R26, c[0x0][0x228] ;  /* 0x00008a00ff1a7b82 */ /* 0x000ee20000000800 */
[----:B------:R4:W-:Y:S07]  /*7c4d0*/  @P6 STG.E.U16 desc[UR60][R8.64], R5 ;  /* 0x0000000508006986 */ /* 0x0009ee000c10153c */
[----:B------:R-:W3:Y:S01]  /*7c4e0*/  LDC R12, c[0x0][0x248] ;  /* 0x00009200ff0c7b82 */ /* 0x000ee20000000800 */
[----:B------:R3:W-:Y:S01]  /*7c4f0*/  @P3 STG.E.U16 desc[UR60][R10.64], R164 ;  /* 0x000000a40a003986 */ /* 0x0007e2000c10153c */
[----:B--2---:R-:W-:-:S02]  /*7c500*/  ISETP.GE.AND P3, PT, R25, R20, PT ;  /* 0x000000141900720c */ /* 0x004fc40003f66270 */
[----:B-1----:R-:W-:-:S04]  /*7c510*/  ISETP.GE.AND P1, PT, R13, R14, PT ;  /* 0x0000000e0d00720c */ /* 0x002fc80003f26270 */
[----:B------:R-:W1:Y:S01]  /*7c520*/  LDC R20, c[0x0][0x22c] ;  /* 0x00008b00ff147b82 */ /* 0x000e620000000800 */
[----:B------:R-:W-:Y:S02]  /*7c530*/  ISETP.LT.AND P2, PT, R19, R24, !P2 ;  /* 0x000000181300720c */ /* 0x000fe40005741270 */
[----:B0-----:R-:W-:-:S05]  /*7c540*/  ISETP.LT.AND P6, PT, R23, R28, !P1 ;  /* 0x0000001c1700720c */ /* 0x001fca0004fc1270 */
[----:B------:R-:W0:Y:S01]  /*7c550*/  LDC R14, c[0x0][0x248] ;  /* 0x00009200ff0e7b82 */ /* 0x000e220000000800 */
[----:B----4-:R-:W-:-:S07]  /*7c560*/  ISETP.LT.AND P1, PT, R19, R30, !P1 ;  /* 0x0000001e1300720c */ /* 0x010fce0004f21270 */
[----:B------:R-:W2:Y:S01]  /*7c570*/  LDC R24, c[0x0][0x228] ;  /* 0x00008a00ff187b82 */ /* 0x000ea20000000800 */
[----:B------:R-:W-:-:S07]  /*7c580*/  IMAD.IADD R9, R15, 0x1, R0 ;  /* 0x000000010f097824 */ /* 0x000fce00078e0200 */
[----:B------:R-:W4:Y:S01]  /*7c590*/  LDC R28, c[0x0][0x228] ;  /* 0x00008a00ff1c7b82 */ /* 0x000f220000000800 */
[----:B---3--:R-:W-:-:S07]  /*7c5a0*/  ISETP.LT.AND P5, PT, R23, R32, !P3 ;  /* 0x000000201700720c */ /* 0x008fce0005fa1270 */
[----:B------:R-:W3:Y:S01]  /*7c5b0*/  LDC R22, c[0x0][0x22c] ;  /* 0x00008b00ff167b82 */ /* 0x000ee20000000800 */
[----:B------:R-:W-:Y:S01]  /*7c5c0*/  ISETP.LT.AND P3, PT, R19, R26, !P3 ;  /* 0x0000001a1300720c */ /* 0x000fe20005f61270 */
[----:B------:R-:W-:Y:S01]  /*7c5d0*/  IMAD.WIDE R4, R15, 0x2, R16 ;  /* 0x000000020f047825 */ /* 0x000fe200078e0210 */
[----:B------:R-:W-:-:S05]  /*7c5e0*/  PRMT R13, R164, 0x7632, R13 ;  /* 0x00007632a40d7816 */ /* 0x000fca000000000d */
[----:B------:R-:W3:Y:S01]  /*7c5f0*/  LDC R0, c[0x0][0x248] ;  /* 0x00009200ff007b82 */ /* 0x000ee20000000800 */
[----:B------:R-:W-:Y:S01]  /*7c600*/  IMAD.IADD R25, R9, 0x1, R12 ;  /* 0x0000000109197824 */ /* 0x000fe200078e020c */
[----:B------:R-:W-:Y:S01]  /*7c610*/  PRMT R31, R161, 0x7632, R31 ;  /* 0x00007632a11f7816 */ /* 0x000fe2000000001f */
[C---:B------:R-:W-:Y:S01]  /*7c620*/  IMAD.WIDE R6, R9.reuse, 0x2, R2 ;  /* 0x0000000209067825 */ /* 0x040fe200078e0202 */
[----:B------:R1:W-:Y:S03]  /*7c630*/  @P2 STG.E.U16 desc[UR60][R4.64], R13 ;  /* 0x0000000d04002986 */ /* 0x0003e6000c10153c */
[----:B------:R-:W-:Y:S01]  /*7c640*/  IMAD.WIDE R8, R9, 0x2, R16 ;  /* 0x0000000209087825 */ /* 0x000fe200078e0210 */
[----:B------:R-:W3:Y:S03]  /*7c650*/  LDC R30, c[0x0][0x228] ;  /* 0x00008a00ff1e7b82 */ /* 0x000ee60000000800 */
[----:B------:R-:W-:Y:S01]  /*7c660*/  VIADD R27, R18, 0xac ;  /* 0x000000ac121b7836 */ /* 0x000fe20000000000 */
[----:B------:R0:W-:Y:S01]  /*7c670*/  @P6 STG.E.U16 desc[UR60][R6.64], R161 ;  /* 0x000000a106006986 */ /* 0x0001e2000c10153c */
[----:B------:R-:W-:-:S03]  /*7c680*/  IMAD.WIDE R10, R25, 0x2, R2 ;  /* 0x00000002190a7825 */ /* 0x000fc600078e0202 */
[----:B------:R-:W3:Y:S01]  /*7c690*/  LDC R26, c[0x0][0x228] ;  /* 0x00008a00ff1a7b82 */ /* 0x000ee20000000800 */
[----:B------:R-:W-:Y:S01]  /*7c6a0*/  @P1 STG.E.U16 desc[UR60][R8.64], R31 ;  /* 0x0000001f08001986 */ /* 0x000fe2000c10153c */
[----:B-1----:R-:W-:Y:S01]  /*7c6b0*/  PRMT R5, R165, 0x7632, R5 ;  /* 0x00007632a5057816 */ /* 0x002fe20000000005 */
[----:B------:R-:W-:Y:S01]  /*7c6c0*/  IMAD.WIDE R12, R25, 0x2, R16 ;  /* 0x00000002190c7825 */ /* 0x000fe200078e0210 */
[----:B------:R-:W-:-:S04]  /*7c6d0*/  ISETP.GE.AND P1, PT, R27, R20, PT ;  /* 0x000000141b00720c */ /* 0x000fc80003f26270 */
[----:B------:R-:W1:Y:S01]  /*7c6e0*/  LDC R15, c[0x0][0x22c] ;  /* 0x00008b00ff0f7b82 */ /* 0x000e620000000800 */
[----:B------:R-:W-:Y:S01]  /*7c6f0*/  VIADD R29, R18, 0xad ;  /* 0x000000ad121d7836 */ /* 0x000fe20000000000 */
[----:B------:R3:W-:Y:S01]  /*7c700*/  @P5 STG.E.U16 desc[UR60][R10.64], R165 ;  /* 0x000000a50a005986 */ /* 0x0007e2000c10153c */
[----:B0-----:R-:W-:Y:S01]  /*7c710*/  IMAD.IADD R7, R25, 0x1, R14 ;  /* 0x0000000119077824 */ /* 0x001fe200078e020e */
[----:B--2---:R-:W-:Y:S02]  /*7c720*/  ISETP.LT.AND P5, PT, R23, R24, !P1 ;  /* 0x000000181700720c */ /* 0x004fe40004fa1270 */
[----:B------:R0:W-:Y:S01]  /*7c730*/  @P3 STG.E.U16 desc[UR60][R12.64], R5 ;  /* 0x000000050c003986 */ /* 0x0001e2000c10153c */
[----:B----4-:R-:W-:Y:S01]  /*7c740*/  ISETP.LT.AND P3, PT, R19, R28, !P1 ;  /* 0x0000001c1300720c */ /* 0x010fe20004f61270 */
[----:B------:R-:W2:Y:S01]  /*7c750*/  LDC R14, c[0x0][0x22c] ;  /* 0x00008b00ff0e7b82 */ /* 0x000ea20000000800 */
[----:B---3--:R-:W-:-:S07]  /*7c760*/  ISETP.GE.AND P2, PT, R29, R22, PT ;  /* 0x000000161d00720c */ /* 0x008fce0003f46270 */
[----:B------:R-:W3:Y:S01]  /*7c770*/  LDC R32, c[0x0][0x228] ;  /* 0x00008a00ff207b82 */ /* 0x000ee20000000800 */
[C---:B------:R-:W-:Y:S01]  /*7c780*/  IMAD.IADD R11, R7.reuse, 0x1, R0 ;  /* 0x00000001070b7824 */ /* 0x040fe200078e0200 */
[----:B------:R-:W-:Y:S01]  /*7c790*/  PRMT R27, R162, 0x7632, R27 ;  /* 0x00007632a21b7816 */ /* 0x000fe2000000001b */
[----:B0-----:R-:W-:-:S05]  /*7c7a0*/  IMAD.WIDE R4, R7, 0x2, R2 ;  /* 0x0000000207047825 */ /* 0x001fca00078e0202 */
[----:B------:R-:W0:Y:S01]  /*7c7b0*/  LDC R22, c[0x0][0x228] ;  /* 0x00008a00ff167b82 */ /* 0x000e220000000800 */
        /* <DEDUP_REMOVED lines=9> */
[----:B-1----:R-:W-:Y:S01]  /*7c850*/  ISETP.GE.AND P1, PT, R20, R15, PT ;  /* 0x0000000f1400720c */ /* 0x002fe20003f26270 */
[----:B------:R-:W-:-:S03]  /*7c860*/  VIADD R25, R18, 0xaf ;  /* 0x000000af12197836 */ /* 0x000fc60000000000 */
[----:B------:R-:W1:Y:S01]  /*7c870*/  LDC R15, c[0x0][0x22c] ;  /* 0x00008b00ff0f7b82 */ /* 0x000e620000000800 */
[----:B------:R-:W-:Y:S01]  /*7c880*/  IMAD.WIDE R8, R11, 0x2, R2 ;  /* 0x000000020b087825 */ /* 0x000fe200078e0202 */
[----:B--2---:R-:W-:-:S06]  /*7c890*/  ISETP.GE.AND P2, PT, R25, R14, PT ;  /* 0x0000000e1900720c */ /* 0x004fcc0003f46270 */
[----:B------:R-:W2:Y:S01]  /*7c8a0*/  LDC R20, c[0x0][0x22c] ;  /* 0x00008b00ff147b82 */ /* 0x000ea20000000800 */
[----:B---3--:R-:W-:Y:S01]  /*7c8b0*/  PRMT R7, R166, 0x7632, R7 ;  /* 0x00007632a6077816 */ /* 0x008fe20000000007 */
[----:B------:R-:W-:Y:S01]  /*7c8c0*/  IMAD.WIDE R4, R11, 0x2, R16 ;  /* 0x000000020b047825 */ /* 0x000fe200078e0210 */
[----:B------:R-:W-:Y:S01]  /*7c8d0*/  @P6 STG.E.U16 desc[UR60][R8.64], R166 ;  /* 0x000000a608006986 */ /* 0x000fe2000c10153c */
[----:B------:R-:W-:-:S04]  /*7c8e0*/  ISETP.LT.AND P5, PT, R23, R32, !P1 ;  /* 0x000000201700720c */ /* 0x000fc80004fa1270 */
[----:B------:R-:W3:Y:S01]  /*7c8f0*/  LDC R26, c[0x0][0x228] ;  /* 0x00008a00ff1a7b82 */ /* 0x000ee20000000800 */
[----:B0-----:R-:W-:Y:S01]  /*7c900*/  ISETP.LT.AND P1, PT, R19, R22, !P1 ;  /* 0x000000161300720c */ /* 0x001fe20004f21270 */
[----:B------:R0:W-:Y:S01]  /*7c910*/  @P3 STG.E.U16 desc[UR60][R4.64], R7 ;  /* 0x0000000704003986 */ /* 0x0001e2000c10153c */
[----:B----4-:R-:W-:Y:S01]  /*7c920*/  IMAD.IADD R13, R11, 0x1, R10 ;  /* 0x000000010b0d7824 */ /* 0x010fe200078e020a */
[----:B------:R-:W-:-:S04]  /*7c930*/  ISETP.LT.AND P3, PT, R23, R12, !P2 ;  /* 0x0000000c1700720c */ /* 0x000fc80005761270 */
[----:B------:R-:W4:Y:S01]  /*7c940*/  LDC R24, c[0x0][0x228] ;  /* 0x00008a00ff187b82 */ /* 0x000f220000000800 */
[----:B------:R-:W-:-:S07]  /*7c950*/  IMAD.IADD R11, R13, 0x1, R0 ;  /* 0x000000010d0b7824 */ /* 0x000fce00078e0200 */
[----:B------:R-:W4:Y:S01]  /*7c960*/  LDC R28, c[0x0][0x228] ;  /* 0x00008a00ff1c7b82 */ /* 0x000f220000000800 */
[----:B0-----:R-:W-:Y:S01]  /*7c970*/  IMAD.WIDE R6, R13, 0x2, R2 ;  /* 0x000000020d067825 */ /* 0x001fe200078e0202 */
[----:B------:R-:W-:-:S06]  /*7c980*/  PRMT R22, R163, 0x7632, R22 ;  /* 0x00007632a3167816 */ /* 0x000fcc0000000016 */
[----:B------:R-:W0:Y:S01]  /*7c990*/  LDC R10, c[0x0][0x248] ;  /* 0x00009200ff0a7b82 */ /* 0x000e220000000800 */
[----:B------:R-:W-:-:S07]  /*7c9a0*/  IMAD.WIDE R8, R13, 0x2, R16 ;  /* 0x000000020d087825 */ /* 0x000fce00078e0210 */
[----:B------:R-:W0:Y:S01]  /*7c9b0*/  LDC R30, c[0x0][0x228] ;  /* 0x00008a00ff1e7b82 */ /* 0x000e220000000800 */
[----:B------:R-:W-:Y:S01]  /*7c9c0*/  IMAD.WIDE R4, R11, 0x2, R2 ;  /* 0x000000020b047825 */ /* 0x000fe200078e0202 */
[----:B------:R-:W-:Y:S03]  /*7c9d0*/  @P5 STG.E.U16 desc[UR60][R6.64], R163 ;  /* 0x000000a306005986 */ /* 0x000fe6000c10153c */
[----:B------:R-:W-:-:S03]  /*7c9e0*/  VIADD R0, R18, 0xb0 ;  /* 0x000000b012007836 */ /* 0x000fc60000000000 */
[----:B------:R-:W0:Y:S01]  /*7c9f0*/  LDC R12, c[0x0][0x248] ;  /* 0x00009200ff0c7b82 */ /* 0x000e220000000800 */
[----:B------:R-:W-:Y:S01]  /*7ca00*/  VIADD R13, R18, 0xb1 ;  /* 0x000000b1120d7836 */ /* 0x000fe20000000000 */
[----:B------:R4:W-:Y:S06]  /*7ca10*/  @P1 STG.E.U16 desc[UR60][R8.64], R22 ;  /* 0x0000001608001986 */ /* 0x0009ec000c10153c */
[----:B------:R-:W0:Y:S01]  /*7ca20*/  LDC R14, c[0x0][0x228] ;  /* 0x00008a00ff0e7b82 */ /* 0x000e220000000800 */
[----:B------:R0:W-:Y:S01]  /*7ca30*/  @P3 STG.E.U16 desc[UR60][R4.64], R167 ;  /* 0x000000a704003986 */ /* 0x0001e2000c10153c */
[----:B-1----:R-:W-:-:S02]  /*7ca40*/  ISETP.GE.AND P1, PT, R0, R15, PT ;  /* 0x0000000f0000720c */ /* 0x002fc40003f26270 */
[----:B--2---:R-:W-:-:S04]  /*7ca50*/  ISETP.GE.AND P3, PT, R13, R20, PT ;  /* 0x000000140d00720c */ /* 0x004fc80003f66270 */
[----:B------:R-:W1:Y:S01]  /*7ca60*/  LDC R20, c[0x0][0x22c] ;  /* 0x00008b00ff147b82 */ /* 0x000e620000000800 */
[----:B---3--:R-:W-:Y:S02]  /*7ca70*/  ISETP.LT.AND P6, PT, R23, R26, !P1 ;  /* 0x0000001a1700720c */ /* 0x008fe40004fc1270 */
[----:B----4-:R-:W-:-:S05]  /*7ca80*/  ISETP.LT.AND P2, PT, R19, R24, !P2 ;  /* 0x000000181300720c */ /* 0x010fca0005741270 */
[----:B------:R-:W2:Y:S01]  /*7ca90*/  LDC R22, c[0x0][0x22c] ;  /* 0x00008b00ff167b82 */ /* 0x000ea20000000800 */
[----:B------:R-:W-:-:S07]  /*7caa0*/  ISETP.LT.AND P1, PT, R19, R28, !P1 ;  /* 0x0000001c1300720c */ /* 0x000fce0004f21270 */
[----:B------:R-:W3:Y:S01]  /*7cab0*/  LDC R26, c[0x0][0x228] ;  /* 0x00008a00ff1a7b82 */ /* 0x000ee20000000800 */
[----:B0-----:R-:W-:Y:S01]  /*7cac0*/  IMAD.IADD R9, R11, 0x1, R10 ;  /* 0x000000010b097824 */ /* 0x001fe200078e020a */
[----:B------:R-:W-:-:S06]  /*7cad0*/  ISETP.LT.AND P5, PT, R23, R30, !P3 ;  /* 0x0000001e1700720c */ /* 0x000fcc0005fa1270 */
[----:B------:R-:W0:Y:S01]  /*7cae0*/  LDC R0, c[0x0][0x248] ;  /* 0x00009200ff007b82 */ /* 0x000e220000000800 */
        /* <DEDUP_REMOVED lines=16> */
[----:B-1----:R-:W-:-:S06]  /*7cbf0*/  ISETP.GE.AND P1, PT, R25, R20, PT ;  /* 0x000000141900720c */ /* 0x002fcc0003f26270 */
[----:B------:R-:W1:Y:S01]  /*7cc00*/  LDC R24, c[0x0][0x22c] ;  /* 0x00008b00ff187b82 */ /* 0x000e620000000800 */
[----:B--2---:R-:W-:Y:S01]  /*7cc10*/  IMAD.WIDE R10, R15, 0x2, R2 ;  /* 0x000000020f0a7825 */ /* 0x004fe200078e0202 */
[----:B------:R-:W-:-:S06]  /*7cc20*/  ISETP.GE.AND P2, PT, R27, R22, PT ;  /* 0x000000161b00720c */ /* 0x000fcc0003f46270 */
[----:B------:R-:W2:Y:S01]  /*7cc30*/  LDC R22, c[0x0][0x228] ;  /* 0x00008a00ff167b82 */ /* 0x000ea20000000800 */
[----:B------:R4:W-:Y:S01]  /*7cc40*/  @P5 STG.E.U16 desc[UR60][R10.64], R172 ;  /* 0x000000ac0a005986 */ /* 0x0009e2000c10153c */
[----:B---3--:R-:W-:Y:S01]  /*7cc50*/  ISETP.LT.AND P5, PT, R23, R26, !P1 ;  /* 0x0000001a1700720c */ /* 0x008fe20004fa1270 */
[----:B0-----:R-:W-:Y:S01]  /*7cc60*/  IMAD.IADD R7, R15, 0x1, R0 ;  /* 0x000000010f077824 */ /* 0x001fe200078e0200 */
[----:B------:R-:W-:-:S04]  /*7cc70*/  PRMT R5, R172, 0x7632, R5 ;  /* 0x00007632ac057816 */ /* 0x000fc80000000005 */
[----:B------:R-:W0:Y:S01]  /*7cc80*/  LDC R26, c[0x0][0x228] ;  /* 0x00008a00ff1a7b82 */ /* 0x000e220000000800 */
        /* <DEDUP_REMOVED lines=14> */
[----:B-1----:R-:W-:-:S03]  /*7cd70*/  ISETP.GE.AND P2, PT, R11, R24, PT ;  /* 0x000000180b00720c */ /* 0x002fc60003f46270 */
[----:B------:R-:W1:Y:S01]  /*7cd80*/  LDC R12, c[0x0][0x22c] ;  /* 0x00008b00ff0c7b82 */ /* 0x000e620000000800 */
        /* <DEDUP_REMOVED lines=9> */
[----:B0-----:R-:W-:-:S05]  /*7ce20*/  ISETP.LT.AND P2, PT, R19, R26, !P2 ;  /* 0x0000001a1300720c */ /* 0x001fca0005741270 */
[----:B------:R-:W0:Y:S01]  /*7ce30*/  LDC R14, c[0x0][0x22c] ;  /* 0x00008b00ff0e7b82 */ /* 0x000e220000000800 */
        /* <DEDUP_REMOVED lines=13> */
[----:B-1----:R-:W-:Y:S01]  /*7cf10*/  ISETP.GE.AND P2, PT, R11, R12, PT ;  /* 0x0000000c0b00720c */ /* 0x002fe20003f46270 */
[----:B------:R-:W-:Y:S01]  /*7cf20*/  VIADD R11, R18, 0xb7 ;  /* 0x000000b7120b7836 */ /* 0x000fe20000000000 */
[----:B------:R-:W-:-:S04]  /*7cf30*/  ISETP.GE.AND P1, PT, R34, R15, PT ;  /* 0x0000000f2200720c */ /* 0x000fc80003f26270 */
[----:B------:R-:W1:Y:S01]  /*7cf40*/  LDC R10, c[0x0][0x248] ;  /* 0x00009200ff0a7b82 */ /* 0x000e620000000800 */
[----:B--2---:R-:W-:Y:S02]  /*7cf50*/  ISETP.LT.AND P3, PT, R23, R30, !P2 ;  /* 0x0000001e1700720c */ /* 0x004fe40005761270 */
[----:B------:R-:W-:Y:S02]  /*7cf60*/  ISETP.LT.AND P6, PT, R19, R32, !P2 ;  /* 0x000000201300720c */ /* 0x000fe400057c1270 */
[----:B0-----:R-:W-:-:S03]  /*7cf70*/  ISETP.GE.AND P2, PT, R11, R14, PT ;  /* 0x0000000e0b00720c */ /* 0x001fc60003f46270 */
[----:B------:R-:W0:Y:S01]  /*7cf80*/  LDC R15, c[0x0][0x22c] ;  /* 0x00008b00ff0f7b82 */ /* 0x000e220000000800 */
        /* <DEDUP_REMOVED lines=15> */
[----:B-1----:R-:W-:-:S04]  /*7d080*/  PRMT R174, R174, 0x7632, R174 ;  /* 0x00007632aeae7816 */ /* 0x002fc800000000ae */
[----:B------:R-:W1:Y:S01]  /*7d090*/  LDC R30, c[0x0][0x228] ;  /* 0x00008a00ff1e7b82 */ /* 0x000e620000000800 */
[----:B------:R-:W-:Y:S01]  /*7d0a0*/  IMAD.IADD R13, R11, 0x1, R10 ;  /* 0x000000010b0d7824 */ /* 0x000fe200078e020a */
[----:B------:R-:W-:Y:S01]  /*7d0b0*/  PRMT R27, R171, 0x7632, R27 ;  /* 0x00007632ab1b7816 */ /* 0x000fe2000000001b */
[----:B------:R-:W-:-:S05]  /*7d0c0*/  VIADD R25, R18, 0xb9 ;  /* 0x000000b912197836 */ /* 0x000fca0000000000 */
[----:B------:R-:W1:Y:S01]  /*7d0d0*/  LDC R12, c[0x0][0x248] ;  /* 0x00009200ff0c7b82 */ /* 0x000e620000000800 */
[----:B------:R-:W-:Y:S01]  /*7d0e0*/  IMAD.WIDE R8, R11, 0x2, R16 ;  /* 0x000000020b087825 */ /* 0x000fe200078e0210 */
[----:B------:R-:W-:Y:S01]  /*7d0f0*/  @P1 STG.E.U16 desc[UR60][R4.64], R174 ;  /* 0x000000ae04001986 */ /* 0x000fe2000c10153c */
[----:B0-----:R-:W-:Y:S02]  /*7d100*/  ISETP.GE.AND P1, PT, R22, R15, PT ;  /* 0x0000000f1600720c */ /* 0x001fe40003f26270 */
[----:B------:R-:W-:Y:S01]  /*7d110*/  IMAD.WIDE R10, R13, 0x2, R2 ;  /* 0x000000020d0a7825 */ /* 0x000fe200078e0202 */
[----:B------:R-:W-:Y:S01]  /*7d120*/  @P3 STG.E.U16 desc[UR60][R6.64], R171 ;  /* 0x000000ab06003986 */ /* 0x000fe2000c10153c */
[----:B--2---:R-:W-:Y:S01]  /*7d130*/  ISETP.LT.AND P2, PT, R19, R20, !P2 ;  /* 0x000000141300720c */ /* 0x004fe20005741270 */
[----:B------:R-:W0:Y:S01]  /*7d140*/  LDC R22, c[0x0][0x22c] ;  /* 0x00008b00ff167b82 */ /* 0x000e220000000800 */
[----:B---3--:R-:W-:Y:S01]  /*7d150*/  ISETP.GE.AND P3, PT, R25, R14, PT ;  /* 0x0000000e1900720c */ /* 0x008fe20003f66270 */
[----:B------:R2:W-:Y:S01]  /*7d160*/  @P6 STG.E.U16 desc[UR60][R8.64], R27 ;  /* 0x0000001b08006986 */ /* 0x0005e2000c10153c */
[----:B------:R-:W-:-:S02]  /*7d170*/  ISETP.LT.AND P6, PT, R23, R24, !P1 ;  /* 0x000000181700720c */ /* 0x000fc40004fc1270 */
[----:B----4-:R-:W-:-:S03]  /*7d180*/  ISETP.LT.AND P1, PT, R19, R26, !P1 ;  /* 0x0000001a1300720c */ /* 0x010fc60004f21270 */
[----:B------:R-:W3:Y:S01]  /*7d190*/  LDC R20, c[0x0][0x22c] ;  /* 0x00008b00ff147b82 */ /* 0x000ee20000000800 */
[----:B------:R4:W-:Y:S01]  /*7d1a0*/  @P5 STG.E.U16 desc[UR60][R10.64], R175 ;  /* 0x000000af0a005986 */ /* 0x0009e2000c10153c */
[----:B------:R-:W-:-:S06]  /*7d1b0*/  ISETP.LT.AND P5, PT, R23, R28, !P3 ;  /* 0x0000001c1700720c */ /* 0x000fcc0005fa1270 */
[----:B------:R-:W0:Y:S01]  /*7d1c0*/  LDC R14, c[0x0][0x248] ;  /* 0x00009200ff0e7b82 */ /* 0x000e220000000800 */
[----:B--2---:R-:W-:-:S07]  /*7d1d0*/  IMAD.IADD R9, R13, 0x1, R0 ;  /* 0x000000010d097824 */ /* 0x004fce00078e0200 */
[----:B------:R-:W2:Y:S08]  /*7d1e0*/  LDC R26, c[0x0][0x228] ;  /* 0x00008a00ff1a7b82 */ /* 0x000eb00000000800 */
[----:B------:R-:W0:Y:S01]  /*7d1f0*/  LDC R28, c[0x0][0x228] ;  /* 0x00008a00ff1c7b82 */ /* 0x000e220000000800 */
[----:B------:R-:W-:Y:S01]  /*7d200*/  PRMT R29, R175, 0x7632, R29 ;  /* 0x00007632af1d7816 */ /* 0x000fe2000000001d */
[----:B------:R-:W-:Y:S01]  /*7d210*/  IMAD.WIDE R4, R13, 0x2, R16 ;  /* 0x000000020d047825 */ /* 0x000fe200078e0210 */
[----:B-1----:R-:W-:-:S05]  /*7d220*/  ISETP.LT.AND P3, PT, R19, R30, !P3 ;  /* 0x0000001e1300720c */ /* 0x002fca0005f61270 */
[----:B------:R-:W1:Y:S01]  /*7d230*/  LDC R0, c[0x0][0x248] ;  /* 0x00009200ff007b82 */ /* 0x000e620000000800 */
[C---:B------:R-:W-:Y:S01]  /*7d240*/  IMAD.IADD R15, R9.reuse, 0x1, R12 ;  /* 0x00000001090f7824 */ /* 0x040fe200078e020c */
[----:B------:R-:W-:Y:S01]  /*7d250*/  PRMT R13, R176, 0x7632, R13 ;  /* 0x00007632b00d7816 */ /* 0x000fe2000000000d */
[C---:B------:R-:W-:Y:S01]  /*7d260*/  IMAD.WIDE R6, R9.reuse, 0x2, R2 ;  /* 0x0000000209067825 */ /* 0x040fe200078e0202 */
[----:B------:R3:W-:Y:S03]  /*7d270*/  @P2 STG.E.U16 desc[UR60][R4.64], R29 ;  /* 0x0000001d04002986 */ /* 0x0007e6000c10153c */
[----:B------:R-:W-:Y:S01]  /*7d280*/  IMAD.WIDE R8, R9, 0x2, R16 ;  /* 0x0000000209087825 */ /* 0x000fe200078e0210 */
[----:B------:R-:W1:Y:S01]  /*7d290*/  LDC R32, c[0x0][0x228] ;  /* 0x00008a00ff207b82 */ /* 0x000e620000000800 */
        /* <DEDUP_REMOVED lines=12> */
[----:B0-----:R-:W-:Y:S01]  /*7d360*/  IMAD.IADD R7, R15, 0x1, R14 ;  /* 0x000000010f077824 */ /* 0x001fe200078e020e */
[----:B------:R0:W-:Y:S01]  /*7d370*/  @P3 STG.E.U16 desc[UR60][R12.64], R5 ;  /* 0x000000050c003986 */ /* 0x0001e2000c10153c */
[----:B------:R-:W-:Y:S01]  /*7d380*/  ISETP.LT.AND P3, PT, R19, R28, !P1 ;  /* 0x0000001c1300720c */ /* 0x000fe20004f61270 */
[----:B------:R-:W-:-:S04]  /*7d390*/  VIADD R27, R18, 0xbb ;  /* 0x000000bb121b7836 */ /* 0x000fc80000000000 */
[----:B------:R-:W2:Y:S01]  /*7d3a0*/  LDC R14, c[0x0][0x22c] ;  /* 0x00008b00ff0e7b82 */ /* 0x000ea20000000800 */
[----:B-1----:R-:W-:Y:S01]  /*7d3b0*/  IMAD.IADD R11, R7, 0x1, R0 ;  /* 0x00000001070b7824 */ /* 0x002fe200078e0200 */
[----:B------:R-:W-:-:S06]  /*7d3c0*/  PRMT R26, R177, 0x7632, R26 ;  /* 0x00007632b11a7816 */ /* 0x000fcc000000001a */
[----:B------:R-:W1:Y:S01]  /*7d3d0*/  LDC R20, c[0x0][0x228] ;  /* 0x00008a00ff147b82 */ /* 0x000e620000000800 */
[----:B0-----:R-:W-:Y:S01]  /*7d3e0*/  IMAD.WIDE R4, R7, 0x2, R2 ;  /* 0x0000000207047825 */ /* 0x001fe200078e0202 */
[----:B------:R-:W-:-:S06]  /*7d3f0*/  ISETP.GE.AND P2, PT, R27, R22, PT ;  /* 0x000000161b00720c */ /* 0x000fcc0003f46270 */
[----:B------:R-:W0:Y:S01]  /*7d400*/  LDC R10, c[0x0][0x248] ;  /* 0x00009200ff0a7b82 */ /* 0x000e220000000800 */
[----:B------:R-:W-:-:S07]  /*7d410*/  IMAD.WIDE R6, R7, 0x2, R16 ;  /* 0x0000000207067825 */ /* 0x000fce00078e0210 */
[----:B------:R-:W0:Y:S01]  /*7d420*/  LDC R12, c[0x0][0x228] ;  /* 0x00008a00ff0c7b82 */ /* 0x000e220000000800 */
[----:B------:R-:W-:Y:S01]  /*7d430*/  VIADD R15, R18, 0xbc ;  /* 0x000000bc120f7836 */ /* 0x000fe20000000000 */
[----:B------:R-:W-:Y:S01]  /*7d440*/  @P5 STG.E.U16 desc[UR60][R4.64], R177 ;  /* 0x000000b104005986 */ /* 0x000fe2000c10153c */
[----:B------:R-:W-:-:S05]  /*7d450*/  ISETP.LT.AND P6, PT, R23, R32, !P2 ;  /* 0x000000201700720c */ /* 0x000fca00057c1270 */
[----:B------:R-:W0:Y:S01]  /*7d460*/  LDC R0, c[0x0][0x248] ;  /* 0x00009200ff007b82 */ /* 0x000e220000000800 */
        /* <DEDUP_REMOVED lines=13> */
[----:B-1----:R-:W-:-:S06]  /*7d540*/  ISETP.LT.AND P1, PT, R19, R20, !P1 ;  /* 0x000000141300720c */ /* 0x002fcc0004f21270 */
[----:B------:R-:W1:Y:S01]  /*7d550*/  LDC R26, c[0x0][0x228] ;  /* 0x00008a00ff1a7b82 */ /* 0x000e620000000800 */
[----:B------:R3:W-:Y:S01]  /*7d560*/  @P3 STG.E.U16 desc[UR60][R4.64], R7 ;  /* 0x0000000704003986 */ /* 0x0007e2000c10153c */
[----:B0-----:R-:W-:-:S06]  /*7d570*/  ISETP.LT.AND P3, PT, R23, R12, !P2 ;  /* 0x0000000c1700720c */ /* 0x001fcc0005761270 */
[----:B------:R-:W0:Y:S01]  /*7d580*/  LDC R28, c[0x0][0x228] ;  /* 0x00008a00ff1c7b82 */ /* 0x000e220000000800 */
[----:B------:R-:W-:-:S07]  /*7d590*/  IMAD.IADD R9, R11, 0x1, R10 ;  /* 0x000000010b097824 */ /* 0x000fce00078e020a */
[----:B------:R-:W0:Y:S01]  /*7d5a0*/  LDC R22, c[0x0][0x228] ;  /* 0x00008a00ff167b82 */ /* 0x000e220000000800 */
        /* <DEDUP_REMOVED lines=16> */
[----:B-1----:R-:W1:Y:S01]  /*7d6b0*/  LDC R20, c[0x0][0x22c] ;  /* 0x00008b00ff147b82 */ /* 0x002e620000000800 */
[----:B------:R-:W-:Y:S02]  /*7d6c0*/  ISETP.LT.AND P1, PT, R19, R26, !P1 ;  /* 0x0000001a1300720c */ /* 0x000fe40004f21270 */
[----:B0-----:R-:W-:-:S05]  /*7d6d0*/  ISETP.LT.AND P5, PT, R23, R28, !P3 ;  /* 0x0000001c1700720c */ /* 0x001fca0005fa1270 */
[----:B------:R-:W0:Y:S01]  /*7d6e0*/  LDC R0, c[0x0][0x248] ;  /* 0x00009200ff007b82 */ /* 0x000e220000000800 */
        /* <DEDUP_REMOVED lines=20> */
[----:B-1----:R-:W-:Y:S01]  /*7d830*/  PRMT R5, R183, 0x7632, R5 ;  /* 0x00007632b7057816 */ /* 0x002fe20000000005 */
[----:B------:R-:W-:Y:S01]  /*7d840*/  IMAD.WIDE R12, R15, 0x2, R16 ;  /* 0x000000020f0c7825 */ /* 0x000fe200078e0210 */
[----:B------:R-:W-:Y:S01]  /*7d850*/  ISETP.GE.AND P1, PT, R25, R20, PT ;  /* 0x000000141900720c */ /* 0x000fe20003f26270 */
[----:B------:R-:W1:Y:S01]  /*7d860*/  LDC R24, c[0x0][0x22c] ;  /* 0x00008b00ff187b82 */ /* 0x000e620000000800 */
[----:B------:R3:W-:Y:S02]  /*7d870*/  @P5 STG.E.U16 desc[UR60][R10.64], R183 ;  /* 0x000000b70a005986 */ /* 0x0007e4000c10153c */
[----:B--2---:R-:W-:Y:S01]  /*7d880*/  ISETP.LT.AND P5, PT, R23, R26, !P1 ;  /* 0x0000001a1700720c */ /* 0x004fe20004fa1270 */
[----:B0-----:R-:W-:Y:S01]  /*7d890*/  IMAD.IADD R7, R15, 0x1, R0 ;  /* 0x000000010f077824 */ /* 0x001fe200078e0200 */
[----:B------:R0:W-:Y:S01]  /*7d8a0*/  @P3 STG.E.U16 desc[UR60][R12.64], R5 ;  /* 0x000000050c003986 */ /* 0x0001e2000c10153c */
[----:B----4-:R-:W-:Y:S01]  /*7d8b0*/  ISETP.LT.AND P3, PT, R19, R28, !P1 ;  /* 0x0000001c1300720c */ /* 0x010fe20004f61270 */
[----:B------:R-:W-:Y:S01]  /*7d8c0*/  VIADD R27, R18, 0xc1 ;  /* 0x000000c1121b7836 */ /* 0x000fe20000000000 */
[----:B------:R-:W2:Y:S01]  /*7d8d0*/  LDC R0, c[0x0][0x248] ;  /* 0x00009200ff007b82 */ /* 0x000ea20000000800 */
[----:B---3--:R-:W-:-:S07]  /*7d8e0*/  IMAD.IADD R11, R7, 0x1, R14 ;  /* 0x00000001070b7824 */ /* 0x008fce00078e020e */
[----:B------:R-:W3:Y:S01]  /*7d8f0*/  LDC R15, c[0x0][0x22c] ;  /* 0x00008b00ff0f7b82 */ /* 0x000ee20000000800 */
[----:B------:R-:W-:Y:S01]  /*7d900*/  ISETP.GE.AND P2, PT, R27, R22, PT ;  /* 0x000000161b00720c */ /* 0x000fe20003f46270 */
[----:B0-----:R-:W-:-:S06]  /*7d910*/  IMAD.WIDE R4, R7, 0x2, R2 ;  /* 0x0000000207047825 */ /* 0x001fcc00078e0202 */
[----:B------:R-:W0:Y:S01]  /*7d920*/  LDC R34, c[0x0][0x228] ;  /* 0x00008a00ff227b82 */ /* 0x000e220000000800 */
        /* <DEDUP_REMOVED lines=12> */
[----:B-1----:R-:W-:Y:S02]  /*7d9f0*/  ISETP.GE.AND P1, PT, R25, R24, PT ;  /* 0x000000181900720c */ /* 0x002fe40003f26270 */
[----:B------:R-:W-:-:S05]  /*7da00*/  VIADD R32, R18, 0xc3 ;  /* 0x000000c312207836 */ /* 0x000fca0000000000 */
[----:B------:R-:W1:Y:S01]  /*7da10*/  LDC R13, c[0x0][0x22c] ;  /* 0x00008b00ff0d7b82 */ /* 0x000e620000000800 */
[----:B--2---:R-:W-:Y:S01]  /*7da20*/  PRMT R7, R188, 0x7632, R7 ;  /* 0x00007632bc077816 */ /* 0x004fe20000000007 */
[----:B------:R-:W-:Y:S01]  /*7da30*/  IMAD.WIDE R4, R11, 0x2, R16 ;  /* 0x000000020b047825 */ /* 0x000fe200078e0210 */
[----:B------:R2:W-:Y:S01]  /*7da40*/  @P6 STG.E.U16 desc[UR60][R8.64], R188 ;  /* 0x000000bc08006986 */ /* 0x0005e2000c10153c */
[----:B---3--:R-:W-:-:S04]  /*7da50*/  ISETP.GE.AND P2, PT, R32, R15, PT ;  /* 0x0000000f2000720c */ /* 0x008fc80003f46270 */
[----:B------:R-:W3:Y:S01]  /*7da60*/  LDC R22, c[0x0][0x228] ;  /* 0x00008a00ff167b82 */ /* 0x000ee20000000800 */
[----:B0-----:R-:W-:Y:S01]  /*7da70*/  ISETP.LT.AND P5, PT, R23, R34, !P1 ;  /* 0x000000221700720c */ /* 0x001fe20004fa1270 */
        /* <DEDUP_REMOVED lines=8> */
[----:B0-----:R-:W-:Y:S01]  /*7db00*/  IMAD.WIDE R6, R9, 0x2, R2 ;  /* 0x0000000209067825 */ /* 0x001fe200078e0202 */
[----:B------:R-:W-:-:S06]  /*7db10*/  PRMT R25, R185, 0x7632, R25 ;  /* 0x00007632b9197816 */ /* 0x000fcc0000000019 */
[----:B------:R-:W0:Y:S01]  /*7db20*/  LDC R10, c[0x0][0x248] ;  /* 0x00009200ff0a7b82 */ /* 0x000e220000000800 */
[----:B------:R-:W-:-:S07]  /*7db30*/  IMAD.WIDE R8, R9, 0x2, R16 ;  /* 0x0000000209087825 */ /* 0x000fce00078e0210 */
[----:B------:R-:W0:Y:S01]  /*7db40*/  LDC R28, c[0x0][0x228] ;  /* 0x00008a00ff1c7b82 */ /* 0x000e220000000800 */
[----:B------:R-:W-:Y:S02]  /*7db50*/  VIADD R15, R18, 0xc4 ;  /* 0x000000c4120f7836 */ /* 0x000fe40000000000 */
[----:B------:R-:W-:-:S05]  /*7db60*/  IMAD.WIDE R4, R11, 0x2, R2 ;  /* 0x000000020b047825 */ /* 0x000fca00078e0202 */
[----:B------:R-:W0:Y:S01]  /*7db70*/  LDC R30, c[0x0][0x228] ;  /* 0x00008a00ff1e7b82 */ /* 0x000e220000000800 */
[----:B------:R-:W-:Y:S01]  /*7db80*/  VIADD R14, R18, 0xc5 ;  /* 0x000000c5120e7836 */ /* 0x000fe20000000000 */
[----:B------:R-:W-:Y:S06]  /*7db90*/  @P5 STG.E.U16 desc[UR60][R6.64], R185 ;  /* 0x000000b906005986 */ /* 0x000fec000c10153c */
[----:B------:R-:W0:Y:S01]  /*7dba0*/  LDC R20, c[0x0][0x22c] ;  /* 0x00008b00ff147b82 */ /* 0x000e220000000800 */
[----:B------:R4:W-:Y:S01]  /*7dbb0*/  @P1 STG.E.U16 desc[UR60][R8.64], R25 ;  /* 0x0000001908001986 */ /* 0x0009e2000c10153c */
[----:B------:R-:W-:-:S03]  /*7dbc0*/  ISETP.GE.AND P1, PT, R15, R12, PT ;  /* 0x0000000c0f00720c */ /* 0x000fc60003f26270 */
[----:B------:R4:W-:Y:S01]  /*7dbd0*/  @P3 STG.E.U16 desc[UR60][R4.64], R189 ;  /* 0x000000bd04003986 */ /* 0x0009e2000c10153c */
[----:B-1----:R-:W-:Y:S02]  /*7dbe0*/  ISETP.GE.AND P3, PT, R14, R13, PT ;  /* 0x0000000d0e00720c */ /* 0x002fe40003f66270 */
[----:B------:R-:W1:Y:S01]  /*7dbf0*/  LDC R14, c[0x0][0x248] ;  /* 0x00009200ff0e7b82 */ /* 0x000e620000000800 */
        /* <DEDUP_REMOVED lines=10> */
[C---:B0-----:R-:W-:Y:S02]  /*7dca0*/  IMAD.IADD R15, R9.reuse, 0x1, R10 ;  /* 0x00000001090f7824 */ /* 0x041fe400078e020a */
[----:B------:R-:W-:Y:S01]  /*7dcb0*/  IMAD.WIDE R8, R9, 0x2, R16 ;  /* 0x0000000209087825 */ /* 0x000fe200078e0210 */
[----:B------:R-:W-:-:S03]  /*7dcc0*/  ISETP.LT.AND P5, PT, R23, R28, !P3 ;  /* 0x0000001c1700720c */ /* 0x000fc60005fa1270 */
[----:B------:R-:W0:Y:S01]  /*7dcd0*/  LDC R22, c[0x0][0x22c] ;  /* 0x00008b00ff167b82 */ /* 0x000e220000000800 */
        /* <DEDUP_REMOVED lines=14> */
[----:B-1----:R-:W-:-:S03]  /*7ddc0*/  IMAD.IADD R7, R15, 0x1, R14 ;  /* 0x000000010f077824 */ /* 0x002fc600078e020e */
[----:B------:R-:W1:Y:S01]  /*7ddd0*/  LDC R15, c[0x0][0x22c] ;  /* 0x00008b00ff0f7b82 */ /* 0x000e620000000800 */
[----:B------:R3:W-:Y:S01]  /*7dde0*/  @P3 STG.E.U16 desc[UR60][R12.64], R5 ;  /* 0x000000050c003986 */ /* 0x0007e2000c10153c */
[----:B--2---:R-:W-:Y:S01]  /*7ddf0*/  ISETP.LT.AND P5, PT, R23, R24, !P1 ;  /* 0x000000181700720c */ /* 0x004fe20004fa1270 */
[----:B------:R-:W-:-:S05]  /*7de00*/  VIADD R27, R18, 0xc7 ;  /* 0x000000c7121b7836 */ /* 0x000fca0000000000 */
[----:B------:R-:W2:Y:S01]  /*7de10*/  LDC R14, c[0x0][0x248] ;  /* 0x00009200ff0e7b82 */ /* 0x000ea20000000800 */
[----:B0-----:R-:W-:Y:S01]  /*7de20*/  ISETP.GE.AND P2, PT, R27, R22, PT ;  /* 0x000000161b00720c */ /* 0x001fe20003f46270 */
[----:B---3--:R-:W-:-:S06]  /*7de30*/  IMAD.IADD R13, R7, 0x1, R0 ;  /* 0x00000001070d7824 */ /* 0x008fcc00078e0200 */
[----:B------:R-:W0:Y:S01]  /*7de40*/  LDC R24, c[0x0][0x228] ;  /* 0x00008a00ff187b82 */ /* 0x000e220000000800 */
[----:B------:R-:W-:-:S07]  /*7de50*/  ISETP.LT.AND P1, PT, R19, R26, !P1 ;  /* 0x0000001a1300720c */ /* 0x000fce0004f21270 */
[----:B------:R-:W3:Y:S01]  /*7de60*/  LDC R12, c[0x0][0x228] ;  /* 0x00008a00ff0c7b82 */ /* 0x000ee20000000800 */
[----:B------:R-:W-:Y:S01]  /*7de70*/  VIADD R11, R18, 0xc8 ;  /* 0x000000c8120b7836 */ /* 0x000fe20000000000 */
[----:B------:R-:W-:-:S06]  /*7de80*/  ISETP.LT.AND P6, PT, R23, R28, !P2 ;  /* 0x0000001c1700720c */ /* 0x000fcc00057c1270 */
[----:B------:R-:W0:Y:S01]  /*7de90*/  LDC R0, c[0x0][0x248] ;  /* 0x00009200ff007b82 */ /* 0x000e220000000800 */
[----:B------:R-:W-:Y:S01]  /*7dea0*/  ISETP.LT.AND P3, PT, R19, R30, !P2 ;  /* 0x0000001e1300720c */ /* 0x000fe20005761270 */
[----:B------:R-:W-:-:S06]  /*7deb0*/  IMAD.WIDE R4, R7, 0x2, R2 ;  /* 0x0000000207047825 */ /* 0x000fcc00078e0202 */
[----:B------:R-:W0:Y:S01]  /*7dec0*/  LDC R26, c[0x0][0x228] ;  /* 0x00008a00ff1a7b82 */ /* 0x000e220000000800 */
[----:B----4-:R-:W-:Y:S01]  /*7ded0*/  ISETP.GE.AND P2, PT, R11, R20, PT ;  /* 0x000000140b00720c */ /* 0x010fe20003f46270 */
[----:B------:R-:W-:Y:S01]  /*7dee0*/  IMAD.WIDE R6, R7, 0x2, R16 ;  /* 0x0000000207067825 */ /* 0x000fe200078e0210 */
[----:B------:R-:W-:Y:S01]  /*7def0*/  PRMT R25, R187, 0x7632, R25 ;  /* 0x00007632bb197816 */ /* 0x000fe20000000019 */
[----:B------:R4:W-:Y:S02]  /*7df00*/  @P5 STG.E.U16 desc[UR60][R4.64], R187 ;  /* 0x000000bb04005986 */ /* 0x0009e4000c10153c */
[----:B------:R-:W-:Y:S02]  /*7df10*/  VIADD R32, R18, 0xc9 ;  /* 0x000000c912207836 */ /* 0x000fe40000000000 */
[----:B------:R-:W0:Y:S01]  /*7df20*/  LDC R20, c[0x0][0x22c] ;  /* 0x00008b00ff147b82 */ /* 0x000e220000000800 */
[----:B------:R-:W-:Y:S01]  /*7df30*/  IMAD.WIDE R8, R13, 0x2, R2 ;  /* 0x000000020d087825 */ /* 0x000fe200078e0202 */
[----:B------:R2:W-:Y:S01]  /*7df40*/  @P1 STG.E.U16 desc[UR60][R6.64], R25 ;  /* 0x0000001906001986 */ /* 0x0005e2000c10153c */
[----:B-1----:R-:W-:-:S02]  /*7df50*/  ISETP.GE.AND P1, PT, R32, R15, PT ;  /* 0x0000000f2000720c */ /* 0x002fc40003f26270 */
[----:B------:R-:W-:-:S03]  /*7df60*/  IMAD.WIDE R10, R13, 0x2, R16 ;  /* 0x000000020d0a7825 */ /* 0x000fc600078e0210 */
[----:B------:R-:W1:Y:S01]  /*7df70*/  LDC R28, c[0x0][0x228] ;  /* 0x00008a00ff1c7b82 */ /* 0x000e620000000800 */
[----:B----4-:R-:W-:Y:S01]  /*7df80*/  PRMT R5, R191, 0x7632, R5 ;  /* 0x00007632bf057816 */ /* 0x010fe20000000005 */
[----:B------:R-:W-:Y:S01]  /*7df90*/  @P6 STG.E.U16 desc[UR60][R8.64], R191 ;  /* 0x000000bf08006986 */ /* 0x000fe2000c10153c */
[----:B---3--:R-:W-:-:S03]  /*7dfa0*/  ISETP.LT.AND P5, PT, R23, R12, !P1 ;  /* 0x0000000c1700720c */ /* 0x008fc60004fa1270 */
[----:B------:R3:W-:Y:S02]  /*7dfb0*/  @P3 STG.E.U16 desc[UR60][R10.64], R5 ;  /* 0x000000050a003986 */ /* 0x0007e4000c10153c */
[----:B------:R-:W4:Y:S01]  /*7dfc0*/  LDC R22, c[0x0][0x22c] ;  /* 0x00008b00ff167b82 */ /* 0x000f220000000800 */
[----:B--2---:R-:W-:Y:S01]  /*7dfd0*/  IMAD.IADD R7, R13, 0x1, R14 ;  /* 0x000000010d077824 */ /* 0x004fe200078e020e */
[----:B0-----:R-:W-:-:S06]  /*7dfe0*/  ISETP.LT.AND P3, PT, R23, R24, !P2 ;  /* 0x000000181700720c */ /* 0x001fcc0005761270 */
[----:B------:R-:W0:Y:S01]  /*7dff0*/  LDC R30, c[0x0][0x228] ;  /* 0x00008a00ff1e7b82 */ /* 0x000e220000000800 */
        /* <DEDUP_REMOVED lines=12> */
[----:B-1----:R-:W-:Y:S01]  /*7e0c0*/  ISETP.LT.AND P1, PT, R19, R28, !P1 ;  /* 0x0000001c1300720c */ /* 0x002fe20004f21270 */
[----:B------:R-:W-:Y:S01]  /*7e0d0*/  VIADD R11, R18, 0xcb ;  /* 0x000000cb120b7836 */ /* 0x000fe20000000000 */
[----:B------:R-:W1:Y:S01]  /*7e0e0*/  LDC R20, c[0x0][0x22c] ;  /* 0x00008b00ff147b82 */ /* 0x000e620000000800 */
[----:B------:R-:W-:Y:S01]  /*7e0f0*/  IMAD.WIDE R8, R13, 0x2, R2 ;  /* 0x000000020d087825 */ /* 0x000fe200078e0202 */
[----:B------:R3:W-:Y:S02]  /*7e100*/  @P2 STG.E.U16 desc[UR60][R6.64], R10 ;  /* 0x0000000a06002986 */ /* 0x0007e4000c10153c */
[----:B----4-:R-:W-:-:S02]  /*7e110*/  ISETP.GE.AND P2, PT, R11, R22, PT ;  /* 0x000000160b00720c */ /* 0x010fc40003f46270 */
[----:B------:R4:W-:Y:S01]  /*7e120*/  @P5 STG.E.U16 desc[UR60][R8.64], R196 ;  /* 0x000000c408005986 */ /* 0x0009e2000c10153c */
[----:B0-----:R-:W-:Y:S01]  /*7e130*/  ISETP.LT.AND P5, PT, R23, R30, !P3 ;  /* 0x0000001e1700720c */ /* 0x001fe20005fa1270 */
[----:B------:R-:W0:Y:S01]  /*7e140*/  LDC R15, c[0x0][0x22c] ;  /* 0x00008b00ff0f7b82 */ /* 0x000e220000000800 */
        /* <DEDUP_REMOVED lines=20> */
[----:B-1----:R-:W-:Y:S01]  /*7e290*/  ISETP.GE.AND P3, PT, R25, R20, PT ;  /* 0x000000141900720c */ /* 0x002fe20003f66270 */
[----:B------:R-:W-:-:S05]  /*7e2a0*/  VIADD R0, R18, 0xcc ;  /* 0x000000cc12007836 */ /* 0x000fca0000000000 */
[----:B------:R-:W1:Y:S08]  /*7e2b0*/  LDC R32, c[0x0][0x228] ;  /* 0x00008a00ff207b82 */ /* 0x000e700000000800 */
[----:B------:R-:W1:Y:S01]  /*7e2c0*/  LDC R14, c[0x0][0x248] ;  /* 0x00009200ff0e7b82 */ /* 0x000e620000000800 */
[----:B0-----:R-:W-:-:S07]  /*7e2d0*/  ISETP.GE.AND P1, PT, R0, R15, PT ;  /* 0x0000000f0000720c */ /* 0x001fce0003f26270 */
[----:B------:R-:W0:Y:S01]  /*7e2e0*/  LDC R20, c[0x0][0x22c] ;  /* 0x00008b00ff147b82 */ /* 0x000e220000000800 */
        /* <DEDUP_REMOVED lines=10> */
[----:B-1----:R-:W-:-:S03]  /*7e390*/  ISETP.LT.AND P3, PT, R19, R32, !P3 ;  /* 0x000000201300720c */ /* 0x002fc60005f61270 */
[----:B------:R-:W-:Y:S01]  /*7e3a0*/  VIADD R25, R18, 0xce ;  /* 0x000000ce12197836 */ /* 0x000fe20000000000 */
[----:B------:R-:W1:Y:S01]  /*7e3b0*/  LDC R28, c[0x0][0x228] ;  /* 0x00008a00ff1c7b82 */ /* 0x000e620000000800 */
[C---:B------:R-:W-:Y:S01]  /*7e3c0*/  IMAD.IADD R15, R9.reuse, 0x1, R14 ;  /* 0x00000001090f7824 */ /* 0x040fe200078e020e */
[----:B------:R-:W-:Y:S01]  /*7e3d0*/  PRMT R13, R194, 0x7632, R13 ;  /* 0x00007632c20d7816 */ /* 0x000fe2000000000d */
[C---:B------:R-:W-:Y:S01]  /*7e3e0*/  IMAD.WIDE R6, R9.reuse, 0x2, R2 ;  /* 0x0000000209067825 */ /* 0x040fe200078e0202 */
[----:B------:R2:W-:Y:S04]  /*7e3f0*/  @P2 STG.E.U16 desc[UR60][R4.64], R27 ;  /* 0x0000001b04002986 */ /* 0x0005e8000c10153c */
[----:B------:R-:W1:Y:S01]  /*7e400*/  LDC R30, c[0x0][0x228] ;  /* 0x00008a00ff1e7b82 */ /* 0x000e620000000800 */
[----:B------:R-:W-:Y:S01]  /*7e410*/  IMAD.WIDE R8, R9, 0x2, R16 ;  /* 0x0000000209087825 */ /* 0x000fe200078e0210 */
[----:B0-----:R-:W-:Y:S01]  /*7e420*/  ISETP.GE.AND P2, PT, R25, R20, PT ;  /* 0x000000141900720c */ /* 0x001fe20003f46270 */
[----:B------:R0:W-:Y:S05]  /*7e430*/  @P6 STG.E.U16 desc[UR60][R6.64], R194 ;  /* 0x000000c206006986 */ /* 0x0001ea000c10153c */
[----:B------:R-:W1:Y:S01]  /*7e440*/  LDC R14, c[0x0][0x248] ;  /* 0x00009200ff0e7b82 */ /* 0x000e620000000800 */
[----:B------:R-:W-:Y:S01]  /*7e450*/  IMAD.WIDE R10, R15, 0x2, R2 ;  /* 0x000000020f0a7825 */ /* 0x000fe200078e0202 */
[----:B------:R3:W-:Y:S01]  /*7e460*/  @P1 STG.E.U16 desc[UR60][R8.64], R13 ;  /* 0x0000000d08001986 */ /* 0x0007e2000c10153c */
[----:B--2---:R-:W-:-:S05]  /*7e470*/  PRMT R5, R198, 0x7632, R5 ;  /* 0x00007632c6057816 */ /* 0x004fca0000000005 */
[----:B------:R-:W2:Y:S01]  /*7e480*/  LDC R20, c[0x0][0x228] ;  /* 0x00008a00ff147b82 */ /* 0x000ea20000000800 */
[----:B------:R-:W-:Y:S02]  /*7e490*/  VIADD R25, R18, 0xcf ;  /* 0x000000cf12197836 */ /* 0x000fe40000000000 */
[C---:B0-----:R-:W-:Y:S02]  /*7e4a0*/  IMAD.IADD R7, R15.reuse, 0x1, R0 ;  /* 0x000000010f077824 */ /* 0x041fe400078e0200 */
[----:B---3--:R-:W-:-:S03]  /*7e4b0*/  IMAD.WIDE R12, R15, 0x2, R16 ;  /* 0x000000020f0c7825 */ /* 0x008fc600078e0210 */
[----:B------:R-:W0:Y:S01]  /*7e4c0*/  LDC R24, c[0x0][0x22c] ;  /* 0x00008b00ff187b82 */ /* 0x000e220000000800 */
[----:B------:R3:W-:Y:S01]  /*7e4d0*/  @P5 STG.E.U16 desc[UR60][R10.64], R198 ;  /* 0x000000c60a005986 */ /* 0x0007e2000c10153c */
[----:B------:R-:W-:-:S03]  /*7e4e0*/  ISETP.GE.AND P1, PT, R25, R22, PT ;  /* 0x000000161900720c */ /* 0x000fc60003f26270 */
[----:B------:R3:W-:Y:S03]  /*7e4f0*/  @P3 STG.E.U16 desc[UR60][R12.64], R5 ;  /* 0x000000050c003986 */ /* 0x0007e6000c10153c */
[----:B------:R-:W0:Y:S01]  /*7e500*/  LDC R15, c[0x0][0x22c] ;  /* 0x00008b00ff0f7b82 */ /* 0x000e220000000800 */
[----:B----4-:R-:W-:-:S07]  /*7e510*/  ISETP.LT.AND P3, PT, R23, R26, !P2 ;  /* 0x0000001a1700720c */ /* 0x010fce0005761270 */
[----:B------:R-:W4:Y:S01]  /*7e520*/  LDC R32, c[0x0][0x228] ;  /* 0x00008a00ff207b82 */ /* 0x000f220000000800 */
[----:B-1----:R-:W-:-:S07]  /*7e530*/  ISETP.LT.AND P2, PT, R19, R28, !P2 ;  /* 0x0000001c1300720c */ /* 0x002fce0005741270 */
[----:B------:R-:W1:Y:S08]  /*7e540*/  LDC R22, c[0x0][0x228] ;  /* 0x00008a00ff167b82 */ /* 0x000e700000000800 */
[----:B------:R-:W1:Y:S08]  /*7e550*/  LDC R0, c[0x0][0x248] ;  /* 0x00009200ff007b82 */ /* 0x000e700000000800 */
[----:B------:R-:W1:Y:S01]  /*7e560*/  LDC R26, c[0x0][0x228] ;  /* 0x00008a00ff1a7b82 */ /* 0x000e620000000800 */
        /* <DEDUP_REMOVED lines=18> */
[----:B----4-:R-:W-:Y:S01]  /*7e690*/  ISETP.LT.AND P5, PT, R23, R32, !P3 ;  /* 0x000000201700720c */ /* 0x010fe20005fa1270 */
[----:B-1----:R-:W-:Y:S01]  /*7e6a0*/  IMAD.IADD R13, R11, 0x1, R0 ;  /* 0x000000010b0d7824 */ /* 0x002fe200078e0200 */
[----:B------:R-:W-:-:S05]  /*7e6b0*/  ISETP.LT.AND P6, PT, R19, R22, !P3 ;  /* 0x000000161300720c */ /* 0x000fca0005fc1270 */
[----:B------:R-:W1:Y:S01]  /*7e6c0*/  LDC R28, c[0x0][0x228] ;  /* 0x00008a00ff1c7b82 */ /* 0x000e620000000800 */
        /* <DEDUP_REMOVED lines=20> */
[----:B0-----:R-:W-:-:S04]  /*7e810*/  ISETP.GE.AND P1, PT, R13, R14, PT ;  /* 0x0000000e0d00720c */ /* 0x001fc80003f26270 */
[----:B------:R-:W0:Y:S01]  /*7e820*/  LDC R20, c[0x0][0x22c] ;  /* 0x00008b00ff147b82 */ /* 0x000e220000000800 */
[----:B------:R-:W-:Y:S02]  /*7e830*/  ISETP.LT.AND P2, PT, R19, R24, !P2 ;  /* 0x000000181300720c */ /* 0x000fe40005741270 */
[----:B-1----:R-:W-:-:S05]  /*7e840*/  ISETP.LT.AND P6, PT, R23, R28, !P1 ;  /* 0x0000001c1700720c */ /* 0x002fca0004fc1270 */
[----:B------:R-:W1:Y:S01]  /*7e850*/  LDC R14, c[0x0][0x248] ;  /* 0x00009200ff0e7b82 */ /* 0x000e620000000800 */
        /* <DEDUP_REMOVED lines=79> */
[----:B--2---:R-:W-:-:S04]  /*7ed50*/  ISETP.GE.AND P3, PT, R13, R20, PT ;  /* 0x000000140d00720c */ /* 0x004fc80003f66270 */
[----:B------:R-:W0:Y:S01]  /*7ed60*/  LDC R20, c[0x0][0x22c] ;  /* 0x00008b00ff147b82 */ /* 0x000e220000000800 */
[----:B---3--:R-:W-:Y:S02]  /*7ed70*/  ISETP.LT.AND P6, PT, R23, R26, !P1 ;  /* 0x0000001a1700720c */ /* 0x008fe40004fc1270 */
        /* <DEDUP_REMOVED lines=30> */
[----:B------:R-:W-:Y:S01]  /*7ef60*/  IMAD.WIDE R12, R15, 0x2, R16 ;  /* 0x000000020f0c7825 */ /* 0x000fe200078e0210 */
[----:B------:R-:W-:-:S04]  /*7ef70*/  PRMT R5, R212, 0x7632, R5 ;  /* 0x00007632d4057816 */ /* 0x000fc80000000005 */
[----:B------:R-:W3:Y:S01]  /*7ef80*/  LDC R26, c[0x0][0x228] ;  /* 0x00008a00ff1a7b82 */ /* 0x000ee20000000800 */
[----:B-1----:R-:W-:Y:S01]  /*7ef90*/  IMAD.IADD R7, R15, 0x1, R0 ;  /* 0x000000010f077824 */ /* 0x002fe200078e0200 */
[----:B------:R1:W-:Y:S01]  /*7efa0*/  @P3 STG.E.U16 desc[UR60][R12.64], R5 ;  /* 0x000000050c003986 */ /* 0x0003e2000c10153c */
[----:B----4-:R-:W-:-:S05]  /*7efb0*/  ISETP.LT.AND P1, PT, R19, R28, !P1 ;  /* 0x0000001c1300720c */ /* 0x010fca0004f21270 */
[----:B------:R-:W4:Y:S01]  /*7efc0*/  LDC R0, c[0x0][0x248] ;  /* 0x00009200ff007b82 */ /* 0x000f220000000800 */
[----:B------:R-:W-:Y:S02]  /*7efd0*/  ISETP.LT.AND P6, PT, R23, R30, !P2 ;  /* 0x0000001e1700720c */ /* 0x000fe400057c1270 */
[----:B------:R-:W-:Y:S01]  /*7efe0*/  ISETP.LT.AND P3, PT, R19, R32, !P2 ;  /* 0x000000201300720c */ /* 0x000fe20005761270 */
[----:B------:R-:W-:-:S04]  /*7eff0*/  VIADD R11, R18, 0xdc ;  /* 0x000000dc120b7836 */ /* 0x000fc80000000000 */
[----:B-1----:R-:W1:Y:S01]  /*7f000*/  LDC R12, c[0x0][0x248] ;  /* 0x00009200ff0c7b82 */ /* 0x002e620000000800 */
[----:B------:R-:W-:Y:S01]  /*7f010*/  IMAD.WIDE R4, R7, 0x2, R2 ;  /* 0x0000000207047825 */ /* 0x000fe200078e0202 */
[----:B------:R-:W-:-:S03]  /*7f020*/  PRMT R25, R209, 0x7632, R25 ;  /* 0x00007632d1197816 */ /* 0x000fc60000000019 */
[----:B------:R-:W-:-:S03]  /*7f030*/  IMAD.IADD R13, R7, 0x1, R14 ;  /* 0x00000001070d7824 */ /* 0x000fc600078e020e */
[----:B------:R-:W1:Y:S01]  /*7f040*/  LDC R15, c[0x0][0x22c] ;  /* 0x00008b00ff0f7b82 */ /* 0x000e620000000800 */
[----:B------:R-:W-:Y:S01]  /*7f050*/  IMAD.WIDE R6, R7, 0x2, R16 ;  /* 0x0000000207067825 */ /* 0x000fe200078e0210 */
[----:B------:R2:W-:Y:S01]  /*7f060*/  @P5 STG.E.U16 desc[UR60][R4.64], R209 ;  /* 0x000000d104005986 */ /* 0x0005e2000c10153c */
[----:B0-----:R-:W-:Y:S02]  /*7f070*/  ISETP.GE.AND P2, PT, R11, R24, PT ;  /* 0x000000180b00720c */ /* 0x001fe40003f46270 */
[----:B------:R-:W-:-:S03]  /*7f080*/  IMAD.WIDE R8, R13, 0x2, R2 ;  /* 0x000000020d087825 */ /* 0x000fc600078e0202 */
[----:B------:R-:W0:Y:S01]  /*7f090*/  LDC R28, c[0x0][0x228] ;  /* 0x00008a00ff1c7b82 */ /* 0x000e220000000800 */
[----:B------:R-:W-:Y:S01]  /*7f0a0*/  IMAD.WIDE R10, R13, 0x2, R16 ;  /* 0x000000020d0a7825 */ /* 0x000fe200078e0210 */
[----:B------:R4:W-:Y:S06]  /*7f0b0*/  @P1 STG.E.U16 desc[UR60][R6.64], R25 ;  /* 0x0000001906001986 */ /* 0x0009ec000c10153c */
[----:B------:R-:W0:Y:S01]  /*7f0c0*/  LDC R14, c[0x0][0x22c] ;  /* 0x00008b00ff0e7b82 */ /* 0x000e220000000800 */
[----:B--2---:R-:W-:Y:S01]  /*7f0d0*/  PRMT R5, R213, 0x7632, R5 ;  /* 0x00007632d5057816 */ /* 0x004fe20000000005 */
[----:B------:R-:W-:Y:S06]  /*7f0e0*/  @P6 STG.E.U16 desc[UR60][R8.64], R213 ;  /* 0x000000d508006986 */ /* 0x000fec000c10153c */
[----:B------:R-:W2:Y:S01]  /*7f0f0*/  LDC R24, c[0x0][0x228] ;  /* 0x00008a00ff187b82 */ /* 0x000ea20000000800 */
[----:B------:R4:W-:Y:S01]  /*7f100*/  @P3 STG.E.U16 desc[UR60][R10.64], R5 ;  /* 0x000000050a003986 */ /* 0x0009e2000c10153c */
[----:B------:R-:W-:-:S02]  /*7f110*/  ISETP.LT.AND P3, PT, R23, R22, !P2 ;  /* 0x000000161700720c */ /* 0x000fc40005761270 */
[----:B---3--:R-:W-:-:S04]  /*7f120*/  ISETP.LT.AND P2, PT, R19, R26, !P2 ;  /* 0x0000001a1300720c */ /* 0x008fc80005741270 */
[----:B------:R-:W3:Y:S01]  /*7f130*/  LDC R20, c[0x0][0x22c] ;  /* 0x00008b00ff147b82 */ /* 0x000ee20000000800 */
[----:B----4-:R-:W-:Y:S02]  /*7f140*/  IMAD.IADD R7, R13, 0x1, R0 ;  /* 0x000000010d077824 */ /* 0x010fe400078e0200 */
[----:B------:R-:W-:-:S05]  /*7f150*/  VIADD R32, R18, 0xdd ;  /* 0x000000dd12207836 */ /* 0x000fca0000000000 */
[----:B------:R-:W4:Y:S01]  /*7f160*/  LDC R0, c[0x0][0x248] ;  /* 0x00009200ff007b82 */ /* 0x000f220000000800 */
[----:B------:R-:W-:Y:S01]  /*7f170*/  IMAD.WIDE R4, R7, 0x2, R2 ;  /* 0x0000000207047825 */ /* 0x000fe200078e0202 */
[----:B-1----:R-:W-:-:S03]  /*7f180*/  ISETP.GE.AND P1, PT, R32, R15, PT ;  /* 0x0000000f2000720c */ /* 0x002fc60003f26270 */
[C-C-:B------:R-:W-:Y:S01]  /*7f190*/  IMAD.IADD R13, R7.reuse, 0x1, R12.reuse ;  /* 0x00000001070d7824 */ /* 0x140fe200078e020c */
[----:B------:R-:W-:Y:S02]  /*7f1a0*/  PRMT R12, R210, 0x7632, R12 ;  /* 0x00007632d20c7816 */ /* 0x000fe4000000000c */
[----:B------:R-:W1:Y:S01]  /*7f1b0*/  LDC R30, c[0x0][0x228] ;  /* 0x00008a00ff1e7b82 */ /* 0x000e620000000800 */
[----:B------:R-:W-:Y:S01]  /*7f1c0*/  IMAD.WIDE R6, R7, 0x2, R16 ;  /* 0x0000000207067825 */ /* 0x000fe200078e0210 */
[----:B------:R-:W-:Y:S03]  /*7f1d0*/  @P3 STG.E.U16 desc[UR60][R4.64], R210 ;  /* 0x000000d204003986 */ /* 0x000fe6000c10153c */
[----:B------:R-:W-:-:S03]  /*7f1e0*/  VIADD R11, R18, 0xde ;  /* 0x000000de120b7836 */ /* 0x000fc60000000000 */
[----:B------:R-:W4:Y:S01]  /*7f1f0*/  LDC R10, c[0x0][0x248] ;  /* 0x00009200ff0a7b82 */ /* 0x000f220000000800 */
[----:B0-----:R-:W-:Y:S01]  /*7f200*/  ISETP.LT.AND P5, PT, R23, R28, !P1 ;  /* 0x0000001c1700720c */ /* 0x001fe20004fa1270 */
[----:B------:R-:W-:Y:S01]  /*7f210*/  @P2 STG.E.U16 desc[UR60][R6.64], R12 ;  /* 0x0000000c06002986 */ /* 0x000fe2000c10153c */
[----:B------:R-:W-:Y:S01]  /*7f220*/  ISETP.GE.AND P2, PT, R11, R14, PT ;  /* 0x0000000e0b00720c */ /* 0x000fe20003f46270 */
[----:B------:R-:W-:-:S04]  /*7f230*/  VIADD R11, R18, 0xdf ;  /* 0x000000df120b7836 */ /* 0x000fc80000000000 */
[----:B------:R-:W0:Y:S01]  /*7f240*/  LDC R22, c[0x0][0x228] ;  /* 0x00008a00ff167b82 */ /* 0x000e220000000800 */
[----:B--2---:R-:W-:Y:S01]  /*7f250*/  ISETP.LT.AND P3, PT, R19, R24, !P1 ;  /* 0x000000181300720c */ /* 0x004fe20004f61270 */
[----:B------:R-:W-:Y:S01]  /*7f260*/  IMAD.WIDE R8, R13, 0x2, R2 ;  /* 0x000000020d087825 */ /* 0x000fe200078e0202 */
[----:B---3--:R-:W-:-:S05]  /*7f270*/  ISETP.GE.AND P1, PT, R11, R20, PT ;  /* 0x000000140b00720c */ /* 0x008fca0003f26270 */
[----:B------:R-:W2:Y:S01]  /*7f280*/  LDC R26, c[0x0][0x228] ;  /* 0x00008a00ff1a7b82 */ /* 0x000ea20000000800 */
[----:B------:R4:W-:Y:S07]  /*7f290*/  @P5 STG.E.U16 desc[UR60][R8.64], R214 ;  /* 0x000000d608005986 */ /* 0x0009ee000c10153c */
[----:B------:R-:W3:Y:S01]  /*7f2a0*/  LDC R20, c[0x0][0x228] ;  /* 0x00008a00ff147b82 */ /* 0x000ee20000000800 */
[----:B-1----:R-:W-:-:S07]  /*7f2b0*/  ISETP.LT.AND P5, PT, R23, R30, !P2 ;  /* 0x0000001e1700720c */ /* 0x002fce00057a1270 */
[----:B------:R-:W1:Y:S01]  /*7f2c0*/  LDC R14, c[0x0][0x22c] ;  /* 0x00008b00ff0e7b82 */ /* 0x000e620000000800 */
[----:B----4-:R-:W-:-:S07]  /*7f2d0*/  IMAD.IADD R9, R13, 0x1, R0 ;  /* 0x000000010d097824 */ /* 0x010fce00078e0200 */
[----:B------:R-:W4:Y:S01]  /*7f2e0*/  LDC R15, c[0x0][0x22c] ;  /* 0x00008b00ff0f7b82 */ /* 0x000f220000000800 */
[----:B------:R-:W-:-:S07]  /*7f2f0*/  IMAD.IADD R11, R9, 0x1, R10 ;  /* 0x00000001090b7824 */ /* 0x000fce00078e020a */
[----:B------:R-:W4:Y:S08]  /*7f300*/  LDC R24, c[0x0][0x228] ;  /* 0x00008a00ff187b82 */ /* 0x000f300000000800 */
[----:B------:R-:W4:Y:S01]  /*7f310*/  LDC R28, c[0x0][0x228] ;  /* 0x00008a00ff1c7b82 */ /* 0x000f220000000800 */
[----:B0-----:R-:W-:-:S07]  /*7f320*/  ISETP.LT.AND P2, PT, R19, R22, !P2 ;  /* 0x000000161300720c */ /* 0x001fce0005741270 */
[----:B------:R-:W0:Y:S01]  /*7f330*/  LDC R30, c[0x0][0x228] ;  /* 0x00008a00ff1e7b82 */ /* 0x000e220000000800 */
[----:B------:R-:W-:-:S07]  /*7f340*/  PRMT R7, R214, 0x7632, R7 ;  /* 0x00007632d6077816 */ /* 0x000fce0000000007 */
[----:B------:R-:W0:Y:S01]  /*7f350*/  LDC R0, c[0x0][0x248] ;  /* 0x00009200ff007b82 */ /* 0x000e220000000800 */
[----:B------:R-:W-:-:S07]  /*7f360*/  IMAD.WIDE R4, R13, 0x2, R16 ;  /* 0x000000020d047825 */ /* 0x000fce00078e0210 */
[----:B------:R-:W0:Y:S01]  /*7f370*/  LDC R10, c[0x0][0x228] ;  /* 0x00008a00ff0a7b82 */ /* 0x000e220000000800 */
[----:B--2---:R-:W-:-:S07]  /*7f380*/  ISETP.LT.AND P6, PT, R23, R26, !P1 ;  /* 0x0000001a1700720c */ /* 0x004fce0004fc1270 */
[----:B------:R-:W2:Y:S01]  /*7f390*/  LDC R12, c[0x0][0x248] ;  /* 0x00009200ff0c7b82 */ /* 0x000ea20000000800 */
[C---:B------:R-:W-:Y:S01]  /*7f3a0*/  VIADD R13, R18.reuse, 0xe0 ;  /* 0x000000e0120d7836 */ /* 0x040fe20000000000 */
[----:B------:R4:W-:Y:S01]  /*7f3b0*/  @P3 STG.E.U16 desc[UR60][R4.64], R7 ;  /* 0x0000000704003986 */ /* 0x0009e2000c10153c */
[----:B------:R-:W-:Y:S01]  /*7f3c0*/  PRMT R25, R211, 0x7632, R25 ;  /* 0x00007632d3197816 */ /* 0x000fe20000000019 */
[----:B------:R-:W-:Y:S01]  /*7f3d0*/  VIADD R22, R18, 0xe1 ;  /* 0x000000e112167836 */ /* 0x000fe20000000000 */
[----:B---3--:R-:W-:Y:S02]  /*7f3e0*/  ISETP.LT.AND P1, PT, R19, R20, !P1 ;  /* 0x000000141300720c */ /* 0x008fe40004f21270 */
[----:B-1----:R-:W-:Y:S01]  /*7f3f0*/  ISETP.GE.AND P3, PT, R13, R14, PT ;  /* 0x0000000e0d00720c */ /* 0x002fe20003f66270 */
[----:B------:R-:W1:Y:S01]  /*7f400*/  LDC R20, c[0x0][0x22c] ;  /* 0x00008b00ff147b82 */ /* 0x000e620000000800 */
[----:B----4-:R-:W-:-:S07]  /*7f410*/  IMAD.WIDE R6, R9, 0x2, R2 ;  /* 0x0000000209067825 */ /* 0x010fce00078e0202 */
[----:B------:R-:W3:Y:S01]  /*7f420*/  LDC R26, c[0x0][0x228] ;  /* 0x00008a00ff1a7b82 */ /* 0x000ee20000000800 */
[----:B------:R-:W-:Y:S01]  /*7f430*/  IMAD.WIDE R8, R9, 0x2, R16 ;  /* 0x0000000209087825 */ /* 0x000fe200078e0210 */
[----:B------:R-:W-:Y:S01]  /*7f440*/  @P5 STG.E.U16 desc[UR60][R6.64], R211 ;  /* 0x000000d306005986 */ /* 0x000fe2000c10153c */
[----:B------:R-:W-:Y:S02]  /*7f450*/  ISETP.LT.AND P5, PT, R23, R24, !P3 ;  /* 0x000000181700720c */ /* 0x000fe40005fa1270 */
[----:B------:R-:W-:Y:S01]  /*7f460*/  IMAD.WIDE R4, R11, 0x2, R2 ;  /* 0x000000020b047825 */ /* 0x000fe200078e0202 */
[----:B------:R4:W-:Y:S01]  /*7f470*/  @P2 STG.E.U16 desc[UR60][R8.64], R25 ;  /* 0x0000001908002986 */ /* 0x0009e2000c10153c */
[----:B------:R-:W-:Y:S01]  /*7f480*/  ISETP.GE.AND P2, PT, R22, R15, PT ;  /* 0x0000000f1600720c */ /* 0x000fe20003f46270 */
[----:B------:R-:W3:Y:S01]  /*7f490*/  LDC R14, c[0x0][0x248] ;  /* 0x00009200ff0e7b82 */ /* 0x000ee20000000800 */
[----:B------:R-:W-:Y:S01]  /*7f4a0*/  ISETP.LT.AND P3, PT, R19, R28, !P3 ;  /* 0x0000001c1300720c */ /* 0x000fe20005f61270 */
[----:B------:R2:W-:Y:S01]  /*7f4b0*/  @P6 STG.E.U16 desc[UR60][R4.64], R215 ;  /* 0x000000d704006986 */ /* 0x0005e2000c10153c */
[----:B0-----:R-:W-:-:S02]  /*7f4c0*/  ISETP.LT.AND P6, PT, R23, R30, !P2 ;  /* 0x0000001e1700720c */ /* 0x001fc400057c1270 */
[----:B------:R-:W-:-:S03]  /*7f4d0*/  ISETP.LT.AND P2, PT, R19, R10, !P2 ;  /* 0x0000000a1300720c */ /* 0x000fc60005741270 */
[----:B------:R-:W0:Y:S01]  /*7f4e0*/  LDC R28, c[0x0][0x228] ;  /* 0x00008a00ff1c7b82 */ /* 0x000e220000000800 */
[----:B----4-:R-:W-:Y:S01]  /*7f4f0*/  IMAD.IADD R9, R11, 0x1, R0 ;  /* 0x000000010b097824 */ /* 0x010fe200078e0200 */
[----:B------:R-:W-:-:S06]  /*7f500*/  PRMT R13, R215, 0x7632, R13 ;  /* 0x00007632d70d7816 */ /* 0x000fcc000000000d */
[----:B------:R-:W4:Y:S01]  /*7f510*/  LDC R22, c[0x0][0x22c] ;  /* 0x00008b00ff167b82 */ /* 0x000f220000000800 */
[----:B--2---:R-:W-:Y:S01]  /*7f520*/  IMAD.WIDE R4, R11, 0x2, R16 ;  /* 0x000000020b047825 */ /* 0x004fe200078e0210 */
[----:B------:R-:W-:-:S03]  /*7f530*/  PRMT R29, R216, 0x7632, R29 ;  /* 0x00007632d81d7816 */ /* 0x000fc6000000001d */
[C---:B------:R-:W-:Y:S02]  /*7f540*/  IMAD.IADD R15, R9.reuse, 0x1, R12 ;  /* 0x00000001090f7824 */ /* 0x040fe400078e020c */
[C---:B------:R-:W-:Y:S01]  /*7f550*/  IMAD.WIDE R6, R9.reuse, 0x2, R2 ;  /* 0x0000000209067825 */ /* 0x040fe200078e0202 */
[----:B------:R-:W2:Y:S01]  /*7f560*/  LDC R0, c[0x0][0x248] ;  /* 0x00009200ff007b82 */ /* 0x000ea20000000800 */
[----:B------:R1:W-:Y:S02]  /*7f570*/  @P1 STG.E.U16 desc[UR60][R4.64], R13 ;  /* 0x0000000d04001986 */ /* 0x0003e4000c10153c */
[----:B------:R-:W-:-:S04]  /*7f580*/  IMAD.WIDE R8, R9, 0x2, R16 ;  /* 0x0000000209087825 */ /* 0x000fc800078e0210 */
[C---:B------:R-:W-:Y:S01]  /*7f590*/  IMAD.WIDE R10, R15.reuse, 0x2, R2 ;  /* 0x000000020f0a7825 */ /* 0x040fe200078e0202 */
[----:B------:R-:W2:Y:S01]  /*7f5a0*/  LDC R30, c[0x0][0x228] ;  /* 0x00008a00ff1e7b82 */ /* 0x000ea20000000800 */
[----:B------:R0:W-:Y:S02]  /*7f5b0*/  @P5 STG.E.U16 desc[UR60][R6.64], R216 ;  /* 0x000000d806005986 */ /* 0x0001e4000c10153c */
[----:B------:R-:W-:Y:S01]  /*7f5c0*/  VIADD R25, R18, 0xe2 ;  /* 0x000000e212197836 */ /* 0x000fe20000000000 */
[----:B-1----:R-:W-:Y:S01]  /*7f5d0*/  PRMT R5, R220, 0x7632, R5 ;  /* 0x00007632dc057816 */ /* 0x002fe20000000005 */
[----:B------:R-:W-:-:S03]  /*7f5e0*/  IMAD.WIDE R12, R15, 0x2, R16 ;  /* 0x000000020f0c7825 */ /* 0x000fc600078e0210 */
[----:B------:R-:W1:Y:S01]  /*7f5f0*/  LDC R24, c[0x0][0x22c] ;  /* 0x00008b00ff187b82 */ /* 0x000e620000000800 */
[----:B------:R0:W-:Y:S07]  /*7f600*/  @P3 STG.E.U16 desc[UR60][R8.64], R29 ;  /* 0x0000001d08003986 */ /* 0x0001ee000c10153c */
[----:B------:R-:W1:Y:S01]  /*7f610*/  LDC R32, c[0x0][0x228] ;  /* 0x00008a00ff207b82 */ /* 0x000e620000000800 */
[----:B------:R-:W-:Y:S01]  /*7f620*/  @P6 STG.E.U16 desc[UR60][R10.64], R220 ;  /* 0x000000dc0a006986 */ /* 0x000fe2000c10153c */
[----:B------:R-:W-:-:S03]  /*7f630*/  VIADD R27, R18, 0xe3 ;  /* 0x000000e3121b7836 */ /* 0x000fc60000000000 */
[----:B------:R0:W-:Y:S03]  /*7f640*/  @P2 STG.E.U16 desc[UR60][R12.64], R5 ;  /* 0x000000050c002986 */ /* 0x0001e6000c10153c */
[----:B------:R-:W1:Y:S01]  /*7f650*/  LDC R34, c[0x0][0x228] ;  /* 0x00008a00ff227b82 */ /* 0x000e620000000800 */
[----:B------:R-:W-:-:S07]  /*7f660*/  ISETP.GE.AND P2, PT, R25, R20, PT ;  /* 0x000000141900720c */ /* 0x000fce0003f46270 */
[----:B------:R-:W1:Y:S01]  /*7f670*/  LDC R20, c[0x0][0x248] ;  /* 0x00009200ff147b82 */ /* 0x000e620000000800 */
[----:B---3--:R-:W-:Y:S02]  /*7f680*/  ISETP.LT.AND P6, PT, R23, R26, !P2 ;  /* 0x0000001a1700720c */ /* 0x008fe400057c1270 */
[----:B----4-:R-:W-:Y:S02]  /*7f690*/  ISETP.GE.AND P3, PT, R27, R22, PT ;  /* 0x000000161b00720c */ /* 0x010fe40003f66270 */
[----:B0-----:R-:W-:Y:S01]  /*7f6a0*/  ISETP.LT.AND P2, PT, R19, R28, !P2 ;  /* 0x0000001c1300720c */ /* 0x001fe20005741270 */
[----:B------:R-:W-:Y:S02]  /*7f6b0*/  IMAD.IADD R7, R15, 0x1, R14 ;  /* 0x000000010f077824 */ /* 0x000fe400078e020e */
[----:B------:R-:W0:Y:S01]  /*7f6c0*/  LDC R22, c[0x0][0x22c] ;  /* 0x00008b00ff167b82 */ /* 0x000e220000000800 */
[----:B------:R-:W-:Y:S01]  /*7f6d0*/  VIADD R9, R18, 0xe4 ;  /* 0x000000e412097836 */ /* 0x000fe20000000000 */
[----:B------:R-:W-:Y:S01]  /*7f6e0*/  PRMT R13, R217, 0x7632, R13 ;  /* 0x00007632d90d7816 */ /* 0x000fe2000000000d */
[----:B------:R-:W-:-:S05]  /*7f6f0*/  IMAD.WIDE R4, R7, 0x2, R2 ;  /* 0x0000000207047825 */ /* 0x000fca00078e0202 */
[----:B------:R-:W3:Y:S01]  /*7f700*/  LDC R26, c[0x0][0x228] ;  /* 0x00008a00ff1a7b82 */ /* 0x000ee20000000800 */
[----:B--2---:R-:W-:Y:S01]  /*7f710*/  IMAD.IADD R11, R7, 0x1, R0 ;  /* 0x00000001070b7824 */ /* 0x004fe200078e0200 */
[----:B------:R-:W-:Y:S01]  /*7f720*/  ISETP.LT.AND P5, PT, R23, R30, !P3 ;  /* 0x0000001e1700720c */ /* 0x000fe20005fa1270 */
[----:B------:R-:W-:-:S05]  /*7f730*/  IMAD.WIDE R6, R7, 0x2, R16 ;  /* 0x0000000207067825 */ /* 0x000fca00078e0210 */
[----:B------:R-:W2:Y:S01]  /*7f740*/  LDC R28, c[0x0][0x228] ;  /* 0x00008a00ff1c7b82 */ /* 0x000ea20000000800 */
[----:B-1----:R-:W-:Y:S01]  /*7f750*/  ISETP.GE.AND P1, PT, R9, R24, PT ;  /* 0x000000180900720c */ /* 0x002fe20003f26270 */
[----:B------:R1:W-:Y:S01]  /*7f760*/  @P6 STG.E.U16 desc[UR60][R4.64], R217 ;  /* 0x000000d904006986 */ /* 0x0003e2000c10153c */
[----:B------:R-:W-:-:S05]  /*7f770*/  ISETP.LT.AND P3, PT, R19, R32, !P3 ;  /* 0x000000201300720c */ /* 0x000fca0005f61270 */
[----:B------:R-:W4:Y:S01]  /*7f780*/  LDC R0, c[0x0][0x248] ;  /* 0x00009200ff007b82 */ /* 0x000f220000000800 */
[----:B------:R0:W-:Y:S01]  /*7f790*/  @P2 STG.E.U16 desc[UR60][R6.64], R13 ;  /* 0x0000000d06002986 */ /* 0x0001e2000c10153c */
[----:B------:R-:W-:-:S06]  /*7f7a0*/  ISETP.LT.AND P2, PT, R23, R34, !P1 ;  /* 0x000000221700720c */ /* 0x000fcc0004f41270 */
[----:B------:R-:W4:Y:S01]  /*7f7b0*/  LDC R30, c[0x0][0x228] ;  /* 0x00008a00ff1e7b82 */ /* 0x000f220000000800 */
[----:B------:R-:W-:Y:S01]  /*7f7c0*/  IMAD.WIDE R8, R11, 0x2, R2 ;  /* 0x000000020b087825 */ /* 0x000fe200078e0202 */
[----:B-1----:R-:W-:-:S03]  /*7f7d0*/  PRMT R5, R221, 0x7632, R5 ;  /* 0x00007632dd057816 */ /* 0x002fc60000000005 */
[----:B------:R-:W-:-:S03]  /*7f7e0*/  IMAD.IADD R15, R11, 0x1, R20 ;  /* 0x000000010b0f7824 */ /* 0x000fc600078e0214 */
[----:B------:R-:W1:Y:S01]  /*7f7f0*/  LDC R25, c[0x0][0x22c] ;  /* 0x00008b00ff197b82 */ /* 0x000e620000000800 */
[----:B------:R-:W-:Y:S01]  /*7f800*/  IMAD.WIDE R10, R11, 0x2, R16 ;  /* 0x000000020b0a7825 */ /* 0x000fe200078e0210 */
[----:B------:R4:W-:Y:S03]  /*7f810*/  @P5 STG.E.U16 desc[UR60][R8.64], R221 ;  /* 0x000000dd08005986 */ /* 0x0009e6000c10153c */
[----:B------:R-:W-:-:S03]  /*7f820*/  VIADD R27, R18, 0xe5 ;  /* 0x000000e5121b7836 */ /* 0x000fc60000000000 */
[----:B------:R-:W1:Y:S01]  /*7f830*/  LDC R14, c[0x0][0x248] ;  /* 0x00009200ff0e7b82 */ /* 0x000e620000000800 */
[----:B0-----:R-:W-:Y:S01]  /*7f840*/  IMAD.WIDE R12, R15, 0x2, R2 ;  /* 0x000000020f0c7825 */ /* 0x001fe200078e0202 */
[----:B------:R-:W-:Y:S01]  /*7f850*/  @P3 STG.E.U16 desc[UR60][R10.64], R5 ;  /* 0x000000050a003986 */ /* 0x000fe2000c10153c */
[----:B------:R-:W-:-:S05]  /*7f860*/  ISETP.GE.AND P3, PT, R27, R22, PT ;  /* 0x000000161b00720c */ /* 0x000fca0003f66270 */
[----:B------:R-:W0:Y:S01]  /*7f870*/  LDC R36, c[0x0][0x228] ;  /* 0x00008a00ff247b82 */ /* 0x000e220000000800 */
[----:B------:R1:W-:Y:S01]  /*7f880*/  @P2 STG.E.U16 desc[UR60][R12.64], R218 ;  /* 0x000000da0c002986 */ /* 0x0003e2000c10153c */
[----:B---3--:R-:W-:Y:S02]  /*7f890*/  ISETP.LT.AND P2, PT, R19, R26, !P1 ;  /* 0x0000001a1300720c */ /* 0x008fe40004f41270 */
[----:B--2---:R-:W-:-:S04]  /*7f8a0*/  ISETP.LT.AND P5, PT, R23, R28, !P3 ;  /* 0x0000001c1700720c */ /* 0x004fc80005fa1270 */
[----:B------:R-:W2:Y:S01]  /*7f8b0*/  LDC R20, c[0x0][0x22c] ;  /* 0x00008b00ff147b82 */ /* 0x000ea20000000800 */
[----:B----4-:R-:W-:Y:S01]  /*7f8c0*/  IMAD.IADD R9, R15, 0x1, R0 ;  /* 0x000000010f097824 */ /* 0x010fe200078e0200 */
[----:B------:R-:W-:-:S06]  /*7f8d0*/  ISETP.LT.AND P3, PT, R19, R30, !P3 ;  /* 0x0000001e1300720c */ /* 0x000fcc0005f61270 */
[----:B------:R-:W3:Y:S01]  /*7f8e0*/  LDC R24, c[0x0][0x228] ;  /* 0x00008a00ff187b82 */ /* 0x000ee20000000800 */
[----:B------:R-:W-:-:S07]  /*7f8f0*/  VIADD R4, R18, 0xe6 ;  /* 0x000000e612047836 */ /* 0x000fce0000000000 */
[----:B------:R-:W4:Y:S08]  /*7f900*/  LDC R26, c[0x0][0x228] ;  /* 0x00008a00ff1a7b82 */ /* 0x000f300000000800 */
[----:B------:R-:W4:Y:S08]  /*7f910*/  LDC R28, c[0x0][0x228] ;  /* 0x00008a00ff1c7b82 */ /* 0x000f300000000800 */
[----:B------:R-:W4:Y:S01]  /*7f920*/  LDC R22, c[0x0][0x22c] ;  /* 0x00008b00ff167b82 */ /* 0x000f220000000800 */
[----:B-1----:R-:W-:-:S07]  /*7f930*/  ISETP.GE.AND P1, PT, R4, R25, PT ;  /* 0x000000190400720c */ /* 0x002fce0003f26270 */
[----:B------:R-:W1:Y:S01]  /*7f940*/  LDC R0, c[0x0][0x248] ;  /* 0x00009200ff007b82 */ /* 0x000e620000000800 */
[----:B------:R-:W-:Y:S01]  /*7f950*/  PRMT R218, R218, 0x7632, R218 ;  /* 0x00007632dada7816 */ /* 0x000fe200000000da */
[----:B------:R-:W-:-:S06]  /*7f960*/  IMAD.WIDE R4, R15, 0x2, R16 ;  /* 0x000000020f047825 */ /* 0x000fcc00078e0210 */
[----:B------:R-:W1:Y:S01]  /*7f970*/  LDC R30, c[0x0][0x228] ;  /* 0x00008a00ff1e7b82 */ /* 0x000e620000000800 */
[----:B------:R-:W-:-:S07]  /*7f980*/  IMAD.WIDE R6, R9, 0x2, R2 ;  /* 0x0000000209067825 */ /* 0x000fce00078e0202 */
[----:B------:R-:W1:Y:S01]  /*7f990*/  LDC R32, c[0x0][0x228] ;  /* 0x00008a00ff207b82 */ /* 0x000e620000000800 */
[--C-:B------:R-:W-:Y:S01]  /*7f9a0*/  IMAD.IADD R13, R9, 0x1, R14.reuse ;  /* 0x00000001090d7824 */ /* 0x100fe200078e020e */
[----:B------:R-:W-:-:S06]  /*7f9b0*/  PRMT R14, R222, 0x7632, R14 ;  /* 0x00007632de0e7816 */ /* 0x000fcc000000000e */
[----:B------:R-:W1:Y:S01]  /*7f9c0*/  LDC R12, c[0x0][0x248] ;  /* 0x00009200ff0c7b82 */ /* 0x000e620000000800 */
[----:B------:R-:W-:Y:S01]  /*7f9d0*/  IMAD.WIDE R8, R9, 0x2, R16 ;  /* 0x0000000209087825 */ /* 0x000fe200078e0210 */
[----:B0-----:R-:W-:Y:S01]  /*7f9e0*/  ISETP.LT.AND P6, PT, R23, R36, !P1 ;  /* 0x000000241700720c */ /* 0x001fe20004fc1270 */
[----:B------:R-:W-:Y:S02]  /*7f9f0*/  @P2 STG.E.U16 desc[UR60][R4.64], R218 ;  /* 0x000000da04002986 */ /* 0x000fe4000c10153c */
[C---:B------:R-:W-:Y:S02]  /*7fa00*/  VIADD R15, R18.reuse, 0xe7 ;  /* 0x000000e7120f7836 */ /* 0x040fe40000000000 */
[----:B------:R-:W-:Y:S01]  /*7fa10*/  @P5 STG.E.U16 desc[UR60][R6.64], R222 ;  /* 0x000000de06005986 */ /* 0x000fe2000c10153c */
[----:B------:R-:W-:Y:S01]  /*7fa20*/  VIADD R25, R18, 0xe8 ;  /* 0x000000e812197836 */ /* 0x000fe20000000000 */
[----:B------:R-:W-:Y:S01]  /*7fa30*/  PRMT R29, R219, 0x7632, R29 ;  /* 0x00007632db1d7816 */ /* 0x000fe2000000001d */
[----:B------:R-:W0:Y:S01]  /*7fa40*/  LDC R34, c[0x0][0x228] ;  /* 0x00008a00ff227b82 */ /* 0x000e220000000800 */
[----:B------:R1:W-:Y:S01]  /*7fa50*/  @P3 STG.E.U16 desc[UR60][R8.64], R14 ;  /* 0x0000000e08003986 */ /* 0x0003e2000c10153c */
[----:B--2---:R-:W-:Y:S01]  /*7fa60*/  ISETP.GE.AND P3, PT, R15, R20, PT ;  /* 0x000000140f00720c */ /* 0x004fe20003f66270 */
[----:B------:R-:W-:Y:S01]  /*7fa70*/  IMAD.WIDE R10, R13, 0x2, R2 ;  /* 0x000000020d0a7825 */ /* 0x000fe200078e0202 */
[----:B---3--:R-:W-:-:S04]  /*7fa80*/  ISETP.LT.AND P1, PT, R19, R24, !P1 ;  /* 0x000000181300720c */ /* 0x008fc80004f21270 */
[----:B------:R-:W2:Y:S01]  /*7fa90*/  LDC R20, c[0x0][0x22c] ;  /* 0x00008b00ff147b82 */ /* 0x000ea20000000800 */
[----:B----4-:R-:W-:Y:S02]  /*7faa0*/  ISETP.LT.AND P5, PT, R23, R26, !P3 ;  /* 0x0000001a1700720c */ /* 0x010fe40005fa1270 */
[----:B------:R-:W-:Y:S02]  /*7fab0*/  ISETP.LT.AND P3, PT, R19, R28, !P3 ;  /* 0x0000001c1300720c */ /* 0x000fe40005f61270 */
[----:B------:R-:W-:-:S03]  /*7fac0*/  ISETP.GE.AND P2, PT, R25, R22, PT ;  /* 0x000000161900720c */ /* 0x000fc60003f46270 */
[----:B-1----:R-:W1:Y:S01]  /*7fad0*/  LDC R14, c[0x0][0x248] ;  /* 0x00009200ff0e7b82 */ /* 0x002e620000000800 */
[----:B------:R-:W-:Y:S01]  /*7fae0*/  IMAD.IADD R9, R13, 0x1, R0 ;  /* 0x000000010d097824 */ /* 0x000fe200078e0200 */
[----:B------:R3:W-:Y:S01]  /*7faf0*/  @P6 STG.E.U16 desc[UR60][R10.64], R219 ;  /* 0x000000db0a006986 */ /* 0x0007e2000c10153c */
[----:B------:R-:W-:-:S05]  /*7fb00*/  ISETP.LT.AND P6, PT, R23, R30, !P2 ;  /* 0x0000001e1700720c */ /* 0x000fca00057c1270 */
[----:B------:R-:W4:Y:S01]  /*7fb10*/  LDC R26, c[0x0][0x228] ;  /* 0x00008a00ff1a7b82 */ /* 0x000f220000000800 */
[----:B------:R-:W-:Y:S01]  /*7fb20*/  ISETP.LT.AND P2, PT, R19, R32, !P2 ;  /* 0x000000201300720c */ /* 0x000fe20005741270 */
[----:B------:R-:W-:-:S06]  /*7fb30*/  IMAD.WIDE R4, R13, 0x2, R16 ;  /* 0x000000020d047825 */ /* 0x000fcc00078e0210 */
[----:B------:R-:W0:Y:S01]  /*7fb40*/  LDC R28, c[0x0][0x228] ;  /* 0x00008a00ff1c7b82 */ /* 0x000e220000000800 */
[----:B------:R-:W-:Y:S01]  /*7fb50*/  IMAD.IADD R15, R9, 0x1, R12 ;  /* 0x00000001090f7824 */ /* 0x000fe200078e020c */
[----:B------:R-:W-:Y:S01]  /*7fb60*/  PRMT R13, R223, 0x7632, R13 ;  /* 0x00007632df0d7816 */ /* 0x000fe2000000000d */
[----:B------:R-:W-:-:S05]  /*7fb70*/  IMAD.WIDE R6, R9, 0x2, R2 ;  /* 0x0000000209067825 */ /* 0x000fca00078e0202 */
[----:B------:R-:W0:Y:S01]  /*7fb80*/  LDC R22, c[0x0][0x22c] ;  /* 0x00008b00ff167b82 */ /* 0x000e220000000800 */
[----:B------:R-:W-:Y:S01]  /*7fb90*/  IMAD.WIDE R8, R9, 0x2, R16 ;  /* 0x0000000209087825 */ /* 0x000fe200078e0210 */
[----:B------:R2:W-:Y:S06]  /*7fba0*/  @P1 STG.E.U16 desc[UR60][R4.64], R29 ;  /* 0x0000001d04001986 */ /* 0x0005ec000c10153c */
[----:B------:R-:W0:Y:S01]  /*7fbb0*/  LDC R0, c[0x0][0x248] ;  /* 0x00009200ff007b82 */ /* 0x000e220000000800 */
[----:B------:R-:W-:Y:S01]  /*7fbc0*/  @P5 STG.E.U16 desc[UR60][R6.64], R223 ;  /* 0x000000df06005986 */ /* 0x000fe2000c10153c */
[----:B---3--:R-:W-:-:S06]  /*7fbd0*/  IMAD.WIDE R10, R15, 0x2, R2 ;  /* 0x000000020f0a7825 */ /* 0x008fcc00078e0202 */
[----:B------:R-:W3:Y:S01]  /*7fbe0*/  LDC R30, c[0x0][0x228] ;  /* 0x00008a00ff1e7b82 */ /* 0x000ee20000000800 */
[----:B------:R1:W-:Y:S01]  /*7fbf0*/  @P3 STG.E.U16 desc[UR60][R8.64], R13 ;  /* 0x0000000d08003986 */ /* 0x0003e2000c10153c */
[----:B--2---:R-:W-:Y:S01]  /*7fc00*/  PRMT R5, R224, 0x7632, R5 ;  /* 0x00007632e0057816 */ /* 0x004fe20000000005 */
[----:B------:R-:W-:Y:S02]  /*7fc10*/  VIADD R25, R18, 0xe9 ;  /* 0x000000e912197836 */ /* 0x000fe40000000000 */
[----:B------:R2:W-:Y:S03]  /*7fc20*/  @P6 STG.E.U16 desc[UR60][R10.64], R224 ;  /* 0x000000e00a006986 */ /* 0x0005e6000c10153c */
[----:B------:R-:W3:Y:S01]  /*7fc30*/  LDC R32, c[0x0][0x228] ;  /* 0x00008a00ff207b82 */ /* 0x000ee20000000800 */
[----:B-1----:R-:W-:-:S07]  /*7fc40*/  IMAD.WIDE R12, R15, 0x2, R16 ;  /* 0x000000020f0c7825 */ /* 0x002fce00078e0210 */
[----:B------:R-:W1:Y:S01]  /*7fc50*/  LDC R24, c[0x0][0x22c] ;  /* 0x00008b00ff187b82 */ /* 0x000e620000000800 */
[----:B------:R3:W-:Y:S01]  /*7fc60*/  @P2 STG.E.U16 desc[UR60][R12.64], R5 ;  /* 0x000000050c002986 */ /* 0x0007e2000c10153c */
[----:B------:R-:W-:Y:S01]  /*7fc70*/  ISETP.GE.AND P2, PT, R25, R20, PT ;  /* 0x000000141900720c */ /* 0x000fe20003f46270 */
[----:B------:R-:W-:Y:S02]  /*7fc80*/  VIADD R27, R18, 0xea ;  /* 0x000000ea121b7836 */ /* 0x000fe40000000000 */
[----:B------:R-:W-:Y:S01]  /*7fc90*/  IMAD.IADD R7, R15, 0x1, R14 ;  /* 0x000000010f077824 */ /* 0x000fe200078e020e */
[----:B----4-:R-:W-:Y:S02]  /*7fca0*/  ISETP.LT.AND P5, PT, R23, R26, !P2 ;  /* 0x0000001a1700720c */ /* 0x010fe400057a1270 */
[----:B--2---:R-:W2:Y:S01]  /*7fcb0*/  LDC R10, c[0x0][0x248] ;  /* 0x00009200ff0a7b82 */ /* 0x004ea20000000800 */
[----:B0-----:R-:W-:Y:S02]  /*7fcc0*/  ISETP.LT.AND P3, PT, R19, R28, !P2 ;  /* 0x0000001c1300720c */ /* 0x001fe40005761270 */
[----:B------:R-:W-:-:S05]  /*7fcd0*/  ISETP.GE.AND P1, PT, R27, R22, PT ;  /* 0x000000161b00720c */ /* 0x000fca0003f26270 */
[----:B------:R-:W0:Y:S01]  /*7fce0*/  LDC R14, c[0x0][0x22c] ;  /* 0x00008b00ff0e7b82 */ /* 0x000e220000000800 */
[----:B------:R-:W-:-:S07]  /*7fcf0*/  IMAD.IADD R11, R7, 0x1, R0 ;  /* 0x00000001070b7824 */ /* 0x000fce00078e0200 */
[----:B------:R-:W4:Y:S01]  /*7fd00*/  LDC R26, c[0x0][0x228] ;  /* 0x00008a00ff1a7b82 */ /* 0x000f220000000800 */
[----:B---3--:R-:W-:Y:S01]  /*7fd10*/  IMAD.WIDE R4, R7, 0x2, R2 ;  /* 0x0000000207047825 */ /* 0x008fe200078e0202 */
[----:B------:R-:W-:Y:S02]  /*7fd20*/  ISETP.LT.AND P6, PT, R23, R30, !P1 ;  /* 0x0000001e1700720c */ /* 0x000fe40004fc1270 */
[----:B------:R-:W-:-:S04]  /*7fd30*/  PRMT R12, R228, 0x7632, R12 ;  /* 0x00007632e40c7816 */ /* 0x000fc8000000000c */
[----:B------:R-:W3:Y:S01]  /*7fd40*/  LDC R28, c[0x0][0x228] ;  /* 0x00008a00ff1c7b82 */ /* 0x000ee20000000800 */
[----:B------:R-:W-:Y:S01]  /*7fd50*/  IMAD.WIDE R6, R7, 0x2, R16 ;  /* 0x0000000207067825 */ /* 0x000fe200078e0210 */
[----:B------:R2:W-:Y:S03]  /*7fd60*/  @P5 STG.E.U16 desc[UR60][R4.64], R228 ;  /* 0x000000e404005986 */ /* 0x0005e6000c10153c */
[----:B------:R-:W-:-:S03]  /*7fd70*/  VIADD R15, R18, 0xeb ;  /* 0x000000eb120f7836 */ /* 0x000fc60000000000 */
[----:B------:R-:W3:Y:S01]  /*7fd80*/  LDC R0, c[0x0][0x248] ;  /* 0x00009200ff007b82 */ /* 0x000ee20000000800 */
[----:B------:R-:W-:Y:S01]  /*7fd90*/  @P3 STG.E.U16 desc[UR60][R6.64], R12 ;  /* 0x0000000c06003986 */ /* 0x000fe2000c10153c */
[----:B------:R-:W-:Y:S01]  /*7fda0*/  ISETP.LT.AND P3, PT, R19, R32, !P1 ;  /* 0x000000201300720c */ /* 0x000fe20004f61270 */
[----:B------:R-:W-:Y:S01]  /*7fdb0*/  IMAD.WIDE R8, R11, 0x2, R2 ;  /* 0x000000020b087825 */ /* 0x000fe200078e0202 */
[----:B-1----:R-:W-:-:S04]  /*7fdc0*/  ISETP.GE.AND P2, PT, R15, R24, PT ;  /* 0x000000180f00720c */ /* 0x002fc80003f46270 */
[----:B------:R-:W1:Y:S01]  /*7fdd0*/  LDC R20, c[0x0][0x22c] ;  /* 0x00008b00ff147b82 */ /* 0x000e620000000800 */
[----:B------:R-:W-:Y:S01]  /*7fde0*/  ISETP.LT.AND P5, PT, R23, R34, !P2 ;  /* 0x000000221700720c */ /* 0x000fe200057a1270 */
[----:B------:R-:W-:Y:S01]  /*7fdf0*/  VIADD R15, R18, 0xec ;  /* 0x000000ec120f7836 */ /* 0x000fe20000000000 */
[----:B------:R0:W-:Y:S01]  /*7fe00*/  @P6 STG.E.U16 desc[UR60][R8.64], R225 ;  /* 0x000000e108006986 */ /* 0x0001e2000c10153c */
[----:B--2---:R-:W-:-:S04]  /*7fe10*/  IMAD.WIDE R4, R11, 0x2, R16 ;  /* 0x000000020b047825 */ /* 0x004fc800078e0210 */
[----:B------:R-:W2:Y:S01]  /*7fe20*/  LDC R24, c[0x0][0x228] ;  /* 0x00008a00ff187b82 */ /* 0x000ea20000000800 */
[----:B------:R-:W-:Y:S01]  /*7fe30*/  IMAD.IADD R13, R11, 0x1, R10 ;  /* 0x000000010b0d7824 */ /* 0x000fe200078e020a */
[----:B0-----:R-:W-:-:S06]  /*7fe40*/  ISETP.GE.AND P1, PT, R15, R14, PT ;  /* 0x0000000e0f00720c */ /* 0x001fcc0003f26270 */
[----:B------:R-:W0:Y:S01]  /*7fe50*/  LDC R30, c[0x0][0x228] ;  /* 0x00008a00ff1e7b82 */ /* 0x000e220000000800 */
[----:B------:R-:W-:-:S07]  /*7fe60*/  PRMT R9, R225, 0x7632, R9 ;  /* 0x00007632e1097816 */ /* 0x000fce0000000009 */
[----:B------:R-:W0:Y:S01]  /*7fe70*/  LDC R12, c[0x0][0x248] ;  /* 0x00009200ff0c7b82 */ /* 0x000e220000000800 */
[----:B----4-:R-:W-:Y:S01]  /*7fe80*/  ISETP.LT.AND P2, PT, R19, R26, !P2 ;  /* 0x0000001a1300720c */ /* 0x010fe20005741270 */
[----:B------:R-:W-:Y:S01]  /*7fe90*/  IMAD.WIDE R6, R13, 0x2, R2 ;  /* 0x000000020d067825 */ /* 0x000fe200078e0202 */
[----:B------:R4:W-:Y:S05]  /*7fea0*/  @P3 STG.E.U16 desc[UR60][R4.64], R9 ;  /* 0x0000000904003986 */ /* 0x0009ea000c10153c */
[----:B------:R-:W0:Y:S01]  /*7feb0*/  LDC R22, c[0x0][0x22c] ;  /* 0x00008b00ff167b82 */ /* 0x000e220000000800 */
[----:B---3--:R-:W-:Y:S01]  /*7fec0*/  ISETP.LT.AND P3, PT, R23, R28, !P1 ;  /* 0x0000001c1700720c */ /* 0x008fe20004f61270 */
[----:B------:R3:W-:Y:S01]  /*7fed0*/  @P5 STG.E.U16 desc[UR60][R6.64], R229 ;  /* 0x000000e506005986 */ /* 0x0007e2000c10153c */
[----:B------:R-:W-:-:S05]  /*7fee0*/  IMAD.IADD R15, R13, 0x1, R0 ;  /* 0x000000010d0f7824 */ /* 0x000fca00078e0200 */
[----:B------:R-:W0:Y:S01]  /*7fef0*/  LDC R26, c[0x0][0x228] ;  /* 0x00008a00ff1a7b82 */ /* 0x000e220000000800 */
[----:B----4-:R-:W-:-:S04]  /*7ff00*/  IMAD.WIDE R8, R13, 0x2, R16 ;  /* 0x000000020d087825 */ /* 0x010fc800078e0210 */
[C---:B------:R-:W-:Y:S01]  /*7ff10*/  VIADD R25, R18.reuse, 0xed ;  /* 0x000000ed12197836 */ /* 0x040fe20000000000 */
[----:B---3--:R-:W-:Y:S02]  /*7ff20*/  PRMT R7, R229, 0x7632, R7 ;  /* 0x00007632e5077816 */ /* 0x008fe40000000007 */
[----:B------:R-:W3:Y:S01]  /*7ff30*/  LDC R28, c[0x0][0x228] ;  /* 0x00008a00ff1c7b82 */ /* 0x000ee20000000800 */
[----:B------:R-:W-:Y:S02]  /*7ff40*/  IMAD.WIDE R10, R15, 0x2, R2 ;  /* 0x000000020f0a7825 */ /* 0x000fe400078e0202 */
[----:B------:R4:W-:Y:S05]  /*7ff50*/  @P2 STG.E.U16 desc[UR60][R8.64], R7 ;  /* 0x0000000708002986 */ /* 0x0009ea000c10153c */
[----:B------:R-:W3:Y:S01]  /*7ff60*/  LDC R32, c[0x0][0x228] ;  /* 0x00008a00ff207b82 */ /* 0x000ee20000000800 */
[----:B-1----:R-:W-:Y:S01]  /*7ff70*/  ISETP.GE.AND P2, PT, R25, R20, PT ;  /* 0x000000141900720c */ /* 0x002fe20003f46270 */
[----:B------:R-:W-:Y:S06]  /*7ff80*/  @P3 STG.E.U16 desc[UR60][R10.64], R226 ;  /* 0x000000e20a003986 */ /* 0x000fec000c10153c */
[----:B------:R-:W1:Y:S01]  /*7ff90*/  LDC R0, c[0x0][0x248] ;  /* 0x00009200ff007b82 */ /* 0x000e620000000800 */
[----:B------:R-:W-:Y:S01]  /*7ffa0*/  VIADD R5, R18, 0xee ;  /* 0x000000ee12057836 */ /* 0x000fe20000000000 */
[----:B--2---:R-:W-:Y:S01]  /*7ffb0*/  ISETP.LT.AND P3, PT, R19, R24, !P1 ;  /* 0x000000181300720c */ /* 0x004fe20004f61270 */
[----:B0-----:R-:W-:Y:S01]  /*7ffc0*/  IMAD.IADD R13, R15, 0x1, R12 ;  /* 0x000000010f0d7824 */ /* 0x001fe200078e020c */
[----:B------:R-:W-:-:S04]  /*7ffd0*/  ISETP.LT.AND P5, PT, R23, R30, !P2 ;  /* 0x0000001e1700720c */ /* 0x000fc800057a1270 */
[----:B------:R-:W0:Y:S01]  /*7ffe0*/  LDC R20, c[0x0][0x22c] ;  /* 0x00008b00ff147b82 */ /* 0x000e220000000800 */
[----:B------:R-:W-:Y:S01]  /*7fff0*/  ISETP.GE.AND P1, PT, R5, R22, PT ;  /* 0x000000160500720c */ /* 0x000fe20003f26270 */
[----:B------:R-:W-:-:S06]  /*80000*/  IMAD.WIDE R4, R15, 0x2, R16 ;  /* 0x000000020f047825 */ /* 0x000fcc00078e0210 */
[----:B------:R-:W2:Y:S01]  /*80010*/  LDC R14, c[0x0][0x248] ;  /* 0x00009200ff0e7b82 */ /* 0x000ea20000000800 */
[----:B----4-:R-:W-:-:S07]  /*80020*/  PRMT R9, R226, 0x7632, R9 ;  /* 0x00007632e2097816 */ /* 0x010fce0000000009 */
[----:B------:R-:W4:Y:S01]  /*80030*/  LDC R12, c[0x0][0x22c] ;  /* 0x00008b00ff0c7b82 */ /* 0x000f220000000800 */
[----:B------:R-:W-:Y:S01]  /*80040*/  IMAD.WIDE R6, R13, 0x2, R2 ;  /* 0x000000020d067825 */ /* 0x000fe200078e0202 */
[----:B------:R-:W-:-:S06]  /*80050*/  ISETP.LT.AND P2, PT, R19, R26, !P2 ;  /* 0x0000001a1300720c */ /* 0x000fcc0005741270 */
[----:B------:R-:W2:Y:S01]  /*80060*/  LDC R22, c[0x0][0x228] ;  /* 0x00008a00ff167b82 */ /* 0x000ea20000000800 */
[----:B------:R1:W-:Y:S07]  /*80070*/  @P3 STG.E.U16 desc[UR60][R4.64], R9 ;  /* 0x0000000904003986 */ /* 0x0003ee000c10153c */
[----:B------:R-:W2:Y:S01]  /*80080*/  LDC R24, c[0x0][0x228] ;  /* 0x00008a00ff187b82 */ /* 0x000ea20000000800 */
[----:B------:R0:W-:Y:S01]  /*80090*/  @P5 STG.E.U16 desc[UR60][R6.64], R230 ;  /* 0x000000e606005986 */ /* 0x0001e2000c10153c */
[----:B---3--:R-:W-:Y:S01]  /*800a0*/  ISETP.LT.AND P5, PT, R23, R28, !P1 ;  /* 0x0000001c1700720c */ /* 0x008fe20004fa1270 */
[----:B-1----:R-:W-:Y:S01]  /*800b0*/  IMAD.IADD R15, R13, 0x1, R0 ;  /* 0x000000010d0f7824 */ /* 0x002fe200078e0200 */
[----:B------:R-:W-:Y:S01]  /*800c0*/  ISETP.LT.AND P3, PT, R19, R32, !P1 ;  /* 0x000000201300720c */ /* 0x000fe20004f61270 */
[----:B------:R-:W-:Y:S01]  /*800d0*/  IMAD.WIDE R8, R13, 0x2, R16 ;  /* 0x000000020d087825 */ /* 0x000fe200078e0210 */
[----:B------:R-:W-:-:S02]  /*800e0*/  PRMT R27, R230, 0x7632, R27 ;  /* 0x00007632e61b7816 */ /* 0x000fc4000000001b */
[----:B------:R-:W1:Y:S01]  /*800f0*/  LDC R30, c[0x0][0x228] ;  /* 0x00008a00ff1e7b82 */ /* 0x000e620000000800 */
[C---:B------:R-:W-:Y:S02]  /*80100*/  VIADD R25, R18.reuse, 0xef ;  /* 0x000000ef12197836 */ /* 0x040fe40000000000 */
[----:B0-----:R-:W-:-:S05]  /*80110*/  VIADD R7, R18, 0xf0 ;  /* 0x000000f012077836 */ /* 0x001fca0000000000 */
[----:B------:R-:W0:Y:S01]  /*80120*/  LDC R0, c[0x0][0x248] ;  /* 0x00009200ff007b82 */ /* 0x000e220000000800 */
[----:B------:R-:W-:Y:S01]  /*80130*/  IMAD.WIDE R4, R15, 0x2, R2 ;  /* 0x000000020f047825 */ /* 0x000fe200078e0202 */
[----:B------:R-:W-:Y:S01]  /*80140*/  PRMT R6, R227, 0x7632, R6 ;  /* 0x00007632e3067816 */ /* 0x000fe20000000006 */
[----:B------:R-:W-:Y:S05]  /*80150*/  @P2 STG.E.U16 desc[UR60][R8.64], R27 ;  /* 0x0000001b08002986 */ /* 0x000fea000c10153c */
[----:B------:R-:W3:Y:S01]  /*80160*/  LDC R26, c[0x0][0x228] ;  /* 0x00008a00ff1a7b82 */ /* 0x000ee20000000800 */
[----:B------:R-:W-:Y:S01]  /*80170*/  IMAD.WIDE R10, R15, 0x2, R16 ;  /* 0x000000020f0a7825 */ /* 0x000fe200078e0210 */
[----:B------:R-:W-:-:S02]  /*80180*/  ISETP.GE.AND P2, PT, R7, R20, PT ;  /* 0x000000140700720c */ /* 0x000fc40003f46270 */
[----:B----4-:R-:W-:Y:S01]  /*80190*/  ISETP.GE.AND P1, PT, R25, R12, PT ;  /* 0x0000000c1900720c */ /* 0x010fe20003f26270 */
[----:B--2---:R-:W-:Y:S01]  /*801a0*/  IMAD.IADD R7, R15, 0x1, R14 ;  /* 0x000000010f077824 */ /* 0x004fe200078e020e */
[----:B------:R2:W-:Y:S02]  /*801b0*/  @P5 STG.E.U16 desc[UR60][R4.64], R227 ;  /* 0x000000e304005986 */ /* 0x0005e4000c10153c */
[----:B------:R-:W4:Y:S02]  /*801c0*/  LDC R14, c[0x0][0x22c] ;  /* 0x00008b00ff0e7b82 */ /* 0x000f240000000800 */
[----:B------:R3:W-:Y:S01]  /*801d0*/  @P3 STG.E.U16 desc[UR60][R10.64], R6 ;  /* 0x000000060a003986 */ /* 0x0007e2000c10153c */
[----:B------:R-:W-:Y:S02]  /*801e0*/  ISETP.LT.AND P3, PT, R23, R22, !P1 ;  /* 0x000000161700720c */ /* 0x000fe40004f61270 */
[----:B------:R-:W-:-:S03]  /*801f0*/  ISETP.LT.AND P1, PT, R19, R24, !P1 ;  /* 0x000000181300720c */ /* 0x000fc60004f21270 */
[----:B------:R-:W4:Y:S08]  /*80200*/  LDC R22, c[0x0][0x228] ;  /* 0x00008a00ff167b82 */ /* 0x000f300000000800 */
[----:B------:R-:W4:Y:S08]  /*80210*/  LDC R24, c[0x0][0x228] ;  /* 0x00008a00ff187b82 */ /* 0x000f300000000800 */
[----:B------:R-:W4:Y:S01]  /*80220*/  LDC R15, c[0x0][0x22c] ;  /* 0x00008b00ff0f7b82 */ /* 0x000f220000000800 */
[----:B-1----:R-:W-:Y:S01]  /*80230*/  ISETP.LT.AND P5, PT, R23, R30, !P2 ;  /* 0x0000001e1700720c */ /* 0x002fe200057a1270 */
[----:B--2---:R-:W-:-:S06]  /*80240*/  IMAD.WIDE R4, R7, 0x2, R2 ;  /* 0x0000000207047825 */ /* 0x004fcc00078e0202 */
[----:B------:R-:W1:Y:S01]  /*80250*/  LDC R12, c[0x0][0x248] ;  /* 0x00009200ff0c7b82 */ /* 0x000e620000000800 */
[----:B0-----:R-:W-:Y:S01]  /*80260*/  IMAD.IADD R13, R7, 0x1, R0 ;  /* 0x00000001070d7824 */ /* 0x001fe200078e0200 */
[----:B------:R-:W-:-:S06]  /*80270*/  PRMT R9, R231, 0x7632, R9 ;  /* 0x00007632e7097816 */ /* 0x000fcc0000000009 */
[----:B------:R-:W0:Y:S01]  /*80280*/  LDC R28, c[0x0][0x228] ;  /* 0x00008a00ff1c7b82 */ /* 0x000e220000000800 */
[C---:B------:R-:W-:Y:S01]  /*80290*/  VIADD R8, R18.reuse, 0xf6 ;  /* 0x000000f612087836 */ /* 0x040fe20000000000 */
[----:B---3--:R-:W-:Y:S01]  /*802a0*/  ISETP.LT.AND P2, PT, R19, R26, !P2 ;  /* 0x0000001a1300720c */ /* 0x008fe20005741270 */
[--C-:B------:R-:W-:Y:S01]  /*802b0*/  IMAD.WIDE R6, R7, 0x2, R16.reuse ;  /* 0x0000000207067825 */ /* 0x100fe200078e0210 */
[----:B------:R2:W-:Y:S04]  /*802c0*/  @P3 STG.E.U16 desc[UR60][R4.64], R231 ;  /* 0x000000e704003986 */ /* 0x0005e8000c10153c */
[----:B------:R-:W3:Y:S01]  /*802d0*/  LDC R0, c[0x0][0x248] ;  /* 0x00009200ff007b82 */ /* 0x000ee20000000800 */
[----:B------:R-:W-:Y:S01]  /*802e0*/  VIADD R25, R18, 0xf1 ;  /* 0x000000f112197836 */ /* 0x000fe20000000000 */
[----:B------:R-:W-:Y:S01]  /*802f0*/  ISETP.GE.AND P6, PT, R8, R234, PT ;  /* 0x000000ea0800720c */ /* 0x000fe20003fc6270 */
[----:B------:R2:W-:Y:S01]  /*80300*/  @P1 STG.E.U16 desc[UR60][R6.64], R9 ;  /* 0x0000000906001986 */ /* 0x0005e2000c10153c */
[----:B------:R-:W-:-:S02]  /*80310*/  IMAD.WIDE R10, R13, 0x2, R16 ;  /* 0x000000020d0a7825 */ /* 0x000fc400078e0210 */
[----:B----4-:R-:W-:Y:S01]  /*80320*/  ISETP.GE.AND P1, PT, R25, R14, PT ;  /* 0x0000000e1900720c */ /* 0x010fe20003f26270 */
[----:B------:R-:W4:Y:S01]  /*80330*/  LDL.LU R234, [R1+0x2e3c] ;  /* 0x002e3c0001ea7983 */ /* 0x000f220000300800 */
[----:B------:R-:W3:Y:S01]  /*80340*/  LDC R26, c[0x0][0x228] ;  /* 0x00008a00ff1a7b82 */ /* 0x000ee20000000800 */
[----:B--2---:R-:W-:Y:S01]  /*80350*/  PRMT R5, R232, 0x7632, R5 ;  /* 0x00007632e8057816 */ /* 0x004fe20000000005 */
[----:B------:R-:W-:Y:S02]  /*80360*/  VIADD R30, R18, 0xf2 ;  /* 0x000000f2121e7836 */ /* 0x000fe40000000000 */
[----:B------:R-:W-:-:S04]  /*80370*/  IMAD.WIDE R8, R13, 0x2, R2 ;  /* 0x000000020d087825 */ /* 0x000fc800078e0202 */
[----:B------:R-:W2:Y:S01]  /*80380*/  LDC R20, c[0x0][0x22c] ;  /* 0x00008b00ff147b82 */ /* 0x000ea20000000800 */
[----:B------:R-:W-:Y:S01]  /*80390*/  @P5 STG.E.U16 desc[UR60][R8.64], R232 ;  /* 0x000000e808005986 */ /* 0x000fe2000c10153c */
[----:B------:R-:W-:Y:S02]  /*803a0*/  ISETP.LT.AND P5, PT, R23, R22, !P1 ;  /* 0x000000161700720c */ /* 0x000fe40004fa1270 */
[----:B------:R-:W-:Y:S01]  /*803b0*/  ISETP.LT.AND P1, PT, R19, R24, !P1 ;  /* 0x000000181300720c */ /* 0x000fe20004f21270 */
[----:B------:R3:W-:Y:S01]  /*803c0*/  @P2 STG.E.U16 desc[UR60][R10.64], R5 ;  /* 0x000000050a002986 */ /* 0x0007e2000c10153c */
[----:B------:R-:W-:Y:S02]  /*803d0*/  ISETP.GE.AND P2, PT, R30, R15, PT ;  /* 0x0000000f1e00720c */ /* 0x000fe40003f46270 */
[----:B------:R-:W2:Y:S01]  /*803e0*/  LDC R24, c[0x0][0x228] ;  /* 0x00008a00ff187b82 */ /* 0x000ea20000000800 */
[----:B-1----:R-:W-:Y:S01]  /*803f0*/  IMAD.IADD R7, R13, 0x1, R12 ;  /* 0x000000010d077824 */ /* 0x002fe200078e020c */
[----:B0-----:R-:W-:-:S06]  /*80400*/  ISETP.LT.AND P3, PT, R23, R28, !P2 ;  /* 0x0000001c1700720c */ /* 0x001fcc0005761270 */
[----:B------:R-:W0:Y:S01]  /*80410*/  LDC R12, c[0x0][0x248] ;  /* 0x00009200ff0c7b82 */ /* 0x000e220000000800 */
[----:B---3--:R-:W-:-:S07]  /*80420*/  IMAD.IADD R13, R7, 0x1, R0 ;  /* 0x00000001070d7824 */ /* 0x008fce00078e0200 */
[----:B------:R-:W1:Y:S01]  /*80430*/  LDC R28, c[0x0][0x228] ;  /* 0x00008a00ff1c7b82 */ /* 0x000e620000000800 */
[----:B------:R-:W-:Y:S01]  /*80440*/  IMAD.WIDE R4, R7, 0x2, R2 ;  /* 0x0000000207047825 */ /* 0x000fe200078e0202 */
[----:B------:R-:W-:-:S03]  /*80450*/  PRMT R25, R236, 0x7632, R25 ;  /* 0x00007632ec197816 */ /* 0x000fc60000000019 */
[----:B------:R-:W-:-:S03]  /*80460*/  IMAD.WIDE R6, R7, 0x2, R16 ;  /* 0x0000000207067825 */ /* 0x000fc600078e0210 */
[----:B------:R-:W3:Y:S01]  /*80470*/  LDC R14, c[0x0][0x248] ;  /* 0x00009200ff0e7b82 */ /* 0x000ee20000000800 */
[----:B------:R-:W-:Y:S01]  /*80480*/  IMAD.WIDE R8, R13, 0x2, R2 ;  /* 0x000000020d087825 */ /* 0x000fe200078e0202 */
[----:B------:R2:W-:Y:S03]  /*80490*/  @P5 STG.E.U16 desc[UR60][R4.64], R236 ;  /* 0x000000ec04005986 */ /* 0x0005e6000c10153c */
[----:B------:R-:W-:Y:S01]  /*804a0*/  VIADD R11, R18, 0xf3 ;  /* 0x000000f3120b7836 */ /* 0x000fe20000000000 */
[----:B------:R-:W-:Y:S01]  /*804b0*/  ISETP.LT.AND P2, PT, R19, R26, !P2 ;  /* 0x0000001a1300720c */ /* 0x000fe20005741270 */
[----:B------:R0:W-:Y:S01]  /*804c0*/  @P1 STG.E.U16 desc[UR60][R6.64], R25 ;  /* 0x0000001906001986 */ /* 0x0001e2000c10153c */
[----:B------:R-:W3:Y:S03]  /*804d0*/  LDC R15, c[0x0][0x22c] ;  /* 0x00008b00ff0f7b82 */ /* 0x000ee60000000800 */
[----:B------:R-:W-:Y:S01]  /*804e0*/  @P3 STG.E.U16 desc[UR60][R8.64], R233 ;  /* 0x000000e908003986 */ /* 0x000fe2000c10153c */
[----:B--2---:R-:W-:Y:S01]  /*804f0*/  ISETP.GE.AND P3, PT, R11, R20, PT ;  /* 0x000000140b00720c */ /* 0x004fe20003f66270 */
[----:B------:R-:W-:Y:S01]  /*80500*/  IMAD.WIDE R10, R13, 0x2, R16 ;  /* 0x000000020d0a7825 */ /* 0x000fe200078e0210 */
[----:B------:R-:W-:-:S02]  /*80510*/  PRMT R5, R233, 0x7632, R5 ;  /* 0x00007632e9057816 */ /* 0x000fc40000000005 */
[----:B------:R-:W-:Y:S01]  /*80520*/  ISETP.LT.AND P1, PT, R23, R24, !P3 ;  /* 0x000000181700720c */ /* 0x000fe20005f21270 */
[----:B------:R-:W2:Y:S01]  /*80530*/  LDC R30, c[0x0][0x228] ;  /* 0x00008a00ff1e7b82 */ /* 0x000ea20000000800 */
[----:B-1----:R-:W-:Y:S01]  /*80540*/  ISETP.LT.AND P3, PT, R19, R28, !P3 ;  /* 0x0000001c1300720c */ /* 0x002fe20005f61270 */
[----:B0-----:R-:W-:Y:S01]  /*80550*/  IMAD.IADD R7, R13, 0x1, R12 ;  /* 0x000000010d077824 */ /* 0x001fe200078e020c */
[----:B------:R0:W-:Y:S03]  /*80560*/  @P2 STG.E.U16 desc[UR60][R10.64], R5 ;  /* 0x000000050a002986 */ /* 0x0001e6000c10153c */
[C---:B---3--:R-:W-:Y:S02]  /*80570*/  IMAD.IADD R13, R7.reuse, 0x1, R14 ;  /* 0x00000001070d7824 */ /* 0x048fe400078e020e */
[----:B------:R-:W1:Y:S01]  /*80580*/  LDC R22, c[0x0][0x22c] ;  /* 0x00008b00ff167b82 */ /* 0x000e620000000800 */
[----:B0-----:R-:W-:Y:S01]  /*80590*/  IMAD.WIDE R4, R7, 0x2, R2 ;  /* 0x0000000207047825 */ /* 0x001fe200078e0202 */
[----:B------:R-:W-:-:S06]  /*805a0*/  PRMT R11, R237, 0x7632, R11 ;  /* 0x00007632ed0b7816 */ /* 0x000fcc000000000b */
[----:B------:R-:W0:Y:S01]  /*805b0*/  LDC R26, c[0x0][0x228] ;  /* 0x00008a00ff1a7b82 */ /* 0x000e220000000800 */
[----:B------:R-:W-:Y:S01]  /*805c0*/  IMAD.WIDE R6, R7, 0x2, R16 ;  /* 0x0000000207067825 */ /* 0x000fe200078e0210 */
[----:B------:R3:W-:Y:S04]  /*805d0*/  @P1 STG.E.U16 desc[UR60][R4.64], R237 ;  /* 0x000000ed04001986 */ /* 0x0007e8000c10153c */
[----:B------:R0:W-:Y:S02]  /*805e0*/  @P3 STG.E.U16 desc[UR60][R6.64], R11 ;  /* 0x0000000b06003986 */ /* 0x0001e4000c10153c */
[----:B------:R-:W4:Y:S01]  /*805f0*/  LDC R32, c[0x0][0x228] ;  /* 0x00008a00ff207b82 */ /* 0x000f220000000800 */
[----:B---3--:R-:W-:-:S07]  /*80600*/  VIADD R4, R18, 0xf7 ;  /* 0x000000f712047836 */ /* 0x008fce0000000000 */
[----:B------:R-:W3:Y:S01]  /*80610*/  LDC R34, c[0x0][0x228] ;  /* 0x00008a00ff227b82 */ /* 0x000ee20000000800 */
[----:B------:R-:W-:Y:S02]  /*80620*/  ISETP.GE.AND P3, PT, R4, R235, PT ;  /* 0x000000eb0400720c */ /* 0x000fe40003f66270 */
[----:B------:R-:W3:Y:S01]  /*80630*/  LDL.LU R235, [R1+0x2e38] ;  /* 0x002e380001eb7983 */ /* 0x000ee20000300800 */
[----:B------:R-:W-:-:S04]  /*80640*/  VIADD R20, R18, 0xf4 ;  /* 0x000000f412147836 */ /* 0x000fc80000000000 */
[----:B------:R-:W1:Y:S01]  /*80650*/  LDC R0, c[0x0][0x248] ;  /* 0x00009200ff007b82 */ /* 0x000e620000000800 */
[----:B------:R-:W-:Y:S01]  /*80660*/  IMAD.WIDE R8, R13, 0x2, R2 ;  /* 0x000000020d087825 */ /* 0x000fe200078e0202 */
[----:B------:R-:W3:Y:S01]  /*80670*/  LDL.LU R251, [R1+0x3c] ;  /* 0x00003c0001fb7983 */ /* 0x000ee20000300800 */
[----:B------:R-:W-:-:S05]  /*80680*/  ISETP.GE.AND P2, PT, R20, R15, PT ;  /* 0x0000000f1400720c */ /* 0x000fca0003f46270 */
[----:B------:R-:W3:Y:S01]  /*80690*/  LDC R24, c[0x0][0x228] ;  /* 0x00008a00ff187b82 */ /* 0x000ee20000000800 */
[----:B--2---:R-:W-:Y:S01]  /*806a0*/  ISETP.LT.AND P5, PT, R23, R30, !P2 ;  /* 0x0000001e1700720c */ /* 0x004fe200057a1270 */
[C---:B------:R-:W-:Y:S01]  /*806b0*/  VIADD R15, R18.reuse, 0xf5 ;  /* 0x000000f5120f7836 */ /* 0x040fe20000000000 */
[----:B0-----:R-:W-:Y:S01]  /*806c0*/  ISETP.LT.AND P2, PT, R19, R26, !P2 ;  /* 0x0000001a1300720c */ /* 0x001fe20005741270 */
[----:B------:R-:W-:Y:S01]  /*806d0*/  IMAD.WIDE R10, R13, 0x2, R16 ;  /* 0x000000020d0a7825 */ /* 0x000fe200078e0210 */
[----:B------:R-:W0:Y:S02]  /*806e0*/  LDS.128 R4, [R252] ;  /* 0x00000000fc047984 */ /* 0x000e240000000c00 */
[----:B-1----:R-:W-:Y:S01]  /*806f0*/  ISETP.GE.AND P1, PT, R15, R22, PT ;  /* 0x000000160f00720c */ /* 0x002fe20003f26270 */
[----:B------:R-:W1:Y:S01]  /*80700*/  LDC R20, c[0x0][0x248] ;  /* 0x00009200ff147b82 */ /* 0x000e620000000800 */
[----:B------:R-:W-:Y:S02]  /*80710*/  VIADD R27, R18, 0xf8 ;  /* 0x000000f8121b7836 */ /* 0x000fe40000000000 */
[----:B------:R-:W-:-:S05]  /*80720*/  IMAD.IADD R25, R13, 0x1, R0 ;  /* 0x000000010d197824 */ /* 0x000fca00078e0200 */
[----:B------:R-:W2:Y:S01]  /*80730*/  LDC R28, c[0x0][0x228] ;  /* 0x00008a00ff1c7b82 */ /* 0x000ea20000000800 */
[----:B------:R-:W-:-:S04]  /*80740*/  IMAD.WIDE R12, R25, 0x2, R2 ;  /* 0x00000002190c7825 */ /* 0x000fc800078e0202 */
[----:B------:R-:W-:-:S03]  /*80750*/  IMAD.WIDE R14, R25, 0x2, R16 ;  /* 0x00000002190e7825 */ /* 0x000fc600078e0210 */
[----:B------:R-:W0:Y:S01]  /*80760*/  LDC R30, c[0x0][0x228] ;  /* 0x00008a00ff1e7b82 */ /* 0x000e220000000800 */
[----:B-1----:R-:W-:-:S07]  /*80770*/  IMAD.IADD R25, R25, 0x1, R20 ;  /* 0x0000000119197824 */ /* 0x002fce00078e0214 */
[----:B------:R-:W1:Y:S08]  /*80780*/  LDC R0, c[0x0][0x248] ;  /* 0x00009200ff007b82 */ /* 0x000e700000000800 */
[----:B------:R-:W1:Y:S08]  /*80790*/  LDC R22, c[0x0][0x228] ;  /* 0x00008a00ff167b82 */ /* 0x000e700000000800 */
[----:B------:R-:W1:Y:S08]  /*807a0*/  LDC R20, c[0x0][0x248] ;  /* 0x00009200ff147b82 */ /* 0x000e700000000800 */
[----:B------:R-:W1:Y:S01]  /*807b0*/  LDC R26, c[0x0][0x228] ;  /* 0x00008a00ff1a7b82 */ /* 0x000e620000000800 */
[----:B----4-:R4:W-:Y:S01]  /*807c0*/  @P5 STG.E.U16 desc[UR60][R8.64], R234 ;  /* 0x000000ea08005986 */ /* 0x0109e2000c10153c */
[----:B------:R-:W-:-:S02]  /*807d0*/  ISETP.LT.AND P5, PT, R23, R32, !P1 ;  /* 0x000000201700720c */ /* 0x000fc40004fa1270 */
[----:B---3--:R-:W-:-:S04]  /*807e0*/  ISETP.LT.AND P1, PT, R19, R34, !P1 ;  /* 0x000000221300720c */ /* 0x008fc80004f21270 */
[----:B------:R-:W3:Y:S01]  /*807f0*/  LDC R32, c[0x0][0x228] ;  /* 0x00008a00ff207b82 */ /* 0x000ee20000000800 */
[----:B----4-:R-:W-:-:S07]  /*80800*/  PRMT R9, R234, 0x7632, R9 ;  /* 0x00007632ea097816 */ /* 0x010fce0000000009 */
[----:B------:R-:W4:Y:S01]  /*80810*/  LDC R34, c[0x0][0x228] ;  /* 0x00008a00ff227b82 */ /* 0x000f220000000800 */
[----:B------:R-:W-:Y:S01]  /*80820*/  PRMT R8, R238, 0x7632, R8 ;  /* 0x00007632ee087816 */ /* 0x000fe20000000008 */
[----:B------:R-:W-:Y:S01]  /*80830*/  @P2 STG.E.U16 desc[UR60][R10.64], R9 ;  /* 0x000000090a002986 */ /* 0x000fe2000c10153c */
[----:B------:R-:W-:-:S03]  /*80840*/  ISETP.GE.AND P2, PT, R27, R239, PT ;  /* 0x000000ef1b00720c */ /* 0x000fc60003f46270 */
[----:B------:R2:W-:Y:S04]  /*80850*/  @P5 STG.E.U16 desc[UR60][R12.64], R238 ;  /* 0x000000ee0c005986 */ /* 0x0005e8000c10153c */
[----:B------:R0:W-:Y:S01]  /*80860*/  @P1 STG.E.U16 desc[UR60][R14.64], R8 ;  /* 0x000000080e001986 */ /* 0x0001e2000c10153c */
[----:B------:R-:W-:Y:S02]  /*80870*/  ISETP.LT.AND P1, PT, R23, R24, !P6 ;  /* 0x000000181700720c */ /* 0x000fe40007721270 */
[----:B------:R-:W4:Y:S01]  /*80880*/  LDC R24, c[0x0][0x228] ;  /* 0x00008a00ff187b82 */ /* 0x000f220000000800 */
[----:B------:R-:W4:Y:S01]  /*80890*/  LDL.LU R239, [R1+0x2e34] ;  /* 0x002e340001ef7983 */ /* 0x000f220000300800 */
[----:B--2---:R-:W-:Y:S02]  /*808a0*/  VIADD R12, R18, 0xf9 ;  /* 0x000000f9120c7836 */ /* 0x004fe40000000000 */
[----:B0-----:R-:W-:Y:S01]  /*808b0*/  IMAD.WIDE R8, R25, 0x2, R2 ;  /* 0x0000000219087825 */ /* 0x001fe200078e0202 */
[----:B------:R-:W-:-:S03]  /*808c0*/  ISETP.LT.AND P5, PT, R23, R30, !P3 ;  /* 0x0000001e1700720c */ /* 0x000fc60005fa1270 */
[----:B------:R-:W0:Y:S03]  /*808d0*/  LDC R14, c[0x0][0x248] ;  /* 0x00009200ff0e7b82 */ /* 0x000e260000000800 */
[----:B------:R2:W-:Y:S01]  /*808e0*/  @P1 STG.E.U16 desc[UR60][R8.64], R235 ;  /* 0x000000eb08001986 */ /* 0x0005e2000c10153c */
[----:B------:R-:W-:Y:S01]  /*808f0*/  ISETP.GE.AND P1, PT, R12, R240, PT ;  /* 0x000000f00c00720c */ /* 0x000fe20003f26270 */
[----:B------:R-:W-:Y:S01]  /*80900*/  IMAD.WIDE R10, R25, 0x2, R16 ;  /* 0x00000002190a7825 */ /* 0x000fe200078e0210 */
[----:B------:R-:W-:Y:S01]  /*80910*/  ISETP.LT.AND P6, PT, R19, R28, !P6 ;  /* 0x0000001c1300720c */ /* 0x000fe200077c1270 */
[----:B------:R-:W3:Y:S01]  /*80920*/  LDL.LU R240, [R1+0x2e30] ;  /* 0x002e300001f07983 */ /* 0x000ee20000300800 */
[----:B------:R-:W-:Y:S01]  /*80930*/  PRMT R13, R235, 0x7632, R13 ;  /* 0x00007632eb0d7816 */ /* 0x000fe2000000000d */
[----:B-1----:R-:W-:Y:S01]  /*80940*/  IMAD.IADD R25, R25, 0x1, R0 ;  /* 0x0000000119197824 */ /* 0x002fe200078e0200 */
[----:B------:R-:W-:Y:S01]  /*80950*/  ISETP.LT.AND P3, PT, R19, R22, !P3 ;  /* 0x000000161300720c */ /* 0x000fe20005f61270 */
[----:B------:R-:W1:Y:S08]  /*80960*/  LDC R28, c[0x0][0x228] ;  /* 0x00008a00ff1c7b82 */ /* 0x000e700000000800 */
[----:B------:R0:W-:Y:S01]  /*80970*/  @P6 STG.E.U16 desc[UR60][R10.64], R13 ;  /* 0x0000000d0a006986 */ /* 0x0001e2000c10153c */
[----:B--2---:R-:W-:Y:S01]  /*80980*/  IMAD.WIDE R8, R25, 0x2, R16 ;  /* 0x0000000219087825 */ /* 0x004fe200078e0210 */
[----:B------:R-:W2:Y:S01]  /*80990*/  LDC R22, c[0x0][0x228] ;  /* 0x00008a00ff167b82 */ /* 0x000ea20000000800 */
[----:B------:R-:W-:-:S07]  /*809a0*/  PRMT R29, R4, 0x7632, R29 ;  /* 0x00007632041d7816 */ /* 0x000fce000000001d */
[----:B------:R-:W2:Y:S01]  /*809b0*/  LDC R30, c[0x0][0x228] ;  /* 0x00008a00ff1e7b82 */ /* 0x000ea20000000800 */
[----:B0-----:R-:W-:-:S04]  /*809c0*/  IMAD.WIDE R12, R25, 0x2, R2 ;  /* 0x00000002190c7825 */ /* 0x001fc800078e0202 */
[C---:B------:R-:W-:Y:S02]  /*809d0*/  VIADD R10, R18.reuse, 0xfa ;  /* 0x000000fa120a7836 */ /* 0x040fe40000000000 */
[----:B------:R-:W-:Y:S01]  /*809e0*/  IMAD.IADD R25, R25, 0x1, R20 ;  /* 0x0000000119197824 */ /* 0x000fe200078e0214 */
[----:B------:R-:W0:Y:S01]  /*809f0*/  LDC R0, c[0x0][0x248] ;  /* 0x00009200ff007b82 */ /* 0x000e220000000800 */
[----:B------:R-:W-:Y:S01]  /*80a00*/  VIADD R20, R18, 0xfb ;  /* 0x000000fb12147836 */ /* 0x000fe20000000000 */
[----:B-1----:R-:W-:Y:S01]  /*80a10*/  ISETP.LT.AND P6, PT, R23, R28, !P1 ;  /* 0x0000001c1700720c */ /* 0x002fe20004fc1270 */
[----:B------:R-:W-:-:S04]  /*80a20*/  IMAD.IADD R27, R25, 0x1, R14 ;  /* 0x00000001191b7824 */ /* 0x000fc800078e020e */
[----:B------:R-:W-:Y:S01]  /*80a30*/  IMAD.WIDE R14, R27, 0x2, R2 ;  /* 0x000000021b0e7825 */ /* 0x000fe200078e0202 */
[----:B------:R-:W1:Y:S01]  /*80a40*/  LDC R28, c[0x0][0x228] ;  /* 0x00008a00ff1c7b82 */ /* 0x000e620000000800 */
[----:B----4-:R-:W-:Y:S01]  /*80a50*/  @P5 STG.E.U16 desc[UR60][R12.64], R239 ;  /* 0x000000ef0c005986 */ /* 0x010fe2000c10153c */
[----:B------:R-:W-:Y:S02]  /*80a60*/  ISETP.LT.AND P5, PT, R23, R24, !P2 ;  /* 0x000000181700720c */ /* 0x000fe400057a1270 */
[----:B------:R-:W-:-:S04]  /*80a70*/  PRMT R11, R239, 0x7632, R11 ;  /* 0x00007632ef0b7816 */ /* 0x000fc8000000000b */
[----:B------:R-:W4:Y:S01]  /*80a80*/  LDC R24, c[0x0][0x228] ;  /* 0x00008a00ff187b82 */ /* 0x000f220000000800 */
[----:B------:R2:W-:Y:S01]  /*80a90*/  @P3 STG.E.U16 desc[UR60][R8.64], R11 ;  /* 0x0000000b08003986 */ /* 0x0005e2000c10153c */
[----:B------:R-:W-:Y:S01]  /*80aa0*/  ISETP.GE.AND P3, PT, R10, R251, PT ;  /* 0x000000fb0a00720c */ /* 0x000fe20003f66270 */
[----:B--2---:R-:W-:Y:S01]  /*80ab0*/  IMAD.WIDE R10, R25, 0x2, R2 ;  /* 0x00000002190a7825 */ /* 0x004fe200078e0202 */
[----:B------:R-:W-:-:S04]  /*80ac0*/  ISETP.LT.AND P2, PT, R19, R26, !P2 ;  /* 0x0000001a1300720c */ /* 0x000fc80005741270 */
[----:B------:R-:W2:Y:S01]  /*80ad0*/  LDC R26, c[0x0][0x228] ;  /* 0x00008a00ff1a7b82 */ /* 0x000ea20000000800 */
[----:B------:R-:W-:Y:S01]  /*80ae0*/  IMAD.WIDE R12, R25, 0x2, R16 ;  /* 0x00000002190c7825 */ /* 0x000fe200078e0210 */
[----:B---3--:R-:W-:Y:S01]  /*80af0*/  @P5 STG.E.U16 desc[UR60][R10.64], R240 ;  /* 0x000000f00a005986 */ /* 0x008fe2000c10153c */
[----:B------:R-:W-:Y:S02]  /*80b00*/  ISETP.GE.AND P5, PT, R20, R241, PT ;  /* 0x000000f11400720c */ /* 0x000fe40003fa6270 */
[----:B------:R-:W-:Y:S01]  /*80b10*/  PRMT R9, R240, 0x7632, R9 ;  /* 0x00007632f0097816 */ /* 0x000fe20000000009 */
[----:B------:R-:W3:Y:S02]  /*80b20*/  LDL.LU R241, [R1+0x2e2c] ;  /* 0x002e2c0001f17983 */ /* 0x000ee40000300800 */
[----:B------:R-:W1:Y:S02]  /*80b30*/  LDC R20, c[0x0][0x248] ;  /* 0x00009200ff147b82 */ /* 0x000e640000000800 */
[----:B------:R4:W-:Y:S01]  /*80b40*/  @P2 STG.E.U16 desc[UR60][R12.64], R9 ;  /* 0x000000090c002986 */ /* 0x0009e2000c10153c */
[----:B------:R-:W-:Y:S01]  /*80b50*/  ISETP.LT.AND P2, PT, R19, R22, !P1 ;  /* 0x000000161300720c */ /* 0x000fe20004f41270 */
[----:B------:R-:W-:-:S05]  /*80b60*/  VIADD R22, R18, 0xfc ;  /* 0x000000fc12167836 */ /* 0x000fca0000000000 */
[----:B------:R-:W-:Y:S02]  /*80b70*/  ISETP.GE.AND P1, PT, R22, R242, PT ;  /* 0x000000f21600720c */ /* 0x000fe40003f26270 */
[----:B------:R-:W2:Y:S01]  /*80b80*/  LDL.LU R242, [R1+0x2e28] ;  /* 0x002e280001f27983 */ /* 0x000ea20000300800 */
[C---:B0-----:R-:W-:Y:S01]  /*80b90*/  IMAD.IADD R25, R27.reuse, 0x1, R0 ;  /* 0x000000011b197824 */ /* 0x041fe200078e0200 */
[----:B------:R-:W0:Y:S01]  /*80ba0*/  LDC R22, c[0x0][0x248] ;  /* 0x00009200ff167b82 */ /* 0x000e220000000800 */
[----:B----4-:R-:W-:Y:S01]  /*80bb0*/  IMAD.WIDE R8, R27, 0x2, R16 ;  /* 0x000000021b087825 */ /* 0x010fe200078e0210 */
[----:B------:R4:W-:Y:S04]  /*80bc0*/  @P6 STG.E.U16 desc[UR60][R14.64], R4 ;  /* 0x000000040e006986 */ /* 0x0009e8000c10153c */
[----:B------:R1:W-:Y:S02]  /*80bd0*/  @P2 STG.E.U16 desc[UR60][R8.64], R29 ;  /* 0x0000001d08002986 */ /* 0x0003e4000c10153c */
[----:B------:R-:W0:Y:S01]  /*80be0*/  LDC R0, c[0x0][0x248] ;  /* 0x00009200ff007b82 */ /* 0x000e220000000800 */
[----:B----4-:R-:W-:-:S02]  /*80bf0*/  VIADD R15, R18, 0xfd ;  /* 0x000000fd120f7836 */ /* 0x010fc40000000000 */
[----:B------:R-:W-:-:S05]  /*80c00*/  IMAD.WIDE R10, R25, 0x2, R2 ;  /* 0x00000002190a7825 */ /* 0x000fca00078e0202 */
[----:B------:R-:W4:Y:S01]  /*80c10*/  LDC R14, c[0x0][0x228] ;  /* 0x00008a00ff0e7b82 */ /* 0x000f220000000800 */
[----:B------:R-:W-:Y:S02]  /*80c20*/  ISETP.GE.AND P2, PT, R15, R243, PT ;  /* 0x000000f30f00720c */ /* 0x000fe40003f46270 */
[----:B------:R-:W4:Y:S01]  /*80c30*/  LDL.LU R243, [R1+0x2e24] ;  /* 0x002e240001f37983 */ /* 0x000f220000300800 */
[----:B------:R-:W-:Y:S02]  /*80c40*/  ISETP.LT.AND P6, PT, R23, R30, !P3 ;  /* 0x0000001e1700720c */ /* 0x000fe40005fc1270 */
[----:B------:R-:W-:Y:S01]  /*80c50*/  ISETP.LT.AND P3, PT, R19, R32, !P3 ;  /* 0x000000201300720c */ /* 0x000fe20005f61270 */
[C---:B------:R-:W-:Y:S01]  /*80c60*/  IMAD.WIDE R12, R25.reuse, 0x2, R16 ;  /* 0x00000002190c7825 */ /* 0x040fe200078e0210 */
[----:B------:R-:W4:Y:S08]  /*80c70*/  LDC R30, c[0x0][0x228] ;  /* 0x00008a00ff1e7b82 */ /* 0x000f300000000800 */
[----:B------:R-:W4:Y:S01]  /*80c80*/  LDC R4, c[0x0][0x248] ;  /* 0x00009200ff047b82 */ /* 0x000f220000000800 */
[----:B-1----:R-:W-:-:S07]  /*80c90*/  IMAD.IADD R25, R25, 0x1, R20 ;  /* 0x0000000119197824 */ /* 0x002fce00078e0214 */
[----:B------:R-:W1:Y:S08]  /*80ca0*/  LDC R32, c[0x0][0x228] ;  /* 0x00008a00ff207b82 */ /* 0x000e700000000800 */
[----:B------:R-:W1:Y:S01]  /*80cb0*/  LDC R20, c[0x0][0x248] ;  /* 0x00009200ff147b82 */ /* 0x000e620000000800 */
[C---:B0-----:R-:W-:Y:S02]  /*80cc0*/  IMAD.IADD R15, R25.reuse, 0x1, R0 ;  /* 0x00000001190f7824 */ /* 0x041fe400078e0200 */
[----:B------:R-:W-:Y:S01]  /*80cd0*/  IMAD.WIDE R8, R25, 0x2, R2 ;  /* 0x0000000219087825 */ /* 0x000fe200078e0202 */
[----:B------:R-:W-:-:S03]  /*80ce0*/  PRMT R0, R5, 0x7632, R0 ;  /* 0x0000763205007816 */ /* 0x000fc60000000000 */
[----:B------:R-:W-:Y:S01]  /*80cf0*/  VIADD R18, R18, 0xfe ;  /* 0x000000fe12127836 */ /* 0x000fe20000000000 */
[----:B---3--:R-:W-:Y:S01]  /*80d00*/  PRMT R27, R241, 0x7632, R27 ;  /* 0x00007632f11b7816 */ /* 0x008fe2000000001b */
[----:B------:R0:W-:Y:S04]  /*80d10*/  @P6 STG.E.U16 desc[UR60][R10.64], R241 ;  /* 0x000000f10a006986 */ /* 0x0001e8000c10153c */
[----:B------:R3:W-:Y:S01]  /*80d20*/  @P3 STG.E.U16 desc[UR60][R12.64], R27 ;  /* 0x0000001b0c003986 */ /* 0x0007e2000c10153c */
[----:B------:R-:W-:Y:S02]  /*80d30*/  ISETP.LT.AND P3, PT, R23, R24, !P5 ;  /* 0x000000181700720c */ /* 0x000fe40006f61270 */
[----:B------:R-:W1:Y:S01]  /*80d40*/  LDC R24, c[0x0][0x228] ;  /* 0x00008a00ff187b82 */ /* 0x000e620000000800 */
[----:B--2---:R-:W-:-:S02]  /*80d50*/  ISETP.LT.AND P5, PT, R19, R26, !P5 ;  /* 0x0000001a1300720c */ /* 0x004fc40006fa1270 */
[----:B------:R-:W-:Y:S01]  /*80d60*/  ISETP.LT.AND P6, PT, R23, R28, !P1 ;  /* 0x0000001c1700720c */ /* 0x000fe20004fc1270 */
[----:B0-----:R-:W-:Y:S01]  /*80d70*/  IMAD.WIDE R10, R25, 0x2, R16 ;  /* 0x00000002190a7825 */ /* 0x001fe200078e0210 */
[----:B----4-:R-:W-:-:S03]  /*80d80*/  ISETP.LT.AND P1, PT, R19, R14, !P1 ;  /* 0x0000000e1300720c */ /* 0x010fc60004f21270 */
[----:B---3--:R-:W-:-:S03]  /*80d90*/  IMAD.WIDE R12, R15, 0x2, R2 ;  /* 0x000000020f0c7825 */ /* 0x008fc600078e0202 */
[----:B------:R0:W-:Y:S01]  /*80da0*/  @P3 STG.E.U16 desc[UR60][R8.64], R5 ;  /* 0x0000000508003986 */ /* 0x0001e2000c10153c */
[----:B------:R-:W-:Y:S01]  /*80db0*/  ISETP.GE.AND P3, PT, R18, R21, PT ;  /* 0x000000151200720c */ /* 0x000fe20003f66270 */
[----:B------:R-:W-:Y:S02]  /*80dc0*/  IMAD.IADD R21, R15, 0x1, R4 ;  /* 0x000000010f157824 */ /* 0x000fe400078e0204 */
[----:B------:R2:W-:Y:S01]  /*80dd0*/  @P5 STG.E.U16 desc[UR60][R10.64], R0 ;  /* 0x000000000a005986 */ /* 0x0005e2000c10153c */
[----:B------:R-:W-:Y:S01]  /*80de0*/  ISETP.LT.AND P5, PT, R23, R30, !P2 ;  /* 0x0000001e1700720c */ /* 0x000fe200057a1270 */
[----:B------:R-:W-:Y:S02]  /*80df0*/  IMAD.WIDE R14, R15, 0x2, R16 ;  /* 0x000000020f0e7825 */ /* 0x000fe400078e0210 */
[----:B------:R3:W-:Y:S01]  /*80e00*/  @P6 STG.E.U16 desc[UR60][R12.64], R242 ;  /* 0x000000f20c006986 */ /* 0x0007e2000c10153c */
[----:B-1----:R-:W-:Y:S01]  /*80e10*/  ISETP.LT.AND P6, PT, R23, R32, !P3 ;  /* 0x000000201700720c */ /* 0x002fe20005fc1270 */
[----:B------:R-:W-:Y:S01]  /*80e20*/  IMAD.IADD R23, R21, 0x1, R22 ;  /* 0x0000000115177824 */ /* 0x000fe200078e0216 */
[----:B------:R-:W-:-:S02]  /*80e30*/  ISETP.LT.AND P3, PT, R19, R34, !P3 ;  /* 0x000000221300720c */ /* 0x000fc40005f61270 */
[----:B------:R-:W-:Y:S02]  /*80e40*/  ISETP.LT.AND P2, PT, R19, R24, !P2 ;  /* 0x000000181300720c */ /* 0x000fe40005741270 */
[----:B0-----:R-:W-:Y:S01]  /*80e50*/  PRMT R9, R242, 0x7632, R9 ;  /* 0x00007632f2097816 */ /* 0x001fe20000000009 */
[----:B------:R-:W-:Y:S01]  /*80e60*/  IMAD.WIDE R4, R21, 0x2, R2 ;  /* 0x0000000215047825 */ /* 0x000fe200078e0202 */
[----:B--2---:R-:W-:-:S03]  /*80e70*/  PRMT R0, R6, 0x7632, R0 ;  /* 0x0000763206007816 */ /* 0x004fc60000000000 */
[----:B------:R0:W-:Y:S01]  /*80e80*/  @P1 STG.E.U16 desc[UR60][R14.64], R9 ;  /* 0x000000090e001986 */ /* 0x0001e2000c10153c */
[C---:B------:R-:W-:Y:S02]  /*80e90*/  IMAD.IADD R19, R23.reuse, 0x1, R20 ;  /* 0x0000000117137824 */ /* 0x040fe400078e0214 */
[C---:B------:R-:W-:Y:S01]  /*80ea0*/  IMAD.WIDE R10, R23.reuse, 0x2, R2 ;  /* 0x00000002170a7825 */ /* 0x040fe200078e0202 */
[----:B------:R1:W-:Y:S03]  /*80eb0*/  @P5 STG.E.U16 desc[UR60][R4.64], R6 ;  /* 0x0000000604005986 */ /* 0x0003e6000c10153c */
[----:B---3--:R-:W-:-:S04]  /*80ec0*/  IMAD.WIDE R12, R23, 0x2, R16 ;  /* 0x00000002170c7825 */ /* 0x008fc800078e0210 */
[----:B0-----:R-:W-:Y:S01]  /*80ed0*/  IMAD.WIDE R8, R21, 0x2, R16 ;  /* 0x0000000215087825 */ /* 0x001fe200078e0210 */
[----:B------:R-:W-:-:S03]  /*80ee0*/  PRMT R15, R243, 0x7632, R15 ;  /* 0x00007632f30f7816 */ /* 0x000fc6000000000f */
[C---:B------:R-:W-:Y:S01]  /*80ef0*/  IMAD.WIDE R2, R19.reuse, 0x2, R2 ;  /* 0x0000000213027825 */ /* 0x040fe200078e0202 */
[----:B------:R1:W-:Y:S04]  /*80f00*/  @P2 STG.E.U16 desc[UR60][R8.64], R0 ;  /* 0x0000000008002986 */ /* 0x0003e8000c10153c */
[----:B------:R1:W-:Y:S04]  /*80f10*/  @P6 STG.E.U16 desc[UR60][R10.64], R243 ;  /* 0x000000f30a006986 */ /* 0x0003e8000c10153c */
[----:B------:R1:W-:Y:S01]  /*80f20*/  @P3 STG.E.U16 desc[UR60][R12.64], R15 ;  /* 0x0000000f0c003986 */ /* 0x0003e2000c10153c */
[----:B------:R-:W-:-:S03]  /*80f30*/  IMAD.WIDE R16, R19, 0x2, R16 ;  /* 0x0000000213107825 */ /* 0x000fc600078e0210 */
[----:B------:R1:W-:Y:S01]  /*80f40*/  @P4 STG.E.U16 desc[UR60][R2.64], R7 ;  /* 0x0000000702004986 */ /* 0x0003e2000c10153c */
[----:B------:R-:W-:Y:S05]  /*80f50*/  @!P0 EXIT ;  /* 0x000000000000894d */ /* 0x000fea0003800000 */
[----:B-1----:R-:W-:-:S05]  /*80f60*/  PRMT R8, R7, 0x7632, R8 ;  /* 0x0000763207087816 */ /* 0x002fca0000000008 */
[----:B------:R-:W-:Y:S01]  /*80f70*/  STG.E.U16 desc[UR60][R16.64], R8 ;  /* 0x0000000810007986 */ /* 0x000fe2000c10153c */
[----:B------:R-:W-:Y:S05]  /*80f80*/  EXIT ;  /* 0x000000000000794d */ /* 0x000fea0003800000 */
.L_x_2:
[----:B------:R-:W-:-:S00]  /*80f90*/  BRA `(.L_x_2) ;  /* 0xfffffffc00fc7947 */ /* 0x000fc0000383ffff */
[----:B------:R-:W-:-:S00]  /*80fa0*/  NOP ;  /* 0x0000000000007918 */ /* 0x000fc00000000000 */
        /* <DEDUP_REMOVED lines=13> */
.L_x_3:


//--------------------- .nv.shared.matmul_kernel  --------------------------
	.section	.nv.shared.matmul_kernel,"aw",@nobits
	.sectionflags	@""
	.align	16
	.zero		1024


//--------------------- .nv.shared.reserved.0     --------------------------
	.section	.nv.shared.reserved.0,"aw",@nobits
	.weak		__nv_reservedSMEM_offset_0_alias
	.size		__nv_reservedSMEM_offset_0_alias, 0, 0
	.other		__nv_reservedSMEM_offset_0_alias,@"STO_CUDA_RESERVED_SHARED STV_DEFAULT"
__nv_reservedSMEM_offset_0_alias:
	.zero		0


//--------------------- .nv.constant0.matmul_kernel --------------------------
	.section	.nv.constant0.matmul_kernel,"a",@progbits
	.sectionflags	@""
	.align	4
.nv.constant0.matmul_kernel:
	.zero		608


//--------------------- SYMBOLS --------------------------

	.type		.nv.reservedSmem.offset0,@object
	.size		.nv.reservedSmem.offset0,0x4
